//
// Generated by NVIDIA NVVM Compiler
//
// Compiler Build ID: CL-36424714
// Cuda compilation tools, release 13.0, V13.0.88
// Based on NVVM 20.0.0
//

.version 9.0
.target sm_100
.address_size 64

	// .globl	_Z6kernelv
.const .align 8 .b8 d_common_change[16];
.const .align 8 .b8 d_common[520];
.const .align 8 .b8 d_unique[8160];
// _ZZ6kernelvE14in_partial_sum has been demoted
// _ZZ6kernelvE18in_sqr_partial_sum has been demoted
// _ZZ6kernelvE12in_final_sum has been demoted
// _ZZ6kernelvE16in_sqr_final_sum has been demoted
// _ZZ6kernelvE6denomT has been demoted
// _ZZ6kernelvE11par_max_val has been demoted
// _ZZ6kernelvE11par_max_coo has been demoted
// _ZZ6kernelvE13d_in_mod_temp has been demoted

.visible .entry _Z6kernelv()
{
	.reg .pred 	%p<484>;
	.reg .b32 	%r<2229>;
	.reg .b32 	%f<1036>;
	.reg .b64 	%rd<678>;
	.reg .b64 	%fd<19>;
	// demoted variable
	.shared .align 4 .b8 _ZZ6kernelvE14in_partial_sum[204];
	// demoted variable
	.shared .align 4 .b8 _ZZ6kernelvE18in_sqr_partial_sum[204];
	// demoted variable
	.shared .align 4 .f32 _ZZ6kernelvE12in_final_sum;
	// demoted variable
	.shared .align 4 .f32 _ZZ6kernelvE16in_sqr_final_sum;
	// demoted variable
	.shared .align 4 .f32 _ZZ6kernelvE6denomT;
	// demoted variable
	.shared .align 4 .b8 _ZZ6kernelvE11par_max_val[524];
	// demoted variable
	.shared .align 4 .b8 _ZZ6kernelvE11par_max_coo[524];
	// demoted variable
	.shared .align 4 .b8 _ZZ6kernelvE13d_in_mod_temp[10404];
	mov.u32 	%r1, %ctaid.x;
	mov.u32 	%r2227, %tid.x;
	ld.const.u32 	%r2221, [d_common_change+8];
	setp.ne.s32 	%p2, %r2221, 0;
	@%p2 bra 	$L__BB0_9;
	mul.wide.u32 	%rd85, %r1, 160;
	mov.u64 	%rd86, d_unique;
	add.s64 	%rd87, %rd86, %rd85;
	add.s64 	%rd1, %rd87, 32;
	ld.const.u64 	%rd88, [%rd87+32];
	cvta.to.global.u64 	%rd89, %rd88;
	ld.const.u32 	%r657, [%rd87+44];
	mul.wide.s32 	%rd90, %r657, 4;
	add.s64 	%rd677, %rd89, %rd90;
	setp.ne.s32 	%p3, %r2227, 0;
	@%p3 bra 	$L__BB0_3;
	ld.const.u32 	%r658, [%rd1+8];
	ld.const.u32 	%r659, [d_common+16];
	mul.lo.s32 	%r660, %r659, %r658;
	ld.const.u64 	%rd91, [%rd1+-32];
	cvta.to.global.u64 	%rd92, %rd91;
	mul.wide.s32 	%rd93, %r658, 4;
	add.s64 	%rd94, %rd92, %rd93;
	ld.global.u32 	%r661, [%rd94];
	ld.const.u64 	%rd95, [%rd1+-16];
	cvta.to.global.u64 	%rd96, %rd95;
	mul.wide.s32 	%rd97, %r660, 4;
	add.s64 	%rd98, %rd96, %rd97;
	st.global.u32 	[%rd98], %r661;
	ld.const.u64 	%rd99, [%rd1+-24];
	cvta.to.global.u64 	%rd100, %rd99;
	add.s64 	%rd101, %rd100, %rd93;
	ld.global.u32 	%r662, [%rd101];
	ld.const.u64 	%rd102, [%rd1+-8];
	cvta.to.global.u64 	%rd103, %rd102;
	add.s64 	%rd104, %rd103, %rd97;
	st.global.u32 	[%rd104], %r662;
$L__BB0_3:
	ld.const.u32 	%r4, [d_common+212];
	setp.ge.s32 	%p4, %r2227, %r4;
	@%p4 bra 	$L__BB0_9;
	ld.const.u32 	%r5, [d_common+204];
	ld.const.u64 	%rd105, [%rd1+-32];
	cvta.to.global.u64 	%rd106, %rd105;
	ld.const.u32 	%r663, [%rd1+8];
	mul.wide.s32 	%rd107, %r663, 4;
	add.s64 	%rd3, %rd106, %rd107;
	ld.const.u64 	%rd108, [%rd1+-24];
	cvta.to.global.u64 	%rd109, %rd108;
	add.s64 	%rd4, %rd109, %rd107;
	ld.const.u32 	%r6, [d_common+20];
	ld.const.u64 	%rd110, [d_common_change];
	cvta.to.global.u64 	%rd5, %rd110;
	add.s32 	%r664, %r2227, 256;
	max.u32 	%r665, %r4, %r664;
	not.b32 	%r666, %r2227;
	add.s32 	%r7, %r665, %r666;
	and.b32  	%r667, %r7, 768;
	setp.eq.s32 	%p5, %r667, 768;
	mov.u32 	%r2002, %r2227;
	@%p5 bra 	$L__BB0_7;
	shr.u32 	%r669, %r7, 8;
	add.s32 	%r670, %r669, 1;
	and.b32  	%r8, %r670, 3;
	mov.b32 	%r2001, 0;
	mov.u32 	%r2002, %r2227;
$L__BB0_6:
	.pragma "nounroll";
	add.s32 	%r671, %r2002, 1;
	div.s32 	%r672, %r671, %r5;
	mul.lo.s32 	%r673, %r672, %r5;
	sub.s32 	%r674, %r671, %r673;
	setp.eq.s32 	%p6, %r674, 0;
	selp.s32 	%r675, -1, 0, %p6;
	add.s32 	%r676, %r672, %r675;
	selp.b32 	%r677, %r5, %r674, %p6;
	ld.global.u32 	%r678, [%rd3];
	ld.global.u32 	%r679, [%rd4];
	add.s32 	%r680, %r676, %r679;
	add.s32 	%r681, %r680, -26;
	add.s32 	%r682, %r677, %r678;
	mad.lo.s32 	%r683, %r681, %r6, %r682;
	add.s32 	%r684, %r683, -27;
	mul.wide.s32 	%rd111, %r684, 4;
	add.s64 	%rd112, %rd5, %rd111;
	ld.global.f32 	%f178, [%rd112];
	mul.lo.s32 	%r685, %r5, %r676;
	cvt.s64.s32 	%rd113, %r685;
	cvt.s64.s32 	%rd114, %r677;
	add.s64 	%rd115, %rd113, %rd114;
	shl.b64 	%rd116, %rd115, 2;
	add.s64 	%rd117, %rd677, %rd116;
	st.global.f32 	[%rd117+-4], %f178;
	add.s32 	%r2002, %r2002, 256;
	add.s32 	%r2001, %r2001, 1;
	setp.ne.s32 	%p7, %r2001, %r8;
	@%p7 bra 	$L__BB0_6;
$L__BB0_7:
	setp.lt.u32 	%p8, %r7, 768;
	@%p8 bra 	$L__BB0_9;
$L__BB0_8:
	add.s32 	%r686, %r2002, 1;
	div.s32 	%r687, %r686, %r5;
	mul.lo.s32 	%r688, %r687, %r5;
	sub.s32 	%r689, %r686, %r688;
	setp.eq.s32 	%p9, %r689, 0;
	selp.s32 	%r690, -1, 0, %p9;
	add.s32 	%r691, %r687, %r690;
	selp.b32 	%r692, %r5, %r689, %p9;
	ld.global.u32 	%r693, [%rd3];
	ld.global.u32 	%r694, [%rd4];
	add.s32 	%r695, %r691, %r694;
	add.s32 	%r696, %r695, -26;
	add.s32 	%r697, %r692, %r693;
	mad.lo.s32 	%r698, %r696, %r6, %r697;
	add.s32 	%r699, %r698, -27;
	mul.wide.s32 	%rd118, %r699, 4;
	add.s64 	%rd119, %rd5, %rd118;
	ld.global.f32 	%f179, [%rd119];
	mul.lo.s32 	%r700, %r5, %r691;
	cvt.s64.s32 	%rd120, %r700;
	cvt.s64.s32 	%rd121, %r692;
	add.s64 	%rd122, %rd120, %rd121;
	shl.b64 	%rd123, %rd122, 2;
	add.s64 	%rd124, %rd677, %rd123;
	st.global.f32 	[%rd124+-4], %f179;
	add.s32 	%r701, %r2002, 257;
	div.s32 	%r702, %r701, %r5;
	mul.lo.s32 	%r703, %r702, %r5;
	sub.s32 	%r704, %r701, %r703;
	setp.eq.s32 	%p10, %r704, 0;
	selp.s32 	%r705, -1, 0, %p10;
	add.s32 	%r706, %r702, %r705;
	selp.b32 	%r707, %r5, %r704, %p10;
	ld.global.u32 	%r708, [%rd3];
	ld.global.u32 	%r709, [%rd4];
	add.s32 	%r710, %r706, %r709;
	add.s32 	%r711, %r710, -26;
	add.s32 	%r712, %r707, %r708;
	mad.lo.s32 	%r713, %r711, %r6, %r712;
	add.s32 	%r714, %r713, -27;
	mul.wide.s32 	%rd125, %r714, 4;
	add.s64 	%rd126, %rd5, %rd125;
	ld.global.f32 	%f180, [%rd126];
	mul.lo.s32 	%r715, %r5, %r706;
	cvt.s64.s32 	%rd127, %r715;
	cvt.s64.s32 	%rd128, %r707;
	add.s64 	%rd129, %rd127, %rd128;
	shl.b64 	%rd130, %rd129, 2;
	add.s64 	%rd131, %rd677, %rd130;
	st.global.f32 	[%rd131+-4], %f180;
	add.s32 	%r716, %r2002, 513;
	div.s32 	%r717, %r716, %r5;
	mul.lo.s32 	%r718, %r717, %r5;
	sub.s32 	%r719, %r716, %r718;
	setp.eq.s32 	%p11, %r719, 0;
	selp.s32 	%r720, -1, 0, %p11;
	add.s32 	%r721, %r717, %r720;
	selp.b32 	%r722, %r5, %r719, %p11;
	ld.global.u32 	%r723, [%rd3];
	ld.global.u32 	%r724, [%rd4];
	add.s32 	%r725, %r721, %r724;
	add.s32 	%r726, %r725, -26;
	add.s32 	%r727, %r722, %r723;
	mad.lo.s32 	%r728, %r726, %r6, %r727;
	add.s32 	%r729, %r728, -27;
	mul.wide.s32 	%rd132, %r729, 4;
	add.s64 	%rd133, %rd5, %rd132;
	ld.global.f32 	%f181, [%rd133];
	mul.lo.s32 	%r730, %r5, %r721;
	cvt.s64.s32 	%rd134, %r730;
	cvt.s64.s32 	%rd135, %r722;
	add.s64 	%rd136, %rd134, %rd135;
	shl.b64 	%rd137, %rd136, 2;
	add.s64 	%rd138, %rd677, %rd137;
	st.global.f32 	[%rd138+-4], %f181;
	add.s32 	%r731, %r2002, 769;
	div.s32 	%r732, %r731, %r5;
	mul.lo.s32 	%r733, %r732, %r5;
	sub.s32 	%r734, %r731, %r733;
	setp.eq.s32 	%p12, %r734, 0;
	selp.s32 	%r735, -1, 0, %p12;
	add.s32 	%r736, %r732, %r735;
	selp.b32 	%r737, %r5, %r734, %p12;
	ld.global.u32 	%r738, [%rd3];
	ld.global.u32 	%r739, [%rd4];
	add.s32 	%r740, %r736, %r739;
	add.s32 	%r741, %r740, -26;
	add.s32 	%r742, %r737, %r738;
	mad.lo.s32 	%r743, %r741, %r6, %r742;
	add.s32 	%r744, %r743, -27;
	mul.wide.s32 	%rd139, %r744, 4;
	add.s64 	%rd140, %rd5, %rd139;
	ld.global.f32 	%f182, [%rd140];
	mul.lo.s32 	%r745, %r5, %r736;
	cvt.s64.s32 	%rd141, %r745;
	cvt.s64.s32 	%rd142, %r737;
	add.s64 	%rd143, %rd141, %rd142;
	shl.b64 	%rd144, %rd143, 2;
	add.s64 	%rd145, %rd677, %rd144;
	st.global.f32 	[%rd145+-4], %f182;
	add.s32 	%r2002, %r2002, 1024;
	setp.lt.s32 	%p13, %r2002, %r4;
	@%p13 bra 	$L__BB0_8;
$L__BB0_9:
	setp.eq.s32 	%p14, %r2221, 0;
	mov.b32 	%r2224, 0;
	@%p14 bra 	$L__BB0_449;
	mul.wide.u32 	%rd146, %r1, 160;
	mov.u64 	%rd147, d_unique;
	add.s64 	%rd7, %rd147, %rd146;
	ld.const.u64 	%rd676, [%rd7];
	cvta.to.global.u64 	%rd148, %rd676;
	ld.const.u32 	%r2220, [%rd7+40];
	mul.wide.s32 	%rd149, %r2220, 4;
	add.s64 	%rd9, %rd148, %rd149;
	ld.const.u64 	%rd675, [%rd7+8];
	cvta.to.global.u64 	%rd150, %rd675;
	add.s64 	%rd11, %rd150, %rd149;
	ld.const.u32 	%r17, [d_common+228];
	setp.ge.s32 	%p15, %r2227, %r17;
	@%p15 bra 	$L__BB0_16;
	ld.const.u32 	%r747, [d_common];
	ld.global.u32 	%r748, [%rd11];
	ld.global.u32 	%r749, [%rd9];
	ld.const.u32 	%r18, [d_common+220];
	not.b32 	%r750, %r747;
	add.s32 	%r19, %r748, %r750;
	ld.const.u64 	%rd151, [d_common_change];
	cvta.to.global.u64 	%rd12, %rd151;
	ld.const.u32 	%r20, [d_common+20];
	sub.s32 	%r751, %r749, %r747;
	add.s32 	%r21, %r751, -2;
	ld.const.u64 	%rd152, [%rd7+48];
	cvta.to.global.u64 	%rd13, %rd152;
	add.s32 	%r752, %r2227, 256;
	max.u32 	%r753, %r17, %r752;
	not.b32 	%r754, %r2227;
	add.s32 	%r22, %r753, %r754;
	and.b32  	%r755, %r22, 768;
	setp.eq.s32 	%p16, %r755, 768;
	mov.u32 	%r2006, %r2227;
	@%p16 bra 	$L__BB0_14;
	shr.u32 	%r757, %r22, 8;
	add.s32 	%r758, %r757, 1;
	and.b32  	%r23, %r758, 3;
	mov.b32 	%r2005, 0;
	mov.u32 	%r2006, %r2227;
$L__BB0_13:
	.pragma "nounroll";
	add.s32 	%r759, %r2006, 1;
	div.s32 	%r760, %r759, %r18;
	mul.lo.s32 	%r761, %r760, %r18;
	sub.s32 	%r762, %r759, %r761;
	setp.eq.s32 	%p17, %r762, 0;
	selp.s32 	%r763, -1, 0, %p17;
	selp.b32 	%r764, %r18, %r762, %p17;
	add.s32 	%r765, %r19, %r760;
	add.s32 	%r766, %r765, %r763;
	add.s32 	%r767, %r21, %r764;
	mad.lo.s32 	%r768, %r766, %r20, %r767;
	mul.wide.s32 	%rd153, %r768, 4;
	add.s64 	%rd154, %rd12, %rd153;
	ld.global.f32 	%f183, [%rd154];
	mul.wide.u32 	%rd155, %r2006, 4;
	add.s64 	%rd156, %rd13, %rd155;
	st.global.f32 	[%rd156], %f183;
	add.s32 	%r2006, %r2006, 256;
	add.s32 	%r2005, %r2005, 1;
	setp.ne.s32 	%p18, %r2005, %r23;
	@%p18 bra 	$L__BB0_13;
$L__BB0_14:
	setp.lt.u32 	%p19, %r22, 768;
	@%p19 bra 	$L__BB0_16;
$L__BB0_15:
	add.s32 	%r769, %r2006, 1;
	div.s32 	%r770, %r769, %r18;
	mul.lo.s32 	%r771, %r770, %r18;
	sub.s32 	%r772, %r769, %r771;
	setp.eq.s32 	%p20, %r772, 0;
	selp.s32 	%r773, -1, 0, %p20;
	selp.b32 	%r774, %r18, %r772, %p20;
	add.s32 	%r775, %r19, %r770;
	add.s32 	%r776, %r775, %r773;
	add.s32 	%r777, %r21, %r774;
	mad.lo.s32 	%r778, %r776, %r20, %r777;
	mul.wide.s32 	%rd157, %r778, 4;
	add.s64 	%rd158, %rd12, %rd157;
	ld.global.f32 	%f184, [%rd158];
	mul.wide.u32 	%rd159, %r2006, 4;
	add.s64 	%rd160, %rd13, %rd159;
	st.global.f32 	[%rd160], %f184;
	add.s32 	%r779, %r2006, 257;
	div.s32 	%r780, %r779, %r18;
	mul.lo.s32 	%r781, %r780, %r18;
	sub.s32 	%r782, %r779, %r781;
	setp.eq.s32 	%p21, %r782, 0;
	selp.s32 	%r783, -1, 0, %p21;
	selp.b32 	%r784, %r18, %r782, %p21;
	add.s32 	%r785, %r19, %r780;
	add.s32 	%r786, %r785, %r783;
	add.s32 	%r787, %r21, %r784;
	mad.lo.s32 	%r788, %r786, %r20, %r787;
	mul.wide.s32 	%rd161, %r788, 4;
	add.s64 	%rd162, %rd12, %rd161;
	ld.global.f32 	%f185, [%rd162];
	st.global.f32 	[%rd160+1024], %f185;
	add.s32 	%r789, %r2006, 513;
	div.s32 	%r790, %r789, %r18;
	mul.lo.s32 	%r791, %r790, %r18;
	sub.s32 	%r792, %r789, %r791;
	setp.eq.s32 	%p22, %r792, 0;
	selp.s32 	%r793, -1, 0, %p22;
	selp.b32 	%r794, %r18, %r792, %p22;
	add.s32 	%r795, %r19, %r790;
	add.s32 	%r796, %r795, %r793;
	add.s32 	%r797, %r21, %r794;
	mad.lo.s32 	%r798, %r796, %r20, %r797;
	mul.wide.s32 	%rd163, %r798, 4;
	add.s64 	%rd164, %rd12, %rd163;
	ld.global.f32 	%f186, [%rd164];
	st.global.f32 	[%rd160+2048], %f186;
	add.s32 	%r799, %r2006, 769;
	div.s32 	%r800, %r799, %r18;
	mul.lo.s32 	%r801, %r800, %r18;
	sub.s32 	%r802, %r799, %r801;
	setp.eq.s32 	%p23, %r802, 0;
	selp.s32 	%r803, -1, 0, %p23;
	selp.b32 	%r804, %r18, %r802, %p23;
	add.s32 	%r805, %r19, %r800;
	add.s32 	%r806, %r805, %r803;
	add.s32 	%r807, %r21, %r804;
	mad.lo.s32 	%r808, %r806, %r20, %r807;
	mul.wide.s32 	%rd165, %r808, 4;
	add.s64 	%rd166, %rd12, %rd165;
	ld.global.f32 	%f187, [%rd166];
	st.global.f32 	[%rd160+3072], %f187;
	add.s32 	%r2006, %r2006, 1024;
	setp.lt.s32 	%p24, %r2006, %r17;
	@%p24 bra 	$L__BB0_15;
$L__BB0_16:
	bar.sync 	0;
	ld.const.u64 	%rd167, [%rd7+32];
	cvta.to.global.u64 	%rd168, %rd167;
	ld.const.u32 	%r809, [%rd7+44];
	mul.wide.s32 	%rd169, %r809, 4;
	add.s64 	%rd677, %rd168, %rd169;
	ld.const.u32 	%r31, [d_common+212];
	setp.ge.s32 	%p25, %r2227, %r31;
	@%p25 bra 	$L__BB0_23;
	ld.const.u32 	%r32, [d_common+204];
	add.s32 	%r810, %r2227, 256;
	max.u32 	%r811, %r31, %r810;
	not.b32 	%r812, %r2227;
	add.s32 	%r33, %r811, %r812;
	and.b32  	%r813, %r33, 768;
	setp.eq.s32 	%p26, %r813, 768;
	mov.u32 	%r2010, %r2227;
	@%p26 bra 	$L__BB0_20;
	shr.u32 	%r815, %r33, 8;
	add.s32 	%r816, %r815, 1;
	and.b32  	%r34, %r816, 3;
	mov.b32 	%r2009, 0;
	mov.u32 	%r2010, %r2227;
$L__BB0_19:
	.pragma "nounroll";
	add.s32 	%r817, %r2010, 1;
	div.s32 	%r818, %r817, %r32;
	mul.lo.s32 	%r819, %r818, %r32;
	sub.s32 	%r820, %r817, %r819;
	setp.eq.s32 	%p27, %r820, 0;
	selp.s32 	%r821, -1, 0, %p27;
	add.s32 	%r822, %r818, %r821;
	sub.s32 	%r823, %r32, %r820;
	selp.b32 	%r824, 0, %r823, %p27;
	not.b32 	%r825, %r822;
	add.s32 	%r826, %r32, %r825;
	mad.lo.s32 	%r827, %r826, %r32, %r824;
	mul.wide.s32 	%rd170, %r827, 4;
	add.s64 	%rd171, %rd677, %rd170;
	ld.global.f32 	%f188, [%rd171];
	shl.b32 	%r828, %r2010, 2;
	mov.u32 	%r829, _ZZ6kernelvE13d_in_mod_temp;
	add.s32 	%r830, %r829, %r828;
	st.shared.f32 	[%r830], %f188;
	add.s32 	%r2010, %r2010, 256;
	add.s32 	%r2009, %r2009, 1;
	setp.ne.s32 	%p28, %r2009, %r34;
	@%p28 bra 	$L__BB0_19;
$L__BB0_20:
	setp.lt.u32 	%p29, %r33, 768;
	@%p29 bra 	$L__BB0_23;
	mov.u32 	%r843, _ZZ6kernelvE13d_in_mod_temp;
$L__BB0_22:
	add.s32 	%r831, %r2010, 1;
	div.s32 	%r832, %r831, %r32;
	mul.lo.s32 	%r833, %r832, %r32;
	sub.s32 	%r834, %r831, %r833;
	setp.eq.s32 	%p30, %r834, 0;
	selp.s32 	%r835, -1, 0, %p30;
	add.s32 	%r836, %r832, %r835;
	sub.s32 	%r837, %r32, %r834;
	selp.b32 	%r838, 0, %r837, %p30;
	not.b32 	%r839, %r836;
	add.s32 	%r840, %r32, %r839;
	mad.lo.s32 	%r841, %r840, %r32, %r838;
	mul.wide.s32 	%rd172, %r841, 4;
	add.s64 	%rd173, %rd677, %rd172;
	ld.global.f32 	%f189, [%rd173];
	shl.b32 	%r842, %r2010, 2;
	add.s32 	%r844, %r843, %r842;
	st.shared.f32 	[%r844], %f189;
	add.s32 	%r845, %r2010, 257;
	div.s32 	%r846, %r845, %r32;
	mul.lo.s32 	%r847, %r846, %r32;
	sub.s32 	%r848, %r845, %r847;
	setp.eq.s32 	%p31, %r848, 0;
	selp.s32 	%r849, -1, 0, %p31;
	add.s32 	%r850, %r846, %r849;
	sub.s32 	%r851, %r32, %r848;
	selp.b32 	%r852, 0, %r851, %p31;
	not.b32 	%r853, %r850;
	add.s32 	%r854, %r32, %r853;
	mad.lo.s32 	%r855, %r854, %r32, %r852;
	mul.wide.s32 	%rd174, %r855, 4;
	add.s64 	%rd175, %rd677, %rd174;
	ld.global.f32 	%f190, [%rd175];
	st.shared.f32 	[%r844+1024], %f190;
	add.s32 	%r856, %r2010, 513;
	div.s32 	%r857, %r856, %r32;
	mul.lo.s32 	%r858, %r857, %r32;
	sub.s32 	%r859, %r856, %r858;
	setp.eq.s32 	%p32, %r859, 0;
	selp.s32 	%r860, -1, 0, %p32;
	add.s32 	%r861, %r857, %r860;
	sub.s32 	%r862, %r32, %r859;
	selp.b32 	%r863, 0, %r862, %p32;
	not.b32 	%r864, %r861;
	add.s32 	%r865, %r32, %r864;
	mad.lo.s32 	%r866, %r865, %r32, %r863;
	mul.wide.s32 	%rd176, %r866, 4;
	add.s64 	%rd177, %rd677, %rd176;
	ld.global.f32 	%f191, [%rd177];
	st.shared.f32 	[%r844+2048], %f191;
	add.s32 	%r867, %r2010, 769;
	div.s32 	%r868, %r867, %r32;
	mul.lo.s32 	%r869, %r868, %r32;
	sub.s32 	%r870, %r867, %r869;
	setp.eq.s32 	%p33, %r870, 0;
	selp.s32 	%r871, -1, 0, %p33;
	add.s32 	%r872, %r868, %r871;
	sub.s32 	%r873, %r32, %r870;
	selp.b32 	%r874, 0, %r873, %p33;
	not.b32 	%r875, %r872;
	add.s32 	%r876, %r32, %r875;
	mad.lo.s32 	%r877, %r876, %r32, %r874;
	mul.wide.s32 	%rd178, %r877, 4;
	add.s64 	%rd179, %rd677, %rd178;
	ld.global.f32 	%f192, [%rd179];
	st.shared.f32 	[%r844+3072], %f192;
	add.s32 	%r2010, %r2010, 1024;
	setp.lt.s32 	%p34, %r2010, %r31;
	@%p34 bra 	$L__BB0_22;
$L__BB0_23:
	bar.sync 	0;
	ld.const.u32 	%r42, [d_common+244];
	setp.ge.s32 	%p35, %r2227, %r42;
	@%p35 bra 	$L__BB0_43;
	ld.const.u32 	%r43, [d_common+220];
	ld.const.u32 	%r44, [d_common+204];
	ld.const.u64 	%rd180, [%rd7+56];
	cvta.to.global.u64 	%rd15, %rd180;
	ld.const.u32 	%r879, [d_common+236];
	ld.const.u32 	%r886, [d_common+256];
	ld.const.u32 	%r887, [d_common+224];
	ld.const.u32 	%r890, [d_common+208];
	ld.const.u32 	%r891, [d_common+252];
	mov.u32 	%r2012, %r2227;
$L__BB0_25:
	add.s32 	%r878, %r2012, 1;
	div.s32 	%r880, %r878, %r879;
	mul.lo.s32 	%r881, %r880, %r879;
	sub.s32 	%r882, %r878, %r881;
	setp.ne.s32 	%p36, %r882, 0;
	selp.u32 	%r883, 1, 0, %p36;
	add.s32 	%r884, %r880, %r883;
	selp.b32 	%r885, %r882, %r879, %p36;
	add.s32 	%r46, %r884, %r886;
	setp.lt.s32 	%p37, %r46, %r887;
	sub.s32 	%r888, %r46, %r887;
	add.s32 	%r889, %r888, 1;
	selp.b32 	%r2013, 1, %r889, %p37;
	min.s32 	%r48, %r890, %r46;
	add.s32 	%r49, %r891, %r885;
	setp.lt.s32 	%p38, %r49, %r43;
	sub.s32 	%r892, %r49, %r43;
	add.s32 	%r893, %r892, 1;
	selp.b32 	%r50, 1, %r893, %p38;
	min.s32 	%r51, %r44, %r49;
	setp.gt.s32 	%p39, %r2013, %r48;
	mov.f32 	%f943, 0f00000000;
	@%p39 bra 	$L__BB0_42;
	add.s32 	%r894, %r43, %r51;
	max.s32 	%r895, %r43, %r49;
	sub.s32 	%r896, %r894, %r895;
	and.b32  	%r52, %r896, 15;
	and.b32  	%r53, %r896, 7;
	sub.s32 	%r54, %r895, %r894;
	and.b32  	%r55, %r896, -16;
	and.b32  	%r56, %r896, 3;
	mov.f32 	%f943, 0f00000000;
$L__BB0_27:
	mov.u32 	%r57, %r2013;
	setp.gt.s32 	%p40, %r50, %r51;
	@%p40 bra 	$L__BB0_41;
	setp.gt.u32 	%p41, %r54, -16;
	add.s32 	%r897, %r57, -1;
	mul.lo.s32 	%r58, %r44, %r897;
	ld.const.u64 	%rd181, [%rd7+48];
	cvta.to.global.u64 	%rd16, %rd181;
	sub.s32 	%r898, %r46, %r57;
	mul.lo.s32 	%r59, %r43, %r898;
	mov.u32 	%r2016, %r50;
	@%p41 bra 	$L__BB0_31;
	mov.b32 	%r2015, 0;
	mov.u32 	%r2016, %r50;
$L__BB0_30:
	.pragma "nounroll";
	add.s32 	%r900, %r2016, %r58;
	shl.b32 	%r901, %r900, 2;
	mov.u32 	%r902, _ZZ6kernelvE13d_in_mod_temp;
	add.s32 	%r903, %r902, %r901;
	ld.shared.f32 	%f196, [%r903+-4];
	sub.s32 	%r904, %r49, %r2016;
	add.s32 	%r905, %r904, %r59;
	mul.wide.s32 	%rd182, %r905, 4;
	add.s64 	%rd183, %rd16, %rd182;
	ld.global.f32 	%f197, [%rd183];
	fma.rn.f32 	%f198, %f196, %f197, %f943;
	ld.shared.f32 	%f199, [%r903];
	ld.global.f32 	%f200, [%rd183+-4];
	fma.rn.f32 	%f201, %f199, %f200, %f198;
	ld.shared.f32 	%f202, [%r903+4];
	ld.global.f32 	%f203, [%rd183+-8];
	fma.rn.f32 	%f204, %f202, %f203, %f201;
	ld.shared.f32 	%f205, [%r903+8];
	ld.global.f32 	%f206, [%rd183+-12];
	fma.rn.f32 	%f207, %f205, %f206, %f204;
	ld.shared.f32 	%f208, [%r903+12];
	ld.global.f32 	%f209, [%rd183+-16];
	fma.rn.f32 	%f210, %f208, %f209, %f207;
	ld.shared.f32 	%f211, [%r903+16];
	ld.global.f32 	%f212, [%rd183+-20];
	fma.rn.f32 	%f213, %f211, %f212, %f210;
	ld.shared.f32 	%f214, [%r903+20];
	ld.global.f32 	%f215, [%rd183+-24];
	fma.rn.f32 	%f216, %f214, %f215, %f213;
	ld.shared.f32 	%f217, [%r903+24];
	ld.global.f32 	%f218, [%rd183+-28];
	fma.rn.f32 	%f219, %f217, %f218, %f216;
	ld.shared.f32 	%f220, [%r903+28];
	ld.global.f32 	%f221, [%rd183+-32];
	fma.rn.f32 	%f222, %f220, %f221, %f219;
	ld.shared.f32 	%f223, [%r903+32];
	ld.global.f32 	%f224, [%rd183+-36];
	fma.rn.f32 	%f225, %f223, %f224, %f222;
	ld.shared.f32 	%f226, [%r903+36];
	ld.global.f32 	%f227, [%rd183+-40];
	fma.rn.f32 	%f228, %f226, %f227, %f225;
	ld.shared.f32 	%f229, [%r903+40];
	ld.global.f32 	%f230, [%rd183+-44];
	fma.rn.f32 	%f231, %f229, %f230, %f228;
	ld.shared.f32 	%f232, [%r903+44];
	ld.global.f32 	%f233, [%rd183+-48];
	fma.rn.f32 	%f234, %f232, %f233, %f231;
	ld.shared.f32 	%f235, [%r903+48];
	ld.global.f32 	%f236, [%rd183+-52];
	fma.rn.f32 	%f237, %f235, %f236, %f234;
	ld.shared.f32 	%f238, [%r903+52];
	ld.global.f32 	%f239, [%rd183+-56];
	fma.rn.f32 	%f240, %f238, %f239, %f237;
	ld.shared.f32 	%f241, [%r903+56];
	ld.global.f32 	%f242, [%rd183+-60];
	fma.rn.f32 	%f943, %f241, %f242, %f240;
	add.s32 	%r2016, %r2016, 16;
	add.s32 	%r2015, %r2015, 16;
	setp.ne.s32 	%p42, %r2015, %r55;
	@%p42 bra 	$L__BB0_30;
$L__BB0_31:
	setp.eq.s32 	%p43, %r52, 0;
	@%p43 bra 	$L__BB0_41;
	add.s32 	%r906, %r52, -1;
	setp.lt.u32 	%p44, %r906, 7;
	@%p44 bra 	$L__BB0_34;
	add.s32 	%r907, %r2016, %r58;
	shl.b32 	%r908, %r907, 2;
	mov.u32 	%r909, _ZZ6kernelvE13d_in_mod_temp;
	add.s32 	%r910, %r909, %r908;
	ld.shared.f32 	%f244, [%r910+-4];
	sub.s32 	%r911, %r49, %r2016;
	add.s32 	%r912, %r911, %r59;
	mul.wide.s32 	%rd184, %r912, 4;
	add.s64 	%rd185, %rd16, %rd184;
	ld.global.f32 	%f245, [%rd185];
	fma.rn.f32 	%f246, %f244, %f245, %f943;
	ld.shared.f32 	%f247, [%r910];
	ld.global.f32 	%f248, [%rd185+-4];
	fma.rn.f32 	%f249, %f247, %f248, %f246;
	ld.shared.f32 	%f250, [%r910+4];
	ld.global.f32 	%f251, [%rd185+-8];
	fma.rn.f32 	%f252, %f250, %f251, %f249;
	ld.shared.f32 	%f253, [%r910+8];
	ld.global.f32 	%f254, [%rd185+-12];
	fma.rn.f32 	%f255, %f253, %f254, %f252;
	ld.shared.f32 	%f256, [%r910+12];
	ld.global.f32 	%f257, [%rd185+-16];
	fma.rn.f32 	%f258, %f256, %f257, %f255;
	ld.shared.f32 	%f259, [%r910+16];
	ld.global.f32 	%f260, [%rd185+-20];
	fma.rn.f32 	%f261, %f259, %f260, %f258;
	ld.shared.f32 	%f262, [%r910+20];
	ld.global.f32 	%f263, [%rd185+-24];
	fma.rn.f32 	%f264, %f262, %f263, %f261;
	ld.shared.f32 	%f265, [%r910+24];
	ld.global.f32 	%f266, [%rd185+-28];
	fma.rn.f32 	%f943, %f265, %f266, %f264;
	add.s32 	%r2016, %r2016, 8;
$L__BB0_34:
	setp.eq.s32 	%p45, %r53, 0;
	@%p45 bra 	$L__BB0_41;
	add.s32 	%r913, %r53, -1;
	setp.lt.u32 	%p46, %r913, 3;
	@%p46 bra 	$L__BB0_37;
	add.s32 	%r914, %r2016, %r58;
	shl.b32 	%r915, %r914, 2;
	mov.u32 	%r916, _ZZ6kernelvE13d_in_mod_temp;
	add.s32 	%r917, %r916, %r915;
	ld.shared.f32 	%f268, [%r917+-4];
	sub.s32 	%r918, %r49, %r2016;
	add.s32 	%r919, %r918, %r59;
	mul.wide.s32 	%rd186, %r919, 4;
	add.s64 	%rd187, %rd16, %rd186;
	ld.global.f32 	%f269, [%rd187];
	fma.rn.f32 	%f270, %f268, %f269, %f943;
	ld.shared.f32 	%f271, [%r917];
	ld.global.f32 	%f272, [%rd187+-4];
	fma.rn.f32 	%f273, %f271, %f272, %f270;
	ld.shared.f32 	%f274, [%r917+4];
	ld.global.f32 	%f275, [%rd187+-8];
	fma.rn.f32 	%f276, %f274, %f275, %f273;
	ld.shared.f32 	%f277, [%r917+8];
	ld.global.f32 	%f278, [%rd187+-12];
	fma.rn.f32 	%f943, %f277, %f278, %f276;
	add.s32 	%r2016, %r2016, 4;
$L__BB0_37:
	setp.eq.s32 	%p47, %r56, 0;
	@%p47 bra 	$L__BB0_41;
	setp.eq.s32 	%p48, %r56, 1;
	add.s32 	%r920, %r2016, %r58;
	shl.b32 	%r921, %r920, 2;
	mov.u32 	%r922, _ZZ6kernelvE13d_in_mod_temp;
	add.s32 	%r69, %r922, %r921;
	ld.shared.f32 	%f279, [%r69+-4];
	sub.s32 	%r923, %r49, %r2016;
	add.s32 	%r924, %r923, %r59;
	mul.wide.s32 	%rd188, %r924, 4;
	add.s64 	%rd17, %rd16, %rd188;
	ld.global.f32 	%f280, [%rd17];
	fma.rn.f32 	%f943, %f279, %f280, %f943;
	@%p48 bra 	$L__BB0_41;
	setp.eq.s32 	%p49, %r56, 2;
	ld.shared.f32 	%f281, [%r69];
	ld.global.f32 	%f282, [%rd17+-4];
	fma.rn.f32 	%f943, %f281, %f282, %f943;
	@%p49 bra 	$L__BB0_41;
	ld.shared.f32 	%f283, [%r69+4];
	ld.global.f32 	%f284, [%rd17+-8];
	fma.rn.f32 	%f943, %f283, %f284, %f943;
$L__BB0_41:
	add.s32 	%r2013, %r57, 1;
	setp.lt.s32 	%p50, %r57, %r48;
	@%p50 bra 	$L__BB0_27;
$L__BB0_42:
	mul.wide.u32 	%rd189, %r2012, 4;
	add.s64 	%rd190, %rd15, %rd189;
	st.global.f32 	[%rd190], %f943;
	add.s32 	%r2012, %r2012, 256;
	setp.lt.s32 	%p51, %r2012, %r42;
	@%p51 bra 	$L__BB0_25;
$L__BB0_43:
	bar.sync 	0;
	ld.const.u32 	%r72, [d_common+276];
	setp.ge.s32 	%p52, %r2227, %r72;
	@%p52 bra 	$L__BB0_64;
	ld.const.v2.u32 	{%r73, %r74}, [d_common+264];
	ld.const.u32 	%r75, [d_common+260];
	ld.const.u32 	%r76, [d_common+220];
	add.s32 	%r77, %r76, %r75;
	ld.const.u32 	%r925, [d_common+224];
	add.s32 	%r78, %r925, %r73;
	not.b32 	%r79, %r75;
	add.s32 	%r926, %r2227, 256;
	max.s32 	%r927, %r72, %r926;
	not.b32 	%r928, %r2227;
	add.s32 	%r80, %r927, %r928;
	and.b32  	%r929, %r80, 768;
	setp.eq.s32 	%p53, %r929, 768;
	mov.u32 	%r2021, %r2227;
	@%p53 bra 	$L__BB0_50;
	shr.u32 	%r931, %r80, 8;
	add.s32 	%r932, %r931, 1;
	and.b32  	%r81, %r932, 3;
	mov.b32 	%r2020, 0;
	mov.u32 	%r2021, %r2227;
$L__BB0_46:
	.pragma "nounroll";
	add.s32 	%r933, %r2021, 1;
	div.s32 	%r934, %r933, %r74;
	mul.lo.s32 	%r935, %r934, %r74;
	sub.s32 	%r936, %r933, %r935;
	setp.eq.s32 	%p54, %r936, 0;
	selp.s32 	%r937, -1, 0, %p54;
	add.s32 	%r938, %r934, %r937;
	selp.b32 	%r939, %r74, %r936, %p54;
	setp.le.s32 	%p55, %r939, %r75;
	setp.gt.s32 	%p56, %r939, %r77;
	or.pred  	%p57, %p55, %p56;
	setp.lt.s32 	%p58, %r938, %r73;
	or.pred  	%p59, %p57, %p58;
	setp.ge.s32 	%p60, %r938, %r78;
	or.pred  	%p61, %p59, %p60;
	@%p61 bra 	$L__BB0_48;
	add.s32 	%r941, %r939, %r79;
	sub.s32 	%r942, %r938, %r73;
	ld.const.u64 	%rd195, [%rd7+48];
	cvta.to.global.u64 	%rd196, %rd195;
	mad.lo.s32 	%r943, %r76, %r942, %r941;
	mul.wide.s32 	%rd197, %r943, 4;
	add.s64 	%rd198, %rd196, %rd197;
	ld.global.f32 	%f285, [%rd198];
	ld.const.u64 	%rd199, [%rd7+72];
	cvta.to.global.u64 	%rd200, %rd199;
	mul.wide.u32 	%rd201, %r2021, 4;
	add.s64 	%rd202, %rd200, %rd201;
	st.global.f32 	[%rd202], %f285;
	bra.uni 	$L__BB0_49;
$L__BB0_48:
	ld.const.u64 	%rd191, [%rd7+72];
	cvta.to.global.u64 	%rd192, %rd191;
	mul.wide.u32 	%rd193, %r2021, 4;
	add.s64 	%rd194, %rd192, %rd193;
	mov.b32 	%r940, 0;
	st.global.u32 	[%rd194], %r940;
$L__BB0_49:
	add.s32 	%r2021, %r2021, 256;
	add.s32 	%r2020, %r2020, 1;
	setp.ne.s32 	%p62, %r2020, %r81;
	@%p62 bra 	$L__BB0_46;
$L__BB0_50:
	setp.lt.u32 	%p63, %r80, 768;
	@%p63 bra 	$L__BB0_64;
$L__BB0_51:
	add.s32 	%r944, %r2021, 1;
	div.s32 	%r945, %r944, %r74;
	mul.lo.s32 	%r946, %r945, %r74;
	sub.s32 	%r947, %r944, %r946;
	setp.eq.s32 	%p64, %r947, 0;
	selp.s32 	%r948, -1, 0, %p64;
	add.s32 	%r949, %r945, %r948;
	selp.b32 	%r950, %r74, %r947, %p64;
	setp.le.s32 	%p65, %r950, %r75;
	setp.gt.s32 	%p66, %r950, %r77;
	or.pred  	%p67, %p65, %p66;
	setp.lt.s32 	%p68, %r949, %r73;
	or.pred  	%p69, %p67, %p68;
	setp.ge.s32 	%p70, %r949, %r78;
	or.pred  	%p71, %p69, %p70;
	@%p71 bra 	$L__BB0_53;
	add.s32 	%r952, %r950, %r79;
	sub.s32 	%r953, %r949, %r73;
	ld.const.u64 	%rd206, [%rd7+48];
	cvta.to.global.u64 	%rd207, %rd206;
	mad.lo.s32 	%r954, %r76, %r953, %r952;
	mul.wide.s32 	%rd208, %r954, 4;
	add.s64 	%rd209, %rd207, %rd208;
	ld.global.f32 	%f286, [%rd209];
	ld.const.u64 	%rd672, [%rd7+72];
	cvta.to.global.u64 	%rd210, %rd672;
	mul.wide.u32 	%rd211, %r2021, 4;
	add.s64 	%rd212, %rd210, %rd211;
	st.global.f32 	[%rd212], %f286;
	bra.uni 	$L__BB0_54;
$L__BB0_53:
	ld.const.u64 	%rd672, [%rd7+72];
	cvta.to.global.u64 	%rd203, %rd672;
	mul.wide.u32 	%rd204, %r2021, 4;
	add.s64 	%rd205, %rd203, %rd204;
	mov.b32 	%r951, 0;
	st.global.u32 	[%rd205], %r951;
$L__BB0_54:
	add.s32 	%r955, %r2021, 257;
	div.s32 	%r956, %r955, %r74;
	mul.lo.s32 	%r957, %r956, %r74;
	sub.s32 	%r958, %r955, %r957;
	setp.eq.s32 	%p72, %r958, 0;
	selp.s32 	%r959, -1, 0, %p72;
	add.s32 	%r960, %r956, %r959;
	selp.b32 	%r961, %r74, %r958, %p72;
	setp.le.s32 	%p73, %r961, %r75;
	setp.gt.s32 	%p74, %r961, %r77;
	or.pred  	%p75, %p73, %p74;
	setp.lt.s32 	%p76, %r960, %r73;
	or.pred  	%p77, %p75, %p76;
	setp.ge.s32 	%p78, %r960, %r78;
	or.pred  	%p79, %p77, %p78;
	@%p79 bra 	$L__BB0_56;
	add.s32 	%r963, %r961, %r79;
	sub.s32 	%r964, %r960, %r73;
	ld.const.u64 	%rd216, [%rd7+48];
	cvta.to.global.u64 	%rd217, %rd216;
	mad.lo.s32 	%r965, %r76, %r964, %r963;
	mul.wide.s32 	%rd218, %r965, 4;
	add.s64 	%rd219, %rd217, %rd218;
	ld.global.f32 	%f287, [%rd219];
	cvta.to.global.u64 	%rd220, %rd672;
	mul.wide.u32 	%rd221, %r2021, 4;
	add.s64 	%rd222, %rd220, %rd221;
	st.global.f32 	[%rd222+1024], %f287;
	bra.uni 	$L__BB0_57;
$L__BB0_56:
	cvta.to.global.u64 	%rd213, %rd672;
	mul.wide.u32 	%rd214, %r2021, 4;
	add.s64 	%rd215, %rd213, %rd214;
	mov.b32 	%r962, 0;
	st.global.u32 	[%rd215+1024], %r962;
$L__BB0_57:
	add.s32 	%r966, %r2021, 513;
	div.s32 	%r967, %r966, %r74;
	mul.lo.s32 	%r968, %r967, %r74;
	sub.s32 	%r969, %r966, %r968;
	setp.eq.s32 	%p80, %r969, 0;
	selp.s32 	%r970, -1, 0, %p80;
	add.s32 	%r971, %r967, %r970;
	selp.b32 	%r972, %r74, %r969, %p80;
	setp.le.s32 	%p81, %r972, %r75;
	setp.gt.s32 	%p82, %r972, %r77;
	or.pred  	%p83, %p81, %p82;
	setp.lt.s32 	%p84, %r971, %r73;
	or.pred  	%p85, %p83, %p84;
	setp.ge.s32 	%p86, %r971, %r78;
	or.pred  	%p87, %p85, %p86;
	@%p87 bra 	$L__BB0_59;
	add.s32 	%r974, %r972, %r79;
	sub.s32 	%r975, %r971, %r73;
	ld.const.u64 	%rd226, [%rd7+48];
	cvta.to.global.u64 	%rd227, %rd226;
	mad.lo.s32 	%r976, %r76, %r975, %r974;
	mul.wide.s32 	%rd228, %r976, 4;
	add.s64 	%rd229, %rd227, %rd228;
	ld.global.f32 	%f288, [%rd229];
	cvta.to.global.u64 	%rd230, %rd672;
	mul.wide.u32 	%rd231, %r2021, 4;
	add.s64 	%rd232, %rd230, %rd231;
	st.global.f32 	[%rd232+2048], %f288;
	bra.uni 	$L__BB0_60;
$L__BB0_59:
	cvta.to.global.u64 	%rd223, %rd672;
	mul.wide.u32 	%rd224, %r2021, 4;
	add.s64 	%rd225, %rd223, %rd224;
	mov.b32 	%r973, 0;
	st.global.u32 	[%rd225+2048], %r973;
$L__BB0_60:
	add.s32 	%r977, %r2021, 769;
	div.s32 	%r978, %r977, %r74;
	mul.lo.s32 	%r979, %r978, %r74;
	sub.s32 	%r980, %r977, %r979;
	setp.eq.s32 	%p88, %r980, 0;
	selp.s32 	%r981, -1, 0, %p88;
	add.s32 	%r982, %r978, %r981;
	selp.b32 	%r983, %r74, %r980, %p88;
	setp.le.s32 	%p89, %r983, %r75;
	setp.gt.s32 	%p90, %r983, %r77;
	or.pred  	%p91, %p89, %p90;
	setp.lt.s32 	%p92, %r982, %r73;
	or.pred  	%p93, %p91, %p92;
	setp.ge.s32 	%p94, %r982, %r78;
	or.pred  	%p95, %p93, %p94;
	@%p95 bra 	$L__BB0_62;
	add.s32 	%r985, %r983, %r79;
	sub.s32 	%r986, %r982, %r73;
	ld.const.u64 	%rd236, [%rd7+48];
	cvta.to.global.u64 	%rd237, %rd236;
	mad.lo.s32 	%r987, %r76, %r986, %r985;
	mul.wide.s32 	%rd238, %r987, 4;
	add.s64 	%rd239, %rd237, %rd238;
	ld.global.f32 	%f289, [%rd239];
	cvta.to.global.u64 	%rd240, %rd672;
	mul.wide.u32 	%rd241, %r2021, 4;
	add.s64 	%rd242, %rd240, %rd241;
	st.global.f32 	[%rd242+3072], %f289;
	bra.uni 	$L__BB0_63;
$L__BB0_62:
	cvta.to.global.u64 	%rd233, %rd672;
	mul.wide.u32 	%rd234, %r2021, 4;
	add.s64 	%rd235, %rd233, %rd234;
	mov.b32 	%r984, 0;
	st.global.u32 	[%rd235+3072], %r984;
$L__BB0_63:
	add.s32 	%r2021, %r2021, 1024;
	setp.lt.s32 	%p96, %r2021, %r72;
	@%p96 bra 	$L__BB0_51;
$L__BB0_64:
	bar.sync 	0;
	ld.const.u32 	%r99, [d_common+272];
	setp.ge.s32 	%p97, %r2227, %r99;
	@%p97 bra 	$L__BB0_70;
	ld.const.u32 	%r100, [d_common+268];
	setp.lt.s32 	%p98, %r100, 1;
	@%p98 bra 	$L__BB0_70;
	ld.const.u64 	%rd243, [%rd7+72];
	cvta.to.global.u64 	%rd21, %rd243;
	mov.u32 	%r2023, %r2227;
$L__BB0_67:
	mul.lo.s32 	%r2024, %r100, %r2023;
	add.s32 	%r103, %r100, %r2024;
	mov.f32 	%f945, 0f00000000;
$L__BB0_68:
	mul.wide.u32 	%rd244, %r2024, 4;
	add.s64 	%rd245, %rd21, %rd244;
	ld.global.f32 	%f291, [%rd245];
	add.f32 	%f945, %f945, %f291;
	st.global.f32 	[%rd245], %f945;
	add.s32 	%r2024, %r2024, 1;
	setp.lt.s32 	%p99, %r2024, %r103;
	@%p99 bra 	$L__BB0_68;
	add.s32 	%r2023, %r2023, 256;
	setp.lt.s32 	%p100, %r2023, %r99;
	@%p100 bra 	$L__BB0_67;
$L__BB0_70:
	bar.sync 	0;
	ld.const.u32 	%r107, [d_common+292];
	setp.ge.s32 	%p101, %r2227, %r107;
	@%p101 bra 	$L__BB0_76;
	ld.const.u32 	%r108, [d_common+284];
	ld.const.u32 	%r988, [d_common+300];
	ld.const.u32 	%r109, [d_common+308];
	ld.const.u64 	%rd246, [%rd7+72];
	cvta.to.global.u64 	%rd22, %rd246;
	ld.const.u32 	%r110, [d_common+268];
	add.s32 	%r111, %r988, -2;
	ld.const.u64 	%rd247, [%rd7+80];
	cvta.to.global.u64 	%rd23, %rd247;
	add.s32 	%r989, %r2227, 256;
	max.s32 	%r990, %r107, %r989;
	not.b32 	%r991, %r2227;
	add.s32 	%r112, %r990, %r991;
	and.b32  	%r992, %r112, 768;
	setp.eq.s32 	%p102, %r992, 768;
	mov.u32 	%r2027, %r2227;
	@%p102 bra 	$L__BB0_74;
	shr.u32 	%r994, %r112, 8;
	add.s32 	%r995, %r994, 1;
	and.b32  	%r113, %r995, 3;
	mov.b32 	%r2026, 0;
	mov.u32 	%r2027, %r2227;
$L__BB0_73:
	.pragma "nounroll";
	add.s32 	%r996, %r2027, 1;
	div.s32 	%r997, %r996, %r108;
	mul.lo.s32 	%r998, %r997, %r108;
	sub.s32 	%r999, %r996, %r998;
	setp.eq.s32 	%p103, %r999, 0;
	selp.s32 	%r1000, -1, 0, %p103;
	selp.b32 	%r1001, %r108, %r999, %p103;
	add.s32 	%r1002, %r997, %r1000;
	add.s32 	%r1003, %r1002, %r109;
	add.s32 	%r1004, %r1003, -1;
	add.s32 	%r1005, %r1001, %r111;
	mad.lo.s32 	%r1006, %r1004, %r110, %r1005;
	mul.wide.s32 	%rd248, %r1006, 4;
	add.s64 	%rd249, %rd22, %rd248;
	ld.global.f32 	%f292, [%rd249];
	mul.wide.u32 	%rd250, %r2027, 4;
	add.s64 	%rd251, %rd23, %rd250;
	st.global.f32 	[%rd251], %f292;
	add.s32 	%r2027, %r2027, 256;
	add.s32 	%r2026, %r2026, 1;
	setp.ne.s32 	%p104, %r2026, %r113;
	@%p104 bra 	$L__BB0_73;
$L__BB0_74:
	setp.lt.u32 	%p105, %r112, 768;
	@%p105 bra 	$L__BB0_76;
$L__BB0_75:
	add.s32 	%r1007, %r2027, 1;
	div.s32 	%r1008, %r1007, %r108;
	mul.lo.s32 	%r1009, %r1008, %r108;
	sub.s32 	%r1010, %r1007, %r1009;
	setp.eq.s32 	%p106, %r1010, 0;
	selp.s32 	%r1011, -1, 0, %p106;
	selp.b32 	%r1012, %r108, %r1010, %p106;
	add.s32 	%r1013, %r1008, %r1011;
	add.s32 	%r1014, %r1013, %r109;
	add.s32 	%r1015, %r1014, -1;
	add.s32 	%r1016, %r1012, %r111;
	mad.lo.s32 	%r1017, %r1015, %r110, %r1016;
	mul.wide.s32 	%rd252, %r1017, 4;
	add.s64 	%rd253, %rd22, %rd252;
	ld.global.f32 	%f293, [%rd253];
	mul.wide.u32 	%rd254, %r2027, 4;
	add.s64 	%rd255, %rd23, %rd254;
	st.global.f32 	[%rd255], %f293;
	add.s32 	%r1018, %r2027, 257;
	div.s32 	%r1019, %r1018, %r108;
	mul.lo.s32 	%r1020, %r1019, %r108;
	sub.s32 	%r1021, %r1018, %r1020;
	setp.eq.s32 	%p107, %r1021, 0;
	selp.s32 	%r1022, -1, 0, %p107;
	selp.b32 	%r1023, %r108, %r1021, %p107;
	add.s32 	%r1024, %r1019, %r1022;
	add.s32 	%r1025, %r1024, %r109;
	add.s32 	%r1026, %r1025, -1;
	add.s32 	%r1027, %r1023, %r111;
	mad.lo.s32 	%r1028, %r1026, %r110, %r1027;
	mul.wide.s32 	%rd256, %r1028, 4;
	add.s64 	%rd257, %rd22, %rd256;
	ld.global.f32 	%f294, [%rd257];
	st.global.f32 	[%rd255+1024], %f294;
	add.s32 	%r1029, %r2027, 513;
	div.s32 	%r1030, %r1029, %r108;
	mul.lo.s32 	%r1031, %r1030, %r108;
	sub.s32 	%r1032, %r1029, %r1031;
	setp.eq.s32 	%p108, %r1032, 0;
	selp.s32 	%r1033, -1, 0, %p108;
	selp.b32 	%r1034, %r108, %r1032, %p108;
	add.s32 	%r1035, %r1030, %r1033;
	add.s32 	%r1036, %r1035, %r109;
	add.s32 	%r1037, %r1036, -1;
	add.s32 	%r1038, %r1034, %r111;
	mad.lo.s32 	%r1039, %r1037, %r110, %r1038;
	mul.wide.s32 	%rd258, %r1039, 4;
	add.s64 	%rd259, %rd22, %rd258;
	ld.global.f32 	%f295, [%rd259];
	st.global.f32 	[%rd255+2048], %f295;
	add.s32 	%r1040, %r2027, 769;
	div.s32 	%r1041, %r1040, %r108;
	mul.lo.s32 	%r1042, %r1041, %r108;
	sub.s32 	%r1043, %r1040, %r1042;
	setp.eq.s32 	%p109, %r1043, 0;
	selp.s32 	%r1044, -1, 0, %p109;
	selp.b32 	%r1045, %r108, %r1043, %p109;
	add.s32 	%r1046, %r1041, %r1044;
	add.s32 	%r1047, %r1046, %r109;
	add.s32 	%r1048, %r1047, -1;
	add.s32 	%r1049, %r1045, %r111;
	mad.lo.s32 	%r1050, %r1048, %r110, %r1049;
	mul.wide.s32 	%rd260, %r1050, 4;
	add.s64 	%rd261, %rd22, %rd260;
	ld.global.f32 	%f296, [%rd261];
	st.global.f32 	[%rd255+3072], %f296;
	add.s32 	%r2027, %r2027, 1024;
	setp.lt.s32 	%p110, %r2027, %r107;
	@%p110 bra 	$L__BB0_75;
$L__BB0_76:
	bar.sync 	0;
	ld.const.u32 	%r121, [d_common+340];
	setp.ge.s32 	%p111, %r2227, %r121;
	@%p111 bra 	$L__BB0_82;
	ld.const.u32 	%r122, [d_common+332];
	ld.const.u32 	%r1051, [d_common+316];
	ld.const.u32 	%r123, [d_common+324];
	ld.const.u64 	%rd262, [%rd7+72];
	cvta.to.global.u64 	%rd24, %rd262;
	ld.const.u32 	%r124, [d_common+268];
	add.s32 	%r125, %r1051, -2;
	ld.const.u64 	%rd263, [%rd7+88];
	cvta.to.global.u64 	%rd25, %rd263;
	add.s32 	%r1052, %r2227, 256;
	max.s32 	%r1053, %r121, %r1052;
	not.b32 	%r1054, %r2227;
	add.s32 	%r126, %r1053, %r1054;
	and.b32  	%r1055, %r126, 768;
	setp.eq.s32 	%p112, %r1055, 768;
	mov.u32 	%r2031, %r2227;
	@%p112 bra 	$L__BB0_80;
	shr.u32 	%r1057, %r126, 8;
	add.s32 	%r1058, %r1057, 1;
	and.b32  	%r127, %r1058, 3;
	mov.b32 	%r2030, 0;
	mov.u32 	%r2031, %r2227;
$L__BB0_79:
	.pragma "nounroll";
	add.s32 	%r1059, %r2031, 1;
	div.s32 	%r1060, %r1059, %r122;
	mul.lo.s32 	%r1061, %r1060, %r122;
	sub.s32 	%r1062, %r1059, %r1061;
	setp.eq.s32 	%p113, %r1062, 0;
	selp.s32 	%r1063, -1, 0, %p113;
	selp.b32 	%r1064, %r122, %r1062, %p113;
	add.s32 	%r1065, %r1060, %r1063;
	add.s32 	%r1066, %r1065, %r123;
	add.s32 	%r1067, %r1066, -1;
	add.s32 	%r1068, %r1064, %r125;
	mad.lo.s32 	%r1069, %r1067, %r124, %r1068;
	mul.wide.s32 	%rd264, %r1069, 4;
	add.s64 	%rd265, %rd24, %rd264;
	ld.global.f32 	%f297, [%rd265];
	mul.wide.u32 	%rd266, %r2031, 4;
	add.s64 	%rd267, %rd25, %rd266;
	st.global.f32 	[%rd267], %f297;
	add.s32 	%r2031, %r2031, 256;
	add.s32 	%r2030, %r2030, 1;
	setp.ne.s32 	%p114, %r2030, %r127;
	@%p114 bra 	$L__BB0_79;
$L__BB0_80:
	setp.lt.u32 	%p115, %r126, 768;
	@%p115 bra 	$L__BB0_82;
$L__BB0_81:
	add.s32 	%r1070, %r2031, 1;
	div.s32 	%r1071, %r1070, %r122;
	mul.lo.s32 	%r1072, %r1071, %r122;
	sub.s32 	%r1073, %r1070, %r1072;
	setp.eq.s32 	%p116, %r1073, 0;
	selp.s32 	%r1074, -1, 0, %p116;
	selp.b32 	%r1075, %r122, %r1073, %p116;
	add.s32 	%r1076, %r1071, %r1074;
	add.s32 	%r1077, %r1076, %r123;
	add.s32 	%r1078, %r1077, -1;
	add.s32 	%r1079, %r1075, %r125;
	mad.lo.s32 	%r1080, %r1078, %r124, %r1079;
	mul.wide.s32 	%rd268, %r1080, 4;
	add.s64 	%rd269, %rd24, %rd268;
	ld.global.f32 	%f298, [%rd269];
	mul.wide.u32 	%rd270, %r2031, 4;
	add.s64 	%rd271, %rd25, %rd270;
	st.global.f32 	[%rd271], %f298;
	add.s32 	%r1081, %r2031, 257;
	div.s32 	%r1082, %r1081, %r122;
	mul.lo.s32 	%r1083, %r1082, %r122;
	sub.s32 	%r1084, %r1081, %r1083;
	setp.eq.s32 	%p117, %r1084, 0;
	selp.s32 	%r1085, -1, 0, %p117;
	selp.b32 	%r1086, %r122, %r1084, %p117;
	add.s32 	%r1087, %r1082, %r1085;
	add.s32 	%r1088, %r1087, %r123;
	add.s32 	%r1089, %r1088, -1;
	add.s32 	%r1090, %r1086, %r125;
	mad.lo.s32 	%r1091, %r1089, %r124, %r1090;
	mul.wide.s32 	%rd272, %r1091, 4;
	add.s64 	%rd273, %rd24, %rd272;
	ld.global.f32 	%f299, [%rd273];
	st.global.f32 	[%rd271+1024], %f299;
	add.s32 	%r1092, %r2031, 513;
	div.s32 	%r1093, %r1092, %r122;
	mul.lo.s32 	%r1094, %r1093, %r122;
	sub.s32 	%r1095, %r1092, %r1094;
	setp.eq.s32 	%p118, %r1095, 0;
	selp.s32 	%r1096, -1, 0, %p118;
	selp.b32 	%r1097, %r122, %r1095, %p118;
	add.s32 	%r1098, %r1093, %r1096;
	add.s32 	%r1099, %r1098, %r123;
	add.s32 	%r1100, %r1099, -1;
	add.s32 	%r1101, %r1097, %r125;
	mad.lo.s32 	%r1102, %r1100, %r124, %r1101;
	mul.wide.s32 	%rd274, %r1102, 4;
	add.s64 	%rd275, %rd24, %rd274;
	ld.global.f32 	%f300, [%rd275];
	st.global.f32 	[%rd271+2048], %f300;
	add.s32 	%r1103, %r2031, 769;
	div.s32 	%r1104, %r1103, %r122;
	mul.lo.s32 	%r1105, %r1104, %r122;
	sub.s32 	%r1106, %r1103, %r1105;
	setp.eq.s32 	%p119, %r1106, 0;
	selp.s32 	%r1107, -1, 0, %p119;
	selp.b32 	%r1108, %r122, %r1106, %p119;
	add.s32 	%r1109, %r1104, %r1107;
	add.s32 	%r1110, %r1109, %r123;
	add.s32 	%r1111, %r1110, -1;
	add.s32 	%r1112, %r1108, %r125;
	mad.lo.s32 	%r1113, %r1111, %r124, %r1112;
	mul.wide.s32 	%rd276, %r1113, 4;
	add.s64 	%rd277, %rd24, %rd276;
	ld.global.f32 	%f301, [%rd277];
	st.global.f32 	[%rd271+3072], %f301;
	add.s32 	%r2031, %r2031, 1024;
	setp.lt.s32 	%p120, %r2031, %r121;
	@%p120 bra 	$L__BB0_81;
$L__BB0_82:
	setp.ge.s32 	%p121, %r2227, %r121;
	bar.sync 	0;
	@%p121 bra 	$L__BB0_88;
	ld.const.u64 	%rd278, [%rd7+80];
	cvta.to.global.u64 	%rd26, %rd278;
	ld.const.u64 	%rd279, [%rd7+88];
	cvta.to.global.u64 	%rd27, %rd279;
	add.s32 	%r1114, %r2227, 256;
	max.s32 	%r1115, %r121, %r1114;
	not.b32 	%r1116, %r2227;
	add.s32 	%r135, %r1115, %r1116;
	and.b32  	%r1117, %r135, 768;
	setp.eq.s32 	%p122, %r1117, 768;
	mov.u32 	%r2035, %r2227;
	@%p122 bra 	$L__BB0_86;
	shr.u32 	%r1119, %r135, 8;
	add.s32 	%r1120, %r1119, 1;
	and.b32  	%r136, %r1120, 3;
	mov.b32 	%r2034, 0;
	mov.u32 	%r2035, %r2227;
$L__BB0_85:
	.pragma "nounroll";
	mul.wide.u32 	%rd280, %r2035, 4;
	add.s64 	%rd281, %rd26, %rd280;
	ld.global.f32 	%f302, [%rd281];
	add.s64 	%rd282, %rd27, %rd280;
	ld.global.f32 	%f303, [%rd282];
	sub.f32 	%f304, %f302, %f303;
	st.global.f32 	[%rd282], %f304;
	add.s32 	%r2035, %r2035, 256;
	add.s32 	%r2034, %r2034, 1;
	setp.ne.s32 	%p123, %r2034, %r136;
	@%p123 bra 	$L__BB0_85;
$L__BB0_86:
	setp.lt.u32 	%p124, %r135, 768;
	@%p124 bra 	$L__BB0_88;
$L__BB0_87:
	mul.wide.u32 	%rd283, %r2035, 4;
	add.s64 	%rd284, %rd26, %rd283;
	ld.global.f32 	%f305, [%rd284];
	add.s64 	%rd285, %rd27, %rd283;
	ld.global.f32 	%f306, [%rd285];
	sub.f32 	%f307, %f305, %f306;
	st.global.f32 	[%rd285], %f307;
	ld.global.f32 	%f308, [%rd284+1024];
	ld.global.f32 	%f309, [%rd285+1024];
	sub.f32 	%f310, %f308, %f309;
	st.global.f32 	[%rd285+1024], %f310;
	ld.global.f32 	%f311, [%rd284+2048];
	ld.global.f32 	%f312, [%rd285+2048];
	sub.f32 	%f313, %f311, %f312;
	st.global.f32 	[%rd285+2048], %f313;
	ld.global.f32 	%f314, [%rd284+3072];
	ld.global.f32 	%f315, [%rd285+3072];
	sub.f32 	%f316, %f314, %f315;
	st.global.f32 	[%rd285+3072], %f316;
	add.s32 	%r2035, %r2035, 1024;
	setp.lt.s32 	%p125, %r2035, %r121;
	@%p125 bra 	$L__BB0_87;
$L__BB0_88:
	bar.sync 	0;
	ld.const.u32 	%r144, [d_common+332];
	setp.lt.s32 	%p126, %r2227, %r144;
	setp.gt.s32 	%p127, %r121, 0;
	and.pred  	%p1, %p126, %p127;
	not.pred 	%p128, %p1;
	@%p128 bra 	$L__BB0_93;
	ld.const.u64 	%rd286, [%rd7+88];
	cvta.to.global.u64 	%rd28, %rd286;
	mov.u32 	%r2037, %r2227;
$L__BB0_90:
	add.s32 	%r146, %r121, %r2037;
	mov.f32 	%f946, 0f00000000;
	mov.u32 	%r2038, %r2037;
$L__BB0_91:
	mul.wide.s32 	%rd287, %r2038, 4;
	add.s64 	%rd288, %rd28, %rd287;
	ld.global.f32 	%f318, [%rd288];
	add.f32 	%f946, %f946, %f318;
	st.global.f32 	[%rd288], %f946;
	add.s32 	%r2038, %r144, %r2038;
	setp.lt.s32 	%p129, %r2038, %r146;
	@%p129 bra 	$L__BB0_91;
	add.s32 	%r2037, %r2037, 256;
	setp.lt.s32 	%p130, %r2037, %r144;
	@%p130 bra 	$L__BB0_90;
$L__BB0_93:
	bar.sync 	0;
	ld.const.u32 	%r150, [d_common+356];
	setp.ge.s32 	%p131, %r2227, %r150;
	@%p131 bra 	$L__BB0_99;
	ld.const.u32 	%r151, [d_common+348];
	ld.const.u32 	%r1121, [d_common+364];
	ld.const.u32 	%r152, [d_common+372];
	ld.const.u64 	%rd289, [%rd7+88];
	cvta.to.global.u64 	%rd29, %rd289;
	add.s32 	%r153, %r1121, -2;
	ld.const.u64 	%rd290, [%rd7+96];
	cvta.to.global.u64 	%rd30, %rd290;
	add.s32 	%r1122, %r2227, 256;
	max.s32 	%r1123, %r150, %r1122;
	not.b32 	%r1124, %r2227;
	add.s32 	%r154, %r1123, %r1124;
	and.b32  	%r1125, %r154, 768;
	setp.eq.s32 	%p132, %r1125, 768;
	mov.u32 	%r2041, %r2227;
	@%p132 bra 	$L__BB0_97;
	shr.u32 	%r1127, %r154, 8;
	add.s32 	%r1128, %r1127, 1;
	and.b32  	%r155, %r1128, 3;
	mov.b32 	%r2040, 0;
	mov.u32 	%r2041, %r2227;
$L__BB0_96:
	.pragma "nounroll";
	add.s32 	%r1129, %r2041, 1;
	div.s32 	%r1130, %r1129, %r151;
	mul.lo.s32 	%r1131, %r1130, %r151;
	sub.s32 	%r1132, %r1129, %r1131;
	setp.eq.s32 	%p133, %r1132, 0;
	selp.s32 	%r1133, -1, 0, %p133;
	selp.b32 	%r1134, %r151, %r1132, %p133;
	add.s32 	%r1135, %r1130, %r1133;
	add.s32 	%r1136, %r1135, %r152;
	add.s32 	%r1137, %r1136, -1;
	add.s32 	%r1138, %r1134, %r153;
	mad.lo.s32 	%r1139, %r1137, %r144, %r1138;
	mul.wide.s32 	%rd291, %r1139, 4;
	add.s64 	%rd292, %rd29, %rd291;
	ld.global.f32 	%f319, [%rd292];
	mul.wide.u32 	%rd293, %r2041, 4;
	add.s64 	%rd294, %rd30, %rd293;
	st.global.f32 	[%rd294], %f319;
	add.s32 	%r2041, %r2041, 256;
	add.s32 	%r2040, %r2040, 1;
	setp.ne.s32 	%p134, %r2040, %r155;
	@%p134 bra 	$L__BB0_96;
$L__BB0_97:
	setp.lt.u32 	%p135, %r154, 768;
	@%p135 bra 	$L__BB0_99;
$L__BB0_98:
	add.s32 	%r1140, %r2041, 1;
	div.s32 	%r1141, %r1140, %r151;
	mul.lo.s32 	%r1142, %r1141, %r151;
	sub.s32 	%r1143, %r1140, %r1142;
	setp.eq.s32 	%p136, %r1143, 0;
	selp.s32 	%r1144, -1, 0, %p136;
	selp.b32 	%r1145, %r151, %r1143, %p136;
	add.s32 	%r1146, %r1141, %r1144;
	add.s32 	%r1147, %r1146, %r152;
	add.s32 	%r1148, %r1147, -1;
	add.s32 	%r1149, %r1145, %r153;
	mad.lo.s32 	%r1150, %r1148, %r144, %r1149;
	mul.wide.s32 	%rd295, %r1150, 4;
	add.s64 	%rd296, %rd29, %rd295;
	ld.global.f32 	%f320, [%rd296];
	mul.wide.u32 	%rd297, %r2041, 4;
	add.s64 	%rd298, %rd30, %rd297;
	st.global.f32 	[%rd298], %f320;
	add.s32 	%r1151, %r2041, 257;
	div.s32 	%r1152, %r1151, %r151;
	mul.lo.s32 	%r1153, %r1152, %r151;
	sub.s32 	%r1154, %r1151, %r1153;
	setp.eq.s32 	%p137, %r1154, 0;
	selp.s32 	%r1155, -1, 0, %p137;
	selp.b32 	%r1156, %r151, %r1154, %p137;
	add.s32 	%r1157, %r1152, %r1155;
	add.s32 	%r1158, %r1157, %r152;
	add.s32 	%r1159, %r1158, -1;
	add.s32 	%r1160, %r1156, %r153;
	mad.lo.s32 	%r1161, %r1159, %r144, %r1160;
	mul.wide.s32 	%rd299, %r1161, 4;
	add.s64 	%rd300, %rd29, %rd299;
	ld.global.f32 	%f321, [%rd300];
	st.global.f32 	[%rd298+1024], %f321;
	add.s32 	%r1162, %r2041, 513;
	div.s32 	%r1163, %r1162, %r151;
	mul.lo.s32 	%r1164, %r1163, %r151;
	sub.s32 	%r1165, %r1162, %r1164;
	setp.eq.s32 	%p138, %r1165, 0;
	selp.s32 	%r1166, -1, 0, %p138;
	selp.b32 	%r1167, %r151, %r1165, %p138;
	add.s32 	%r1168, %r1163, %r1166;
	add.s32 	%r1169, %r1168, %r152;
	add.s32 	%r1170, %r1169, -1;
	add.s32 	%r1171, %r1167, %r153;
	mad.lo.s32 	%r1172, %r1170, %r144, %r1171;
	mul.wide.s32 	%rd301, %r1172, 4;
	add.s64 	%rd302, %rd29, %rd301;
	ld.global.f32 	%f322, [%rd302];
	st.global.f32 	[%rd298+2048], %f322;
	add.s32 	%r1173, %r2041, 769;
	div.s32 	%r1174, %r1173, %r151;
	mul.lo.s32 	%r1175, %r1174, %r151;
	sub.s32 	%r1176, %r1173, %r1175;
	setp.eq.s32 	%p139, %r1176, 0;
	selp.s32 	%r1177, -1, 0, %p139;
	selp.b32 	%r1178, %r151, %r1176, %p139;
	add.s32 	%r1179, %r1174, %r1177;
	add.s32 	%r1180, %r1179, %r152;
	add.s32 	%r1181, %r1180, -1;
	add.s32 	%r1182, %r1178, %r153;
	mad.lo.s32 	%r1183, %r1181, %r144, %r1182;
	mul.wide.s32 	%rd303, %r1183, 4;
	add.s64 	%rd304, %rd29, %rd303;
	ld.global.f32 	%f323, [%rd304];
	st.global.f32 	[%rd298+3072], %f323;
	add.s32 	%r2041, %r2041, 1024;
	setp.lt.s32 	%p140, %r2041, %r150;
	@%p140 bra 	$L__BB0_98;
$L__BB0_99:
	bar.sync 	0;
	ld.const.u32 	%r163, [d_common+404];
	setp.ge.s32 	%p141, %r2227, %r163;
	@%p141 bra 	$L__BB0_105;
	ld.const.u32 	%r164, [d_common+396];
	ld.const.u32 	%r1184, [d_common+380];
	ld.const.u32 	%r165, [d_common+388];
	ld.const.u64 	%rd305, [%rd7+88];
	cvta.to.global.u64 	%rd31, %rd305;
	add.s32 	%r166, %r1184, -2;
	ld.const.u64 	%rd306, [%rd7+104];
	cvta.to.global.u64 	%rd32, %rd306;
	add.s32 	%r1185, %r2227, 256;
	max.s32 	%r1186, %r163, %r1185;
	not.b32 	%r1187, %r2227;
	add.s32 	%r167, %r1186, %r1187;
	and.b32  	%r1188, %r167, 768;
	setp.eq.s32 	%p142, %r1188, 768;
	mov.u32 	%r2045, %r2227;
	@%p142 bra 	$L__BB0_103;
	shr.u32 	%r1190, %r167, 8;
	add.s32 	%r1191, %r1190, 1;
	and.b32  	%r168, %r1191, 3;
	mov.b32 	%r2044, 0;
	mov.u32 	%r2045, %r2227;
$L__BB0_102:
	.pragma "nounroll";
	add.s32 	%r1192, %r2045, 1;
	div.s32 	%r1193, %r1192, %r164;
	mul.lo.s32 	%r1194, %r1193, %r164;
	sub.s32 	%r1195, %r1192, %r1194;
	setp.eq.s32 	%p143, %r1195, 0;
	selp.s32 	%r1196, -1, 0, %p143;
	selp.b32 	%r1197, %r164, %r1195, %p143;
	add.s32 	%r1198, %r1193, %r1196;
	add.s32 	%r1199, %r1198, %r165;
	add.s32 	%r1200, %r1199, -1;
	add.s32 	%r1201, %r1197, %r166;
	mad.lo.s32 	%r1202, %r1200, %r144, %r1201;
	mul.wide.s32 	%rd307, %r1202, 4;
	add.s64 	%rd308, %rd31, %rd307;
	ld.global.f32 	%f324, [%rd308];
	mul.wide.u32 	%rd309, %r2045, 4;
	add.s64 	%rd310, %rd32, %rd309;
	st.global.f32 	[%rd310], %f324;
	add.s32 	%r2045, %r2045, 256;
	add.s32 	%r2044, %r2044, 1;
	setp.ne.s32 	%p144, %r2044, %r168;
	@%p144 bra 	$L__BB0_102;
$L__BB0_103:
	setp.lt.u32 	%p145, %r167, 768;
	@%p145 bra 	$L__BB0_105;
$L__BB0_104:
	add.s32 	%r1203, %r2045, 1;
	div.s32 	%r1204, %r1203, %r164;
	mul.lo.s32 	%r1205, %r1204, %r164;
	sub.s32 	%r1206, %r1203, %r1205;
	setp.eq.s32 	%p146, %r1206, 0;
	selp.s32 	%r1207, -1, 0, %p146;
	selp.b32 	%r1208, %r164, %r1206, %p146;
	add.s32 	%r1209, %r1204, %r1207;
	add.s32 	%r1210, %r1209, %r165;
	add.s32 	%r1211, %r1210, -1;
	add.s32 	%r1212, %r1208, %r166;
	mad.lo.s32 	%r1213, %r1211, %r144, %r1212;
	mul.wide.s32 	%rd311, %r1213, 4;
	add.s64 	%rd312, %rd31, %rd311;
	ld.global.f32 	%f325, [%rd312];
	mul.wide.u32 	%rd313, %r2045, 4;
	add.s64 	%rd314, %rd32, %rd313;
	st.global.f32 	[%rd314], %f325;
	add.s32 	%r1214, %r2045, 257;
	div.s32 	%r1215, %r1214, %r164;
	mul.lo.s32 	%r1216, %r1215, %r164;
	sub.s32 	%r1217, %r1214, %r1216;
	setp.eq.s32 	%p147, %r1217, 0;
	selp.s32 	%r1218, -1, 0, %p147;
	selp.b32 	%r1219, %r164, %r1217, %p147;
	add.s32 	%r1220, %r1215, %r1218;
	add.s32 	%r1221, %r1220, %r165;
	add.s32 	%r1222, %r1221, -1;
	add.s32 	%r1223, %r1219, %r166;
	mad.lo.s32 	%r1224, %r1222, %r144, %r1223;
	mul.wide.s32 	%rd315, %r1224, 4;
	add.s64 	%rd316, %rd31, %rd315;
	ld.global.f32 	%f326, [%rd316];
	st.global.f32 	[%rd314+1024], %f326;
	add.s32 	%r1225, %r2045, 513;
	div.s32 	%r1226, %r1225, %r164;
	mul.lo.s32 	%r1227, %r1226, %r164;
	sub.s32 	%r1228, %r1225, %r1227;
	setp.eq.s32 	%p148, %r1228, 0;
	selp.s32 	%r1229, -1, 0, %p148;
	selp.b32 	%r1230, %r164, %r1228, %p148;
	add.s32 	%r1231, %r1226, %r1229;
	add.s32 	%r1232, %r1231, %r165;
	add.s32 	%r1233, %r1232, -1;
	add.s32 	%r1234, %r1230, %r166;
	mad.lo.s32 	%r1235, %r1233, %r144, %r1234;
	mul.wide.s32 	%rd317, %r1235, 4;
	add.s64 	%rd318, %rd31, %rd317;
	ld.global.f32 	%f327, [%rd318];
	st.global.f32 	[%rd314+2048], %f327;
	add.s32 	%r1236, %r2045, 769;
	div.s32 	%r1237, %r1236, %r164;
	mul.lo.s32 	%r1238, %r1237, %r164;
	sub.s32 	%r1239, %r1236, %r1238;
	setp.eq.s32 	%p149, %r1239, 0;
	selp.s32 	%r1240, -1, 0, %p149;
	selp.b32 	%r1241, %r164, %r1239, %p149;
	add.s32 	%r1242, %r1237, %r1240;
	add.s32 	%r1243, %r1242, %r165;
	add.s32 	%r1244, %r1243, -1;
	add.s32 	%r1245, %r1241, %r166;
	mad.lo.s32 	%r1246, %r1244, %r144, %r1245;
	mul.wide.s32 	%rd319, %r1246, 4;
	add.s64 	%rd320, %rd31, %rd319;
	ld.global.f32 	%f328, [%rd320];
	st.global.f32 	[%rd314+3072], %f328;
	add.s32 	%r2045, %r2045, 1024;
	setp.lt.s32 	%p150, %r2045, %r163;
	@%p150 bra 	$L__BB0_104;
$L__BB0_105:
	setp.ge.s32 	%p151, %r2227, %r163;
	bar.sync 	0;
	@%p151 bra 	$L__BB0_111;
	ld.const.u64 	%rd321, [%rd7+96];
	cvta.to.global.u64 	%rd33, %rd321;
	ld.const.u64 	%rd322, [%rd7+104];
	cvta.to.global.u64 	%rd34, %rd322;
	add.s32 	%r1247, %r2227, 256;
	max.s32 	%r1248, %r163, %r1247;
	not.b32 	%r1249, %r2227;
	add.s32 	%r176, %r1248, %r1249;
	and.b32  	%r1250, %r176, 768;
	setp.eq.s32 	%p152, %r1250, 768;
	mov.u32 	%r2049, %r2227;
	@%p152 bra 	$L__BB0_109;
	shr.u32 	%r1252, %r176, 8;
	add.s32 	%r1253, %r1252, 1;
	and.b32  	%r177, %r1253, 3;
	mov.b32 	%r2048, 0;
	mov.u32 	%r2049, %r2227;
$L__BB0_108:
	.pragma "nounroll";
	mul.wide.u32 	%rd323, %r2049, 4;
	add.s64 	%rd324, %rd33, %rd323;
	ld.global.f32 	%f329, [%rd324];
	add.s64 	%rd325, %rd34, %rd323;
	ld.global.f32 	%f330, [%rd325];
	sub.f32 	%f331, %f329, %f330;
	st.global.f32 	[%rd325], %f331;
	add.s32 	%r2049, %r2049, 256;
	add.s32 	%r2048, %r2048, 1;
	setp.ne.s32 	%p153, %r2048, %r177;
	@%p153 bra 	$L__BB0_108;
$L__BB0_109:
	setp.lt.u32 	%p154, %r176, 768;
	@%p154 bra 	$L__BB0_111;
$L__BB0_110:
	mul.wide.u32 	%rd326, %r2049, 4;
	add.s64 	%rd327, %rd33, %rd326;
	ld.global.f32 	%f332, [%rd327];
	add.s64 	%rd328, %rd34, %rd326;
	ld.global.f32 	%f333, [%rd328];
	sub.f32 	%f334, %f332, %f333;
	st.global.f32 	[%rd328], %f334;
	ld.global.f32 	%f335, [%rd327+1024];
	ld.global.f32 	%f336, [%rd328+1024];
	sub.f32 	%f337, %f335, %f336;
	st.global.f32 	[%rd328+1024], %f337;
	ld.global.f32 	%f338, [%rd327+2048];
	ld.global.f32 	%f339, [%rd328+2048];
	sub.f32 	%f340, %f338, %f339;
	st.global.f32 	[%rd328+2048], %f340;
	ld.global.f32 	%f341, [%rd327+3072];
	ld.global.f32 	%f342, [%rd328+3072];
	sub.f32 	%f343, %f341, %f342;
	st.global.f32 	[%rd328+3072], %f343;
	add.s32 	%r2049, %r2049, 1024;
	setp.lt.s32 	%p155, %r2049, %r163;
	@%p155 bra 	$L__BB0_110;
$L__BB0_111:
	bar.sync 	0;
	ld.const.u32 	%r185, [d_common+420];
	setp.ge.s32 	%p156, %r2227, %r185;
	@%p156 bra 	$L__BB0_117;
	ld.const.u64 	%rd329, [%rd7+48];
	cvta.to.global.u64 	%rd35, %rd329;
	ld.const.u64 	%rd330, [%rd7+112];
	cvta.to.global.u64 	%rd36, %rd330;
	add.s32 	%r1254, %r2227, 256;
	max.s32 	%r1255, %r185, %r1254;
	not.b32 	%r1256, %r2227;
	add.s32 	%r186, %r1255, %r1256;
	and.b32  	%r1257, %r186, 768;
	setp.eq.s32 	%p157, %r1257, 768;
	mov.u32 	%r2053, %r2227;
	@%p157 bra 	$L__BB0_115;
	shr.u32 	%r1259, %r186, 8;
	add.s32 	%r1260, %r1259, 1;
	and.b32  	%r187, %r1260, 3;
	mov.b32 	%r2052, 0;
	mov.u32 	%r2053, %r2227;
$L__BB0_114:
	.pragma "nounroll";
	mul.wide.u32 	%rd331, %r2053, 4;
	add.s64 	%rd332, %rd35, %rd331;
	ld.global.f32 	%f344, [%rd332];
	mul.f32 	%f345, %f344, %f344;
	add.s64 	%rd333, %rd36, %rd331;
	st.global.f32 	[%rd333], %f345;
	add.s32 	%r2053, %r2053, 256;
	add.s32 	%r2052, %r2052, 1;
	setp.ne.s32 	%p158, %r2052, %r187;
	@%p158 bra 	$L__BB0_114;
$L__BB0_115:
	setp.lt.u32 	%p159, %r186, 768;
	@%p159 bra 	$L__BB0_117;
$L__BB0_116:
	mul.wide.u32 	%rd334, %r2053, 4;
	add.s64 	%rd335, %rd35, %rd334;
	ld.global.f32 	%f346, [%rd335];
	mul.f32 	%f347, %f346, %f346;
	add.s64 	%rd336, %rd36, %rd334;
	st.global.f32 	[%rd336], %f347;
	ld.global.f32 	%f348, [%rd335+1024];
	mul.f32 	%f349, %f348, %f348;
	st.global.f32 	[%rd336+1024], %f349;
	ld.global.f32 	%f350, [%rd335+2048];
	mul.f32 	%f351, %f350, %f350;
	st.global.f32 	[%rd336+2048], %f351;
	ld.global.f32 	%f352, [%rd335+3072];
	mul.f32 	%f353, %f352, %f352;
	st.global.f32 	[%rd336+3072], %f353;
	add.s32 	%r2053, %r2053, 1024;
	setp.lt.s32 	%p160, %r2053, %r185;
	@%p160 bra 	$L__BB0_116;
$L__BB0_117:
	setp.ge.s32 	%p161, %r2227, %r72;
	bar.sync 	0;
	@%p161 bra 	$L__BB0_138;
	ld.const.v2.u32 	{%r195, %r196}, [d_common+264];
	ld.const.u32 	%r197, [d_common+260];
	ld.const.u32 	%r198, [d_common+412];
	add.s32 	%r199, %r198, %r197;
	ld.const.u32 	%r1261, [d_common+416];
	add.s32 	%r200, %r1261, %r195;
	not.b32 	%r201, %r197;
	add.s32 	%r1262, %r2227, 256;
	max.s32 	%r1263, %r72, %r1262;
	not.b32 	%r1264, %r2227;
	add.s32 	%r202, %r1263, %r1264;
	and.b32  	%r1265, %r202, 768;
	setp.eq.s32 	%p162, %r1265, 768;
	mov.u32 	%r2057, %r2227;
	@%p162 bra 	$L__BB0_124;
	shr.u32 	%r1267, %r202, 8;
	add.s32 	%r1268, %r1267, 1;
	and.b32  	%r203, %r1268, 3;
	mov.b32 	%r2056, 0;
	mov.u32 	%r2057, %r2227;
$L__BB0_120:
	.pragma "nounroll";
	add.s32 	%r1269, %r2057, 1;
	div.s32 	%r1270, %r1269, %r196;
	mul.lo.s32 	%r1271, %r1270, %r196;
	sub.s32 	%r1272, %r1269, %r1271;
	setp.eq.s32 	%p163, %r1272, 0;
	selp.s32 	%r1273, -1, 0, %p163;
	add.s32 	%r1274, %r1270, %r1273;
	selp.b32 	%r1275, %r196, %r1272, %p163;
	setp.le.s32 	%p164, %r1275, %r197;
	setp.gt.s32 	%p165, %r1275, %r199;
	or.pred  	%p166, %p164, %p165;
	setp.lt.s32 	%p167, %r1274, %r195;
	or.pred  	%p168, %p166, %p167;
	setp.ge.s32 	%p169, %r1274, %r200;
	or.pred  	%p170, %p168, %p169;
	@%p170 bra 	$L__BB0_122;
	add.s32 	%r1277, %r1275, %r201;
	sub.s32 	%r1278, %r1274, %r195;
	ld.const.u64 	%rd341, [%rd7+112];
	cvta.to.global.u64 	%rd342, %rd341;
	mad.lo.s32 	%r1279, %r198, %r1278, %r1277;
	mul.wide.s32 	%rd343, %r1279, 4;
	add.s64 	%rd344, %rd342, %rd343;
	ld.global.f32 	%f354, [%rd344];
	ld.const.u64 	%rd345, [%rd7+72];
	cvta.to.global.u64 	%rd346, %rd345;
	mul.wide.u32 	%rd347, %r2057, 4;
	add.s64 	%rd348, %rd346, %rd347;
	st.global.f32 	[%rd348], %f354;
	bra.uni 	$L__BB0_123;
$L__BB0_122:
	ld.const.u64 	%rd337, [%rd7+72];
	cvta.to.global.u64 	%rd338, %rd337;
	mul.wide.u32 	%rd339, %r2057, 4;
	add.s64 	%rd340, %rd338, %rd339;
	mov.b32 	%r1276, 0;
	st.global.u32 	[%rd340], %r1276;
$L__BB0_123:
	add.s32 	%r2057, %r2057, 256;
	add.s32 	%r2056, %r2056, 1;
	setp.ne.s32 	%p171, %r2056, %r203;
	@%p171 bra 	$L__BB0_120;
$L__BB0_124:
	setp.lt.u32 	%p172, %r202, 768;
	@%p172 bra 	$L__BB0_138;
$L__BB0_125:
	add.s32 	%r1280, %r2057, 1;
	div.s32 	%r1281, %r1280, %r196;
	mul.lo.s32 	%r1282, %r1281, %r196;
	sub.s32 	%r1283, %r1280, %r1282;
	setp.eq.s32 	%p173, %r1283, 0;
	selp.s32 	%r1284, -1, 0, %p173;
	add.s32 	%r1285, %r1281, %r1284;
	selp.b32 	%r1286, %r196, %r1283, %p173;
	setp.le.s32 	%p174, %r1286, %r197;
	setp.gt.s32 	%p175, %r1286, %r199;
	or.pred  	%p176, %p174, %p175;
	setp.lt.s32 	%p177, %r1285, %r195;
	or.pred  	%p178, %p176, %p177;
	setp.ge.s32 	%p179, %r1285, %r200;
	or.pred  	%p180, %p178, %p179;
	@%p180 bra 	$L__BB0_127;
	add.s32 	%r1288, %r1286, %r201;
	sub.s32 	%r1289, %r1285, %r195;
	ld.const.u64 	%rd352, [%rd7+112];
	cvta.to.global.u64 	%rd353, %rd352;
	mad.lo.s32 	%r1290, %r198, %r1289, %r1288;
	mul.wide.s32 	%rd354, %r1290, 4;
	add.s64 	%rd355, %rd353, %rd354;
	ld.global.f32 	%f355, [%rd355];
	ld.const.u64 	%rd673, [%rd7+72];
	cvta.to.global.u64 	%rd356, %rd673;
	mul.wide.u32 	%rd357, %r2057, 4;
	add.s64 	%rd358, %rd356, %rd357;
	st.global.f32 	[%rd358], %f355;
	bra.uni 	$L__BB0_128;
$L__BB0_127:
	ld.const.u64 	%rd673, [%rd7+72];
	cvta.to.global.u64 	%rd349, %rd673;
	mul.wide.u32 	%rd350, %r2057, 4;
	add.s64 	%rd351, %rd349, %rd350;
	mov.b32 	%r1287, 0;
	st.global.u32 	[%rd351], %r1287;
$L__BB0_128:
	add.s32 	%r1291, %r2057, 257;
	div.s32 	%r1292, %r1291, %r196;
	mul.lo.s32 	%r1293, %r1292, %r196;
	sub.s32 	%r1294, %r1291, %r1293;
	setp.eq.s32 	%p181, %r1294, 0;
	selp.s32 	%r1295, -1, 0, %p181;
	add.s32 	%r1296, %r1292, %r1295;
	selp.b32 	%r1297, %r196, %r1294, %p181;
	setp.le.s32 	%p182, %r1297, %r197;
	setp.gt.s32 	%p183, %r1297, %r199;
	or.pred  	%p184, %p182, %p183;
	setp.lt.s32 	%p185, %r1296, %r195;
	or.pred  	%p186, %p184, %p185;
	setp.ge.s32 	%p187, %r1296, %r200;
	or.pred  	%p188, %p186, %p187;
	@%p188 bra 	$L__BB0_130;
	add.s32 	%r1299, %r1297, %r201;
	sub.s32 	%r1300, %r1296, %r195;
	ld.const.u64 	%rd362, [%rd7+112];
	cvta.to.global.u64 	%rd363, %rd362;
	mad.lo.s32 	%r1301, %r198, %r1300, %r1299;
	mul.wide.s32 	%rd364, %r1301, 4;
	add.s64 	%rd365, %rd363, %rd364;
	ld.global.f32 	%f356, [%rd365];
	cvta.to.global.u64 	%rd366, %rd673;
	mul.wide.u32 	%rd367, %r2057, 4;
	add.s64 	%rd368, %rd366, %rd367;
	st.global.f32 	[%rd368+1024], %f356;
	bra.uni 	$L__BB0_131;
$L__BB0_130:
	cvta.to.global.u64 	%rd359, %rd673;
	mul.wide.u32 	%rd360, %r2057, 4;
	add.s64 	%rd361, %rd359, %rd360;
	mov.b32 	%r1298, 0;
	st.global.u32 	[%rd361+1024], %r1298;
$L__BB0_131:
	add.s32 	%r1302, %r2057, 513;
	div.s32 	%r1303, %r1302, %r196;
	mul.lo.s32 	%r1304, %r1303, %r196;
	sub.s32 	%r1305, %r1302, %r1304;
	setp.eq.s32 	%p189, %r1305, 0;
	selp.s32 	%r1306, -1, 0, %p189;
	add.s32 	%r1307, %r1303, %r1306;
	selp.b32 	%r1308, %r196, %r1305, %p189;
	setp.le.s32 	%p190, %r1308, %r197;
	setp.gt.s32 	%p191, %r1308, %r199;
	or.pred  	%p192, %p190, %p191;
	setp.lt.s32 	%p193, %r1307, %r195;
	or.pred  	%p194, %p192, %p193;
	setp.ge.s32 	%p195, %r1307, %r200;
	or.pred  	%p196, %p194, %p195;
	@%p196 bra 	$L__BB0_133;
	add.s32 	%r1310, %r1308, %r201;
	sub.s32 	%r1311, %r1307, %r195;
	ld.const.u64 	%rd372, [%rd7+112];
	cvta.to.global.u64 	%rd373, %rd372;
	mad.lo.s32 	%r1312, %r198, %r1311, %r1310;
	mul.wide.s32 	%rd374, %r1312, 4;
	add.s64 	%rd375, %rd373, %rd374;
	ld.global.f32 	%f357, [%rd375];
	cvta.to.global.u64 	%rd376, %rd673;
	mul.wide.u32 	%rd377, %r2057, 4;
	add.s64 	%rd378, %rd376, %rd377;
	st.global.f32 	[%rd378+2048], %f357;
	bra.uni 	$L__BB0_134;
$L__BB0_133:
	cvta.to.global.u64 	%rd369, %rd673;
	mul.wide.u32 	%rd370, %r2057, 4;
	add.s64 	%rd371, %rd369, %rd370;
	mov.b32 	%r1309, 0;
	st.global.u32 	[%rd371+2048], %r1309;
$L__BB0_134:
	add.s32 	%r1313, %r2057, 769;
	div.s32 	%r1314, %r1313, %r196;
	mul.lo.s32 	%r1315, %r1314, %r196;
	sub.s32 	%r1316, %r1313, %r1315;
	setp.eq.s32 	%p197, %r1316, 0;
	selp.s32 	%r1317, -1, 0, %p197;
	add.s32 	%r1318, %r1314, %r1317;
	selp.b32 	%r1319, %r196, %r1316, %p197;
	setp.le.s32 	%p198, %r1319, %r197;
	setp.gt.s32 	%p199, %r1319, %r199;
	or.pred  	%p200, %p198, %p199;
	setp.lt.s32 	%p201, %r1318, %r195;
	or.pred  	%p202, %p200, %p201;
	setp.ge.s32 	%p203, %r1318, %r200;
	or.pred  	%p204, %p202, %p203;
	@%p204 bra 	$L__BB0_136;
	add.s32 	%r1321, %r1319, %r201;
	sub.s32 	%r1322, %r1318, %r195;
	ld.const.u64 	%rd382, [%rd7+112];
	cvta.to.global.u64 	%rd383, %rd382;
	mad.lo.s32 	%r1323, %r198, %r1322, %r1321;
	mul.wide.s32 	%rd384, %r1323, 4;
	add.s64 	%rd385, %rd383, %rd384;
	ld.global.f32 	%f358, [%rd385];
	cvta.to.global.u64 	%rd386, %rd673;
	mul.wide.u32 	%rd387, %r2057, 4;
	add.s64 	%rd388, %rd386, %rd387;
	st.global.f32 	[%rd388+3072], %f358;
	bra.uni 	$L__BB0_137;
$L__BB0_136:
	cvta.to.global.u64 	%rd379, %rd673;
	mul.wide.u32 	%rd380, %r2057, 4;
	add.s64 	%rd381, %rd379, %rd380;
	mov.b32 	%r1320, 0;
	st.global.u32 	[%rd381+3072], %r1320;
$L__BB0_137:
	add.s32 	%r2057, %r2057, 1024;
	setp.lt.s32 	%p205, %r2057, %r72;
	@%p205 bra 	$L__BB0_125;
$L__BB0_138:
	setp.ge.s32 	%p206, %r2227, %r99;
	bar.sync 	0;
	@%p206 bra 	$L__BB0_144;
	ld.const.u32 	%r221, [d_common+268];
	setp.lt.s32 	%p207, %r221, 1;
	@%p207 bra 	$L__BB0_144;
	ld.const.u64 	%rd389, [%rd7+72];
	cvta.to.global.u64 	%rd40, %rd389;
	mov.u32 	%r2059, %r2227;
$L__BB0_141:
	mul.lo.s32 	%r2060, %r221, %r2059;
	add.s32 	%r224, %r221, %r2060;
	mov.f32 	%f947, 0f00000000;
$L__BB0_142:
	mul.wide.u32 	%rd390, %r2060, 4;
	add.s64 	%rd391, %rd40, %rd390;
	ld.global.f32 	%f360, [%rd391];
	add.f32 	%f947, %f947, %f360;
	st.global.f32 	[%rd391], %f947;
	add.s32 	%r2060, %r2060, 1;
	setp.lt.s32 	%p208, %r2060, %r224;
	@%p208 bra 	$L__BB0_142;
	add.s32 	%r2059, %r2059, 256;
	setp.lt.s32 	%p209, %r2059, %r99;
	@%p209 bra 	$L__BB0_141;
$L__BB0_144:
	setp.ge.s32 	%p210, %r2227, %r107;
	bar.sync 	0;
	@%p210 bra 	$L__BB0_150;
	ld.const.u32 	%r228, [d_common+284];
	ld.const.u32 	%r1324, [d_common+300];
	ld.const.u32 	%r229, [d_common+308];
	ld.const.u64 	%rd392, [%rd7+72];
	cvta.to.global.u64 	%rd41, %rd392;
	ld.const.u32 	%r230, [d_common+268];
	add.s32 	%r231, %r1324, -2;
	ld.const.u64 	%rd393, [%rd7+80];
	cvta.to.global.u64 	%rd42, %rd393;
	add.s32 	%r1325, %r2227, 256;
	max.s32 	%r1326, %r107, %r1325;
	not.b32 	%r1327, %r2227;
	add.s32 	%r232, %r1326, %r1327;
	and.b32  	%r1328, %r232, 768;
	setp.eq.s32 	%p211, %r1328, 768;
	mov.u32 	%r2063, %r2227;
	@%p211 bra 	$L__BB0_148;
	shr.u32 	%r1330, %r232, 8;
	add.s32 	%r1331, %r1330, 1;
	and.b32  	%r233, %r1331, 3;
	mov.b32 	%r2062, 0;
	mov.u32 	%r2063, %r2227;
$L__BB0_147:
	.pragma "nounroll";
	add.s32 	%r1332, %r2063, 1;
	div.s32 	%r1333, %r1332, %r228;
	mul.lo.s32 	%r1334, %r1333, %r228;
	sub.s32 	%r1335, %r1332, %r1334;
	setp.eq.s32 	%p212, %r1335, 0;
	selp.s32 	%r1336, -1, 0, %p212;
	selp.b32 	%r1337, %r228, %r1335, %p212;
	add.s32 	%r1338, %r1333, %r1336;
	add.s32 	%r1339, %r1338, %r229;
	add.s32 	%r1340, %r1339, -1;
	add.s32 	%r1341, %r1337, %r231;
	mad.lo.s32 	%r1342, %r1340, %r230, %r1341;
	mul.wide.s32 	%rd394, %r1342, 4;
	add.s64 	%rd395, %rd41, %rd394;
	ld.global.f32 	%f361, [%rd395];
	mul.wide.u32 	%rd396, %r2063, 4;
	add.s64 	%rd397, %rd42, %rd396;
	st.global.f32 	[%rd397], %f361;
	add.s32 	%r2063, %r2063, 256;
	add.s32 	%r2062, %r2062, 1;
	setp.ne.s32 	%p213, %r2062, %r233;
	@%p213 bra 	$L__BB0_147;
$L__BB0_148:
	setp.lt.u32 	%p214, %r232, 768;
	@%p214 bra 	$L__BB0_150;
$L__BB0_149:
	add.s32 	%r1343, %r2063, 1;
	div.s32 	%r1344, %r1343, %r228;
	mul.lo.s32 	%r1345, %r1344, %r228;
	sub.s32 	%r1346, %r1343, %r1345;
	setp.eq.s32 	%p215, %r1346, 0;
	selp.s32 	%r1347, -1, 0, %p215;
	selp.b32 	%r1348, %r228, %r1346, %p215;
	add.s32 	%r1349, %r1344, %r1347;
	add.s32 	%r1350, %r1349, %r229;
	add.s32 	%r1351, %r1350, -1;
	add.s32 	%r1352, %r1348, %r231;
	mad.lo.s32 	%r1353, %r1351, %r230, %r1352;
	mul.wide.s32 	%rd398, %r1353, 4;
	add.s64 	%rd399, %rd41, %rd398;
	ld.global.f32 	%f362, [%rd399];
	mul.wide.u32 	%rd400, %r2063, 4;
	add.s64 	%rd401, %rd42, %rd400;
	st.global.f32 	[%rd401], %f362;
	add.s32 	%r1354, %r2063, 257;
	div.s32 	%r1355, %r1354, %r228;
	mul.lo.s32 	%r1356, %r1355, %r228;
	sub.s32 	%r1357, %r1354, %r1356;
	setp.eq.s32 	%p216, %r1357, 0;
	selp.s32 	%r1358, -1, 0, %p216;
	selp.b32 	%r1359, %r228, %r1357, %p216;
	add.s32 	%r1360, %r1355, %r1358;
	add.s32 	%r1361, %r1360, %r229;
	add.s32 	%r1362, %r1361, -1;
	add.s32 	%r1363, %r1359, %r231;
	mad.lo.s32 	%r1364, %r1362, %r230, %r1363;
	mul.wide.s32 	%rd402, %r1364, 4;
	add.s64 	%rd403, %rd41, %rd402;
	ld.global.f32 	%f363, [%rd403];
	st.global.f32 	[%rd401+1024], %f363;
	add.s32 	%r1365, %r2063, 513;
	div.s32 	%r1366, %r1365, %r228;
	mul.lo.s32 	%r1367, %r1366, %r228;
	sub.s32 	%r1368, %r1365, %r1367;
	setp.eq.s32 	%p217, %r1368, 0;
	selp.s32 	%r1369, -1, 0, %p217;
	selp.b32 	%r1370, %r228, %r1368, %p217;
	add.s32 	%r1371, %r1366, %r1369;
	add.s32 	%r1372, %r1371, %r229;
	add.s32 	%r1373, %r1372, -1;
	add.s32 	%r1374, %r1370, %r231;
	mad.lo.s32 	%r1375, %r1373, %r230, %r1374;
	mul.wide.s32 	%rd404, %r1375, 4;
	add.s64 	%rd405, %rd41, %rd404;
	ld.global.f32 	%f364, [%rd405];
	st.global.f32 	[%rd401+2048], %f364;
	add.s32 	%r1376, %r2063, 769;
	div.s32 	%r1377, %r1376, %r228;
	mul.lo.s32 	%r1378, %r1377, %r228;
	sub.s32 	%r1379, %r1376, %r1378;
	setp.eq.s32 	%p218, %r1379, 0;
	selp.s32 	%r1380, -1, 0, %p218;
	selp.b32 	%r1381, %r228, %r1379, %p218;
	add.s32 	%r1382, %r1377, %r1380;
	add.s32 	%r1383, %r1382, %r229;
	add.s32 	%r1384, %r1383, -1;
	add.s32 	%r1385, %r1381, %r231;
	mad.lo.s32 	%r1386, %r1384, %r230, %r1385;
	mul.wide.s32 	%rd406, %r1386, 4;
	add.s64 	%rd407, %rd41, %rd406;
	ld.global.f32 	%f365, [%rd407];
	st.global.f32 	[%rd401+3072], %f365;
	add.s32 	%r2063, %r2063, 1024;
	setp.lt.s32 	%p219, %r2063, %r107;
	@%p219 bra 	$L__BB0_149;
$L__BB0_150:
	setp.ge.s32 	%p220, %r2227, %r121;
	bar.sync 	0;
	@%p220 bra 	$L__BB0_156;
	ld.const.u32 	%r1387, [d_common+316];
	ld.const.u32 	%r241, [d_common+324];
	ld.const.u64 	%rd408, [%rd7+72];
	cvta.to.global.u64 	%rd43, %rd408;
	ld.const.u32 	%r242, [d_common+268];
	add.s32 	%r243, %r1387, -2;
	ld.const.u64 	%rd409, [%rd7+88];
	cvta.to.global.u64 	%rd44, %rd409;
	add.s32 	%r1388, %r2227, 256;
	max.s32 	%r1389, %r121, %r1388;
	not.b32 	%r1390, %r2227;
	add.s32 	%r244, %r1389, %r1390;
	and.b32  	%r1391, %r244, 768;
	setp.eq.s32 	%p221, %r1391, 768;
	mov.u32 	%r2067, %r2227;
	@%p221 bra 	$L__BB0_154;
	shr.u32 	%r1393, %r244, 8;
	add.s32 	%r1394, %r1393, 1;
	and.b32  	%r245, %r1394, 3;
	mov.b32 	%r2066, 0;
	mov.u32 	%r2067, %r2227;
$L__BB0_153:
	.pragma "nounroll";
	add.s32 	%r1395, %r2067, 1;
	div.s32 	%r1396, %r1395, %r144;
	mul.lo.s32 	%r1397, %r1396, %r144;
	sub.s32 	%r1398, %r1395, %r1397;
	setp.eq.s32 	%p222, %r1398, 0;
	selp.s32 	%r1399, -1, 0, %p222;
	selp.b32 	%r1400, %r144, %r1398, %p222;
	add.s32 	%r1401, %r1396, %r1399;
	add.s32 	%r1402, %r1401, %r241;
	add.s32 	%r1403, %r1402, -1;
	add.s32 	%r1404, %r1400, %r243;
	mad.lo.s32 	%r1405, %r1403, %r242, %r1404;
	mul.wide.s32 	%rd410, %r1405, 4;
	add.s64 	%rd411, %rd43, %rd410;
	ld.global.f32 	%f366, [%rd411];
	mul.wide.u32 	%rd412, %r2067, 4;
	add.s64 	%rd413, %rd44, %rd412;
	st.global.f32 	[%rd413], %f366;
	add.s32 	%r2067, %r2067, 256;
	add.s32 	%r2066, %r2066, 1;
	setp.ne.s32 	%p223, %r2066, %r245;
	@%p223 bra 	$L__BB0_153;
$L__BB0_154:
	setp.lt.u32 	%p224, %r244, 768;
	@%p224 bra 	$L__BB0_156;
$L__BB0_155:
	add.s32 	%r1406, %r2067, 1;
	div.s32 	%r1407, %r1406, %r144;
	mul.lo.s32 	%r1408, %r1407, %r144;
	sub.s32 	%r1409, %r1406, %r1408;
	setp.eq.s32 	%p225, %r1409, 0;
	selp.s32 	%r1410, -1, 0, %p225;
	selp.b32 	%r1411, %r144, %r1409, %p225;
	add.s32 	%r1412, %r1407, %r1410;
	add.s32 	%r1413, %r1412, %r241;
	add.s32 	%r1414, %r1413, -1;
	add.s32 	%r1415, %r1411, %r243;
	mad.lo.s32 	%r1416, %r1414, %r242, %r1415;
	mul.wide.s32 	%rd414, %r1416, 4;
	add.s64 	%rd415, %rd43, %rd414;
	ld.global.f32 	%f367, [%rd415];
	mul.wide.u32 	%rd416, %r2067, 4;
	add.s64 	%rd417, %rd44, %rd416;
	st.global.f32 	[%rd417], %f367;
	add.s32 	%r1417, %r2067, 257;
	div.s32 	%r1418, %r1417, %r144;
	mul.lo.s32 	%r1419, %r1418, %r144;
	sub.s32 	%r1420, %r1417, %r1419;
	setp.eq.s32 	%p226, %r1420, 0;
	selp.s32 	%r1421, -1, 0, %p226;
	selp.b32 	%r1422, %r144, %r1420, %p226;
	add.s32 	%r1423, %r1418, %r1421;
	add.s32 	%r1424, %r1423, %r241;
	add.s32 	%r1425, %r1424, -1;
	add.s32 	%r1426, %r1422, %r243;
	mad.lo.s32 	%r1427, %r1425, %r242, %r1426;
	mul.wide.s32 	%rd418, %r1427, 4;
	add.s64 	%rd419, %rd43, %rd418;
	ld.global.f32 	%f368, [%rd419];
	st.global.f32 	[%rd417+1024], %f368;
	add.s32 	%r1428, %r2067, 513;
	div.s32 	%r1429, %r1428, %r144;
	mul.lo.s32 	%r1430, %r1429, %r144;
	sub.s32 	%r1431, %r1428, %r1430;
	setp.eq.s32 	%p227, %r1431, 0;
	selp.s32 	%r1432, -1, 0, %p227;
	selp.b32 	%r1433, %r144, %r1431, %p227;
	add.s32 	%r1434, %r1429, %r1432;
	add.s32 	%r1435, %r1434, %r241;
	add.s32 	%r1436, %r1435, -1;
	add.s32 	%r1437, %r1433, %r243;
	mad.lo.s32 	%r1438, %r1436, %r242, %r1437;
	mul.wide.s32 	%rd420, %r1438, 4;
	add.s64 	%rd421, %rd43, %rd420;
	ld.global.f32 	%f369, [%rd421];
	st.global.f32 	[%rd417+2048], %f369;
	add.s32 	%r1439, %r2067, 769;
	div.s32 	%r1440, %r1439, %r144;
	mul.lo.s32 	%r1441, %r1440, %r144;
	sub.s32 	%r1442, %r1439, %r1441;
	setp.eq.s32 	%p228, %r1442, 0;
	selp.s32 	%r1443, -1, 0, %p228;
	selp.b32 	%r1444, %r144, %r1442, %p228;
	add.s32 	%r1445, %r1440, %r1443;
	add.s32 	%r1446, %r1445, %r241;
	add.s32 	%r1447, %r1446, -1;
	add.s32 	%r1448, %r1444, %r243;
	mad.lo.s32 	%r1449, %r1447, %r242, %r1448;
	mul.wide.s32 	%rd422, %r1449, 4;
	add.s64 	%rd423, %rd43, %rd422;
	ld.global.f32 	%f370, [%rd423];
	st.global.f32 	[%rd417+3072], %f370;
	add.s32 	%r2067, %r2067, 1024;
	setp.lt.s32 	%p229, %r2067, %r121;
	@%p229 bra 	$L__BB0_155;
$L__BB0_156:
	setp.ge.s32 	%p230, %r2227, %r121;
	bar.sync 	0;
	@%p230 bra 	$L__BB0_161;
	ld.const.u64 	%rd424, [%rd7+80];
	cvta.to.global.u64 	%rd45, %rd424;
	ld.const.u64 	%rd425, [%rd7+88];
	cvta.to.global.u64 	%rd46, %rd425;
	add.s32 	%r1450, %r2227, 256;
	max.s32 	%r1451, %r121, %r1450;
	not.b32 	%r1452, %r2227;
	add.s32 	%r253, %r1451, %r1452;
	and.b32  	%r1453, %r253, 768;
	setp.eq.s32 	%p231, %r1453, 768;
	mov.u32 	%r2071, %r2227;
	@%p231 bra 	$L__BB0_160;
	shr.u32 	%r1455, %r253, 8;
	add.s32 	%r1456, %r1455, 1;
	and.b32  	%r254, %r1456, 3;
	mov.b32 	%r2070, 0;
	mov.u32 	%r2071, %r2227;
$L__BB0_159:
	.pragma "nounroll";
	mul.wide.u32 	%rd426, %r2071, 4;
	add.s64 	%rd427, %rd45, %rd426;
	ld.global.f32 	%f371, [%rd427];
	add.s64 	%rd428, %rd46, %rd426;
	ld.global.f32 	%f372, [%rd428];
	sub.f32 	%f373, %f371, %f372;
	st.global.f32 	[%rd428], %f373;
	add.s32 	%r2071, %r2071, 256;
	add.s32 	%r2070, %r2070, 1;
	setp.ne.s32 	%p232, %r2070, %r254;
	@%p232 bra 	$L__BB0_159;
$L__BB0_160:
	setp.lt.u32 	%p233, %r253, 768;
	@%p233 bra 	$L__BB0_161;
	bra.uni 	$L__BB0_459;
$L__BB0_161:
	@%p128 bra 	$L__BB0_166;
	ld.const.u64 	%rd432, [%rd7+88];
	cvta.to.global.u64 	%rd47, %rd432;
	mov.u32 	%r2072, %r2227;
$L__BB0_163:
	add.s32 	%r261, %r121, %r2072;
	mov.f32 	%f948, 0f00000000;
	mov.u32 	%r2073, %r2072;
$L__BB0_164:
	mul.wide.s32 	%rd433, %r2073, 4;
	add.s64 	%rd434, %rd47, %rd433;
	ld.global.f32 	%f387, [%rd434];
	add.f32 	%f948, %f948, %f387;
	st.global.f32 	[%rd434], %f948;
	add.s32 	%r2073, %r144, %r2073;
	setp.lt.s32 	%p236, %r2073, %r261;
	@%p236 bra 	$L__BB0_164;
	add.s32 	%r2072, %r2072, 256;
	setp.lt.s32 	%p237, %r2072, %r144;
	@%p237 bra 	$L__BB0_163;
$L__BB0_166:
	setp.ge.s32 	%p238, %r2227, %r150;
	bar.sync 	0;
	@%p238 bra 	$L__BB0_172;
	ld.const.u32 	%r267, [d_common+348];
	ld.const.u32 	%r1457, [d_common+364];
	ld.const.u32 	%r268, [d_common+372];
	ld.const.u64 	%rd435, [%rd7+88];
	cvta.to.global.u64 	%rd48, %rd435;
	add.s32 	%r269, %r1457, -2;
	ld.const.u64 	%rd436, [%rd7+96];
	cvta.to.global.u64 	%rd49, %rd436;
	add.s32 	%r1458, %r2227, 256;
	max.s32 	%r1459, %r150, %r1458;
	not.b32 	%r1460, %r2227;
	add.s32 	%r270, %r1459, %r1460;
	and.b32  	%r1461, %r270, 768;
	setp.eq.s32 	%p239, %r1461, 768;
	mov.u32 	%r2077, %r2227;
	@%p239 bra 	$L__BB0_170;
	shr.u32 	%r1463, %r270, 8;
	add.s32 	%r1464, %r1463, 1;
	and.b32  	%r271, %r1464, 3;
	mov.b32 	%r2076, 0;
	mov.u32 	%r2077, %r2227;
$L__BB0_169:
	.pragma "nounroll";
	add.s32 	%r1465, %r2077, 1;
	div.s32 	%r1466, %r1465, %r267;
	mul.lo.s32 	%r1467, %r1466, %r267;
	sub.s32 	%r1468, %r1465, %r1467;
	setp.eq.s32 	%p240, %r1468, 0;
	selp.s32 	%r1469, -1, 0, %p240;
	selp.b32 	%r1470, %r267, %r1468, %p240;
	add.s32 	%r1471, %r1466, %r1469;
	add.s32 	%r1472, %r1471, %r268;
	add.s32 	%r1473, %r1472, -1;
	add.s32 	%r1474, %r1470, %r269;
	mad.lo.s32 	%r1475, %r1473, %r144, %r1474;
	mul.wide.s32 	%rd437, %r1475, 4;
	add.s64 	%rd438, %rd48, %rd437;
	ld.global.f32 	%f388, [%rd438];
	mul.wide.u32 	%rd439, %r2077, 4;
	add.s64 	%rd440, %rd49, %rd439;
	st.global.f32 	[%rd440], %f388;
	add.s32 	%r2077, %r2077, 256;
	add.s32 	%r2076, %r2076, 1;
	setp.ne.s32 	%p241, %r2076, %r271;
	@%p241 bra 	$L__BB0_169;
$L__BB0_170:
	setp.lt.u32 	%p242, %r270, 768;
	@%p242 bra 	$L__BB0_172;
$L__BB0_171:
	add.s32 	%r1476, %r2077, 1;
	div.s32 	%r1477, %r1476, %r267;
	mul.lo.s32 	%r1478, %r1477, %r267;
	sub.s32 	%r1479, %r1476, %r1478;
	setp.eq.s32 	%p243, %r1479, 0;
	selp.s32 	%r1480, -1, 0, %p243;
	selp.b32 	%r1481, %r267, %r1479, %p243;
	add.s32 	%r1482, %r1477, %r1480;
	add.s32 	%r1483, %r1482, %r268;
	add.s32 	%r1484, %r1483, -1;
	add.s32 	%r1485, %r1481, %r269;
	mad.lo.s32 	%r1486, %r1484, %r144, %r1485;
	mul.wide.s32 	%rd441, %r1486, 4;
	add.s64 	%rd442, %rd48, %rd441;
	ld.global.f32 	%f389, [%rd442];
	mul.wide.u32 	%rd443, %r2077, 4;
	add.s64 	%rd444, %rd49, %rd443;
	st.global.f32 	[%rd444], %f389;
	add.s32 	%r1487, %r2077, 257;
	div.s32 	%r1488, %r1487, %r267;
	mul.lo.s32 	%r1489, %r1488, %r267;
	sub.s32 	%r1490, %r1487, %r1489;
	setp.eq.s32 	%p244, %r1490, 0;
	selp.s32 	%r1491, -1, 0, %p244;
	selp.b32 	%r1492, %r267, %r1490, %p244;
	add.s32 	%r1493, %r1488, %r1491;
	add.s32 	%r1494, %r1493, %r268;
	add.s32 	%r1495, %r1494, -1;
	add.s32 	%r1496, %r1492, %r269;
	mad.lo.s32 	%r1497, %r1495, %r144, %r1496;
	mul.wide.s32 	%rd445, %r1497, 4;
	add.s64 	%rd446, %rd48, %rd445;
	ld.global.f32 	%f390, [%rd446];
	st.global.f32 	[%rd444+1024], %f390;
	add.s32 	%r1498, %r2077, 513;
	div.s32 	%r1499, %r1498, %r267;
	mul.lo.s32 	%r1500, %r1499, %r267;
	sub.s32 	%r1501, %r1498, %r1500;
	setp.eq.s32 	%p245, %r1501, 0;
	selp.s32 	%r1502, -1, 0, %p245;
	selp.b32 	%r1503, %r267, %r1501, %p245;
	add.s32 	%r1504, %r1499, %r1502;
	add.s32 	%r1505, %r1504, %r268;
	add.s32 	%r1506, %r1505, -1;
	add.s32 	%r1507, %r1503, %r269;
	mad.lo.s32 	%r1508, %r1506, %r144, %r1507;
	mul.wide.s32 	%rd447, %r1508, 4;
	add.s64 	%rd448, %rd48, %rd447;
	ld.global.f32 	%f391, [%rd448];
	st.global.f32 	[%rd444+2048], %f391;
	add.s32 	%r1509, %r2077, 769;
	div.s32 	%r1510, %r1509, %r267;
	mul.lo.s32 	%r1511, %r1510, %r267;
	sub.s32 	%r1512, %r1509, %r1511;
	setp.eq.s32 	%p246, %r1512, 0;
	selp.s32 	%r1513, -1, 0, %p246;
	selp.b32 	%r1514, %r267, %r1512, %p246;
	add.s32 	%r1515, %r1510, %r1513;
	add.s32 	%r1516, %r1515, %r268;
	add.s32 	%r1517, %r1516, -1;
	add.s32 	%r1518, %r1514, %r269;
	mad.lo.s32 	%r1519, %r1517, %r144, %r1518;
	mul.wide.s32 	%rd449, %r1519, 4;
	add.s64 	%rd450, %rd48, %rd449;
	ld.global.f32 	%f392, [%rd450];
	st.global.f32 	[%rd444+3072], %f392;
	add.s32 	%r2077, %r2077, 1024;
	setp.lt.s32 	%p247, %r2077, %r150;
	@%p247 bra 	$L__BB0_171;
$L__BB0_172:
	setp.ge.s32 	%p248, %r2227, %r163;
	bar.sync 	0;
	@%p248 bra 	$L__BB0_178;
	ld.const.u32 	%r279, [d_common+396];
	ld.const.u32 	%r1520, [d_common+380];
	ld.const.u32 	%r280, [d_common+388];
	ld.const.u64 	%rd451, [%rd7+88];
	cvta.to.global.u64 	%rd50, %rd451;
	add.s32 	%r281, %r1520, -2;
	ld.const.u64 	%rd452, [%rd7+120];
	cvta.to.global.u64 	%rd51, %rd452;
	add.s32 	%r1521, %r2227, 256;
	max.s32 	%r1522, %r163, %r1521;
	not.b32 	%r1523, %r2227;
	add.s32 	%r282, %r1522, %r1523;
	and.b32  	%r1524, %r282, 768;
	setp.eq.s32 	%p249, %r1524, 768;
	mov.u32 	%r2081, %r2227;
	@%p249 bra 	$L__BB0_176;
	shr.u32 	%r1526, %r282, 8;
	add.s32 	%r1527, %r1526, 1;
	and.b32  	%r283, %r1527, 3;
	mov.b32 	%r2080, 0;
	mov.u32 	%r2081, %r2227;
$L__BB0_175:
	.pragma "nounroll";
	add.s32 	%r1528, %r2081, 1;
	div.s32 	%r1529, %r1528, %r279;
	mul.lo.s32 	%r1530, %r1529, %r279;
	sub.s32 	%r1531, %r1528, %r1530;
	setp.eq.s32 	%p250, %r1531, 0;
	selp.s32 	%r1532, -1, 0, %p250;
	selp.b32 	%r1533, %r279, %r1531, %p250;
	add.s32 	%r1534, %r1529, %r1532;
	add.s32 	%r1535, %r1534, %r280;
	add.s32 	%r1536, %r1535, -1;
	add.s32 	%r1537, %r1533, %r281;
	mad.lo.s32 	%r1538, %r1536, %r144, %r1537;
	mul.wide.s32 	%rd453, %r1538, 4;
	add.s64 	%rd454, %rd50, %rd453;
	ld.global.f32 	%f393, [%rd454];
	mul.wide.u32 	%rd455, %r2081, 4;
	add.s64 	%rd456, %rd51, %rd455;
	st.global.f32 	[%rd456], %f393;
	add.s32 	%r2081, %r2081, 256;
	add.s32 	%r2080, %r2080, 1;
	setp.ne.s32 	%p251, %r2080, %r283;
	@%p251 bra 	$L__BB0_175;
$L__BB0_176:
	setp.lt.u32 	%p252, %r282, 768;
	@%p252 bra 	$L__BB0_178;
$L__BB0_177:
	add.s32 	%r1539, %r2081, 1;
	div.s32 	%r1540, %r1539, %r279;
	mul.lo.s32 	%r1541, %r1540, %r279;
	sub.s32 	%r1542, %r1539, %r1541;
	setp.eq.s32 	%p253, %r1542, 0;
	selp.s32 	%r1543, -1, 0, %p253;
	selp.b32 	%r1544, %r279, %r1542, %p253;
	add.s32 	%r1545, %r1540, %r1543;
	add.s32 	%r1546, %r1545, %r280;
	add.s32 	%r1547, %r1546, -1;
	add.s32 	%r1548, %r1544, %r281;
	mad.lo.s32 	%r1549, %r1547, %r144, %r1548;
	mul.wide.s32 	%rd457, %r1549, 4;
	add.s64 	%rd458, %rd50, %rd457;
	ld.global.f32 	%f394, [%rd458];
	mul.wide.u32 	%rd459, %r2081, 4;
	add.s64 	%rd460, %rd51, %rd459;
	st.global.f32 	[%rd460], %f394;
	add.s32 	%r1550, %r2081, 257;
	div.s32 	%r1551, %r1550, %r279;
	mul.lo.s32 	%r1552, %r1551, %r279;
	sub.s32 	%r1553, %r1550, %r1552;
	setp.eq.s32 	%p254, %r1553, 0;
	selp.s32 	%r1554, -1, 0, %p254;
	selp.b32 	%r1555, %r279, %r1553, %p254;
	add.s32 	%r1556, %r1551, %r1554;
	add.s32 	%r1557, %r1556, %r280;
	add.s32 	%r1558, %r1557, -1;
	add.s32 	%r1559, %r1555, %r281;
	mad.lo.s32 	%r1560, %r1558, %r144, %r1559;
	mul.wide.s32 	%rd461, %r1560, 4;
	add.s64 	%rd462, %rd50, %rd461;
	ld.global.f32 	%f395, [%rd462];
	st.global.f32 	[%rd460+1024], %f395;
	add.s32 	%r1561, %r2081, 513;
	div.s32 	%r1562, %r1561, %r279;
	mul.lo.s32 	%r1563, %r1562, %r279;
	sub.s32 	%r1564, %r1561, %r1563;
	setp.eq.s32 	%p255, %r1564, 0;
	selp.s32 	%r1565, -1, 0, %p255;
	selp.b32 	%r1566, %r279, %r1564, %p255;
	add.s32 	%r1567, %r1562, %r1565;
	add.s32 	%r1568, %r1567, %r280;
	add.s32 	%r1569, %r1568, -1;
	add.s32 	%r1570, %r1566, %r281;
	mad.lo.s32 	%r1571, %r1569, %r144, %r1570;
	mul.wide.s32 	%rd463, %r1571, 4;
	add.s64 	%rd464, %rd50, %rd463;
	ld.global.f32 	%f396, [%rd464];
	st.global.f32 	[%rd460+2048], %f396;
	add.s32 	%r1572, %r2081, 769;
	div.s32 	%r1573, %r1572, %r279;
	mul.lo.s32 	%r1574, %r1573, %r279;
	sub.s32 	%r1575, %r1572, %r1574;
	setp.eq.s32 	%p256, %r1575, 0;
	selp.s32 	%r1576, -1, 0, %p256;
	selp.b32 	%r1577, %r279, %r1575, %p256;
	add.s32 	%r1578, %r1573, %r1576;
	add.s32 	%r1579, %r1578, %r280;
	add.s32 	%r1580, %r1579, -1;
	add.s32 	%r1581, %r1577, %r281;
	mad.lo.s32 	%r1582, %r1580, %r144, %r1581;
	mul.wide.s32 	%rd465, %r1582, 4;
	add.s64 	%rd466, %rd50, %rd465;
	ld.global.f32 	%f397, [%rd466];
	st.global.f32 	[%rd460+3072], %f397;
	add.s32 	%r2081, %r2081, 1024;
	setp.lt.s32 	%p257, %r2081, %r163;
	@%p257 bra 	$L__BB0_177;
$L__BB0_178:
	setp.ge.s32 	%p258, %r2227, %r163;
	bar.sync 	0;
	@%p258 bra 	$L__BB0_184;
	ld.const.u64 	%rd467, [%rd7+96];
	cvta.to.global.u64 	%rd52, %rd467;
	ld.const.u64 	%rd468, [%rd7+120];
	cvta.to.global.u64 	%rd53, %rd468;
	add.s32 	%r1583, %r2227, 256;
	max.s32 	%r1584, %r163, %r1583;
	not.b32 	%r1585, %r2227;
	add.s32 	%r291, %r1584, %r1585;
	and.b32  	%r1586, %r291, 768;
	setp.eq.s32 	%p259, %r1586, 768;
	mov.u32 	%r2085, %r2227;
	@%p259 bra 	$L__BB0_182;
	shr.u32 	%r1588, %r291, 8;
	add.s32 	%r1589, %r1588, 1;
	and.b32  	%r292, %r1589, 3;
	mov.b32 	%r2084, 0;
	mov.u32 	%r2085, %r2227;
$L__BB0_181:
	.pragma "nounroll";
	mul.wide.u32 	%rd469, %r2085, 4;
	add.s64 	%rd470, %rd52, %rd469;
	ld.global.f32 	%f398, [%rd470];
	add.s64 	%rd471, %rd53, %rd469;
	ld.global.f32 	%f399, [%rd471];
	sub.f32 	%f400, %f398, %f399;
	st.global.f32 	[%rd471], %f400;
	add.s32 	%r2085, %r2085, 256;
	add.s32 	%r2084, %r2084, 1;
	setp.ne.s32 	%p260, %r2084, %r292;
	@%p260 bra 	$L__BB0_181;
$L__BB0_182:
	setp.lt.u32 	%p261, %r291, 768;
	@%p261 bra 	$L__BB0_184;
$L__BB0_183:
	mul.wide.u32 	%rd472, %r2085, 4;
	add.s64 	%rd473, %rd52, %rd472;
	ld.global.f32 	%f401, [%rd473];
	add.s64 	%rd474, %rd53, %rd472;
	ld.global.f32 	%f402, [%rd474];
	sub.f32 	%f403, %f401, %f402;
	st.global.f32 	[%rd474], %f403;
	ld.global.f32 	%f404, [%rd473+1024];
	ld.global.f32 	%f405, [%rd474+1024];
	sub.f32 	%f406, %f404, %f405;
	st.global.f32 	[%rd474+1024], %f406;
	ld.global.f32 	%f407, [%rd473+2048];
	ld.global.f32 	%f408, [%rd474+2048];
	sub.f32 	%f409, %f407, %f408;
	st.global.f32 	[%rd474+2048], %f409;
	ld.global.f32 	%f410, [%rd473+3072];
	ld.global.f32 	%f411, [%rd474+3072];
	sub.f32 	%f412, %f410, %f411;
	st.global.f32 	[%rd474+3072], %f412;
	add.s32 	%r2085, %r2085, 1024;
	setp.lt.s32 	%p262, %r2085, %r163;
	@%p262 bra 	$L__BB0_183;
$L__BB0_184:
	setp.ge.s32 	%p263, %r2227, %r163;
	bar.sync 	0;
	@%p263 bra 	$L__BB0_190;
	ld.const.u64 	%rd475, [%rd7+104];
	cvta.to.global.u64 	%rd54, %rd475;
	ld.const.u64 	%rd476, [%rd7+120];
	cvta.to.global.u64 	%rd55, %rd476;
	cvt.rn.f32.s32 	%f25, %r31;
	add.s32 	%r1590, %r2227, 256;
	max.s32 	%r1591, %r163, %r1590;
	not.b32 	%r1592, %r2227;
	add.s32 	%r300, %r1591, %r1592;
	and.b32  	%r1593, %r300, 768;
	setp.eq.s32 	%p264, %r1593, 768;
	mov.u32 	%r2089, %r2227;
	@%p264 bra 	$L__BB0_188;
	shr.u32 	%r1595, %r300, 8;
	add.s32 	%r1596, %r1595, 1;
	and.b32  	%r301, %r1596, 3;
	mov.b32 	%r2088, 0;
	mov.u32 	%r2089, %r2227;
$L__BB0_187:
	.pragma "nounroll";
	mul.wide.u32 	%rd477, %r2089, 4;
	add.s64 	%rd478, %rd54, %rd477;
	ld.global.f32 	%f413, [%rd478];
	add.s64 	%rd479, %rd55, %rd477;
	ld.global.f32 	%f414, [%rd479];
	mul.f32 	%f415, %f413, %f413;
	div.rn.f32 	%f416, %f415, %f25;
	sub.f32 	%f417, %f414, %f416;
	setp.lt.f32 	%p265, %f417, 0f00000000;
	selp.f32 	%f418, 0f00000000, %f417, %p265;
	sqrt.rn.f32 	%f419, %f418;
	st.global.f32 	[%rd479], %f419;
	add.s32 	%r2089, %r2089, 256;
	add.s32 	%r2088, %r2088, 1;
	setp.ne.s32 	%p266, %r2088, %r301;
	@%p266 bra 	$L__BB0_187;
$L__BB0_188:
	setp.lt.u32 	%p267, %r300, 768;
	@%p267 bra 	$L__BB0_190;
$L__BB0_189:
	mul.wide.u32 	%rd480, %r2089, 4;
	add.s64 	%rd481, %rd54, %rd480;
	ld.global.f32 	%f420, [%rd481];
	add.s64 	%rd482, %rd55, %rd480;
	ld.global.f32 	%f421, [%rd482];
	mul.f32 	%f422, %f420, %f420;
	div.rn.f32 	%f423, %f422, %f25;
	sub.f32 	%f424, %f421, %f423;
	setp.lt.f32 	%p268, %f424, 0f00000000;
	selp.f32 	%f425, 0f00000000, %f424, %p268;
	sqrt.rn.f32 	%f426, %f425;
	st.global.f32 	[%rd482], %f426;
	ld.global.f32 	%f427, [%rd481+1024];
	ld.global.f32 	%f428, [%rd482+1024];
	mul.f32 	%f429, %f427, %f427;
	div.rn.f32 	%f430, %f429, %f25;
	sub.f32 	%f431, %f428, %f430;
	setp.lt.f32 	%p269, %f431, 0f00000000;
	selp.f32 	%f432, 0f00000000, %f431, %p269;
	sqrt.rn.f32 	%f433, %f432;
	st.global.f32 	[%rd482+1024], %f433;
	ld.global.f32 	%f434, [%rd481+2048];
	ld.global.f32 	%f435, [%rd482+2048];
	mul.f32 	%f436, %f434, %f434;
	div.rn.f32 	%f437, %f436, %f25;
	sub.f32 	%f438, %f435, %f437;
	setp.lt.f32 	%p270, %f438, 0f00000000;
	selp.f32 	%f439, 0f00000000, %f438, %p270;
	sqrt.rn.f32 	%f440, %f439;
	st.global.f32 	[%rd482+2048], %f440;
	ld.global.f32 	%f441, [%rd481+3072];
	ld.global.f32 	%f442, [%rd482+3072];
	mul.f32 	%f443, %f441, %f441;
	div.rn.f32 	%f444, %f443, %f25;
	sub.f32 	%f445, %f442, %f444;
	setp.lt.f32 	%p271, %f445, 0f00000000;
	selp.f32 	%f446, 0f00000000, %f445, %p271;
	sqrt.rn.f32 	%f447, %f446;
	st.global.f32 	[%rd482+3072], %f447;
	add.s32 	%r2089, %r2089, 1024;
	setp.lt.s32 	%p272, %r2089, %r163;
	@%p272 bra 	$L__BB0_189;
$L__BB0_190:
	bar.sync 	0;
	ld.const.u32 	%r309, [d_common+452];
	setp.ge.s32 	%p273, %r2227, %r309;
	@%p273 bra 	$L__BB0_196;
	ld.const.u64 	%rd483, [%rd7+128];
	cvta.to.global.u64 	%rd56, %rd483;
	add.s32 	%r1597, %r2227, 256;
	max.s32 	%r1598, %r309, %r1597;
	not.b32 	%r1599, %r2227;
	add.s32 	%r310, %r1598, %r1599;
	and.b32  	%r1600, %r310, 768;
	setp.eq.s32 	%p274, %r1600, 768;
	mov.u32 	%r2093, %r2227;
	@%p274 bra 	$L__BB0_194;
	shr.u32 	%r1602, %r310, 8;
	add.s32 	%r1603, %r1602, 1;
	and.b32  	%r311, %r1603, 3;
	mov.b32 	%r2092, 0;
	mov.u32 	%r2093, %r2227;
$L__BB0_193:
	.pragma "nounroll";
	mul.wide.u32 	%rd484, %r2093, 4;
	add.s64 	%rd485, %rd677, %rd484;
	ld.global.f32 	%f448, [%rd485];
	mul.f32 	%f449, %f448, %f448;
	add.s64 	%rd486, %rd56, %rd484;
	st.global.f32 	[%rd486], %f449;
	add.s32 	%r2093, %r2093, 256;
	add.s32 	%r2092, %r2092, 1;
	setp.ne.s32 	%p275, %r2092, %r311;
	@%p275 bra 	$L__BB0_193;
$L__BB0_194:
	setp.lt.u32 	%p276, %r310, 768;
	@%p276 bra 	$L__BB0_196;
$L__BB0_195:
	mul.wide.u32 	%rd487, %r2093, 4;
	add.s64 	%rd488, %rd677, %rd487;
	ld.global.f32 	%f450, [%rd488];
	mul.f32 	%f451, %f450, %f450;
	add.s64 	%rd489, %rd56, %rd487;
	st.global.f32 	[%rd489], %f451;
	ld.global.f32 	%f452, [%rd488+1024];
	mul.f32 	%f453, %f452, %f452;
	st.global.f32 	[%rd489+1024], %f453;
	ld.global.f32 	%f454, [%rd488+2048];
	mul.f32 	%f455, %f454, %f454;
	st.global.f32 	[%rd489+2048], %f455;
	ld.global.f32 	%f456, [%rd488+3072];
	mul.f32 	%f457, %f456, %f456;
	st.global.f32 	[%rd489+3072], %f457;
	add.s32 	%r2093, %r2093, 1024;
	setp.lt.s32 	%p277, %r2093, %r309;
	@%p277 bra 	$L__BB0_195;
$L__BB0_196:
	bar.sync 	0;
	ld.const.u32 	%r319, [d_common+208];
	setp.ge.s32 	%p278, %r2227, %r319;
	@%p278 bra 	$L__BB0_225;
	ld.const.u32 	%r320, [d_common+204];
	setp.lt.s32 	%p279, %r320, 1;
	@%p279 bra 	$L__BB0_213;
	and.b32  	%r321, %r320, 15;
	add.s32 	%r322, %r321, -1;
	and.b32  	%r323, %r320, 7;
	add.s32 	%r324, %r323, -1;
	and.b32  	%r325, %r320, 2147483632;
	and.b32  	%r326, %r320, 3;
	mov.u32 	%r2095, %r2227;
$L__BB0_199:
	setp.lt.u32 	%p288, %r320, 16;
	mul.lo.s32 	%r328, %r320, %r2095;
	mov.f32 	%f956, 0f00000000;
	mov.b32 	%r2098, 0;
	@%p288 bra 	$L__BB0_202;
	mov.f32 	%f956, 0f00000000;
	mov.b32 	%r2096, 0;
$L__BB0_201:
	.pragma "nounroll";
	add.s32 	%r1629, %r328, %r2096;
	mul.wide.u32 	%rd490, %r1629, 4;
	add.s64 	%rd491, %rd677, %rd490;
	ld.global.f32 	%f461, [%rd491];
	add.f32 	%f462, %f956, %f461;
	ld.global.f32 	%f463, [%rd491+4];
	add.f32 	%f464, %f462, %f463;
	ld.global.f32 	%f465, [%rd491+8];
	add.f32 	%f466, %f464, %f465;
	ld.global.f32 	%f467, [%rd491+12];
	add.f32 	%f468, %f466, %f467;
	ld.global.f32 	%f469, [%rd491+16];
	add.f32 	%f470, %f468, %f469;
	ld.global.f32 	%f471, [%rd491+20];
	add.f32 	%f472, %f470, %f471;
	ld.global.f32 	%f473, [%rd491+24];
	add.f32 	%f474, %f472, %f473;
	ld.global.f32 	%f475, [%rd491+28];
	add.f32 	%f476, %f474, %f475;
	ld.global.f32 	%f477, [%rd491+32];
	add.f32 	%f478, %f476, %f477;
	ld.global.f32 	%f479, [%rd491+36];
	add.f32 	%f480, %f478, %f479;
	ld.global.f32 	%f481, [%rd491+40];
	add.f32 	%f482, %f480, %f481;
	ld.global.f32 	%f483, [%rd491+44];
	add.f32 	%f484, %f482, %f483;
	ld.global.f32 	%f485, [%rd491+48];
	add.f32 	%f486, %f484, %f485;
	ld.global.f32 	%f487, [%rd491+52];
	add.f32 	%f488, %f486, %f487;
	ld.global.f32 	%f489, [%rd491+56];
	add.f32 	%f490, %f488, %f489;
	ld.global.f32 	%f491, [%rd491+60];
	add.f32 	%f956, %f490, %f491;
	add.s32 	%r2096, %r2096, 16;
	setp.eq.s32 	%p289, %r2096, %r325;
	mov.u32 	%r2098, %r325;
	@%p289 bra 	$L__BB0_202;
	bra.uni 	$L__BB0_201;
$L__BB0_202:
	setp.eq.s32 	%p290, %r321, 0;
	@%p290 bra 	$L__BB0_212;
	setp.lt.u32 	%p291, %r322, 7;
	@%p291 bra 	$L__BB0_205;
	add.s32 	%r1630, %r328, %r2098;
	mul.wide.u32 	%rd492, %r1630, 4;
	add.s64 	%rd493, %rd677, %rd492;
	ld.global.f32 	%f493, [%rd493];
	add.f32 	%f494, %f956, %f493;
	cvt.u64.u32 	%rd494, %r328;
	cvt.u64.u32 	%rd495, %r2098;
	add.s64 	%rd496, %rd494, %rd495;
	shl.b64 	%rd497, %rd496, 2;
	add.s64 	%rd498, %rd677, %rd497;
	ld.global.f32 	%f495, [%rd498+4];
	add.f32 	%f496, %f494, %f495;
	ld.global.f32 	%f497, [%rd498+8];
	add.f32 	%f498, %f496, %f497;
	ld.global.f32 	%f499, [%rd498+12];
	add.f32 	%f500, %f498, %f499;
	ld.global.f32 	%f501, [%rd498+16];
	add.f32 	%f502, %f500, %f501;
	ld.global.f32 	%f503, [%rd498+20];
	add.f32 	%f504, %f502, %f503;
	ld.global.f32 	%f505, [%rd498+24];
	add.f32 	%f506, %f504, %f505;
	ld.global.f32 	%f507, [%rd498+28];
	add.f32 	%f956, %f506, %f507;
	add.s32 	%r2098, %r2098, 8;
$L__BB0_205:
	setp.eq.s32 	%p292, %r323, 0;
	@%p292 bra 	$L__BB0_212;
	setp.lt.u32 	%p293, %r324, 3;
	@%p293 bra 	$L__BB0_208;
	add.s32 	%r1631, %r328, %r2098;
	mul.wide.u32 	%rd499, %r1631, 4;
	add.s64 	%rd500, %rd677, %rd499;
	ld.global.f32 	%f509, [%rd500];
	add.f32 	%f510, %f956, %f509;
	cvt.u64.u32 	%rd501, %r328;
	cvt.u64.u32 	%rd502, %r2098;
	add.s64 	%rd503, %rd501, %rd502;
	shl.b64 	%rd504, %rd503, 2;
	add.s64 	%rd505, %rd677, %rd504;
	ld.global.f32 	%f511, [%rd505+4];
	add.f32 	%f512, %f510, %f511;
	ld.global.f32 	%f513, [%rd505+8];
	add.f32 	%f514, %f512, %f513;
	ld.global.f32 	%f515, [%rd505+12];
	add.f32 	%f956, %f514, %f515;
	add.s32 	%r2098, %r2098, 4;
$L__BB0_208:
	setp.eq.s32 	%p294, %r326, 0;
	@%p294 bra 	$L__BB0_212;
	setp.eq.s32 	%p295, %r326, 1;
	add.s32 	%r1632, %r328, %r2098;
	mul.wide.u32 	%rd506, %r1632, 4;
	add.s64 	%rd507, %rd677, %rd506;
	ld.global.f32 	%f516, [%rd507];
	add.f32 	%f956, %f956, %f516;
	@%p295 bra 	$L__BB0_212;
	setp.eq.s32 	%p296, %r326, 2;
	cvt.u64.u32 	%rd508, %r328;
	cvt.u64.u32 	%rd509, %r2098;
	add.s64 	%rd510, %rd508, %rd509;
	shl.b64 	%rd511, %rd510, 2;
	add.s64 	%rd57, %rd677, %rd511;
	ld.global.f32 	%f517, [%rd57+4];
	add.f32 	%f956, %f956, %f517;
	@%p296 bra 	$L__BB0_212;
	ld.global.f32 	%f518, [%rd57+8];
	add.f32 	%f956, %f956, %f518;
$L__BB0_212:
	shl.b32 	%r1633, %r2095, 2;
	mov.u32 	%r1634, _ZZ6kernelvE14in_partial_sum;
	add.s32 	%r1635, %r1634, %r1633;
	st.shared.f32 	[%r1635], %f956;
	add.s32 	%r2095, %r2095, 256;
	setp.lt.s32 	%p297, %r2095, %r319;
	@%p297 bra 	$L__BB0_199;
	bra.uni 	$L__BB0_225;
$L__BB0_213:
	add.s32 	%r1604, %r2227, 256;
	max.s32 	%r1605, %r319, %r1604;
	not.b32 	%r1606, %r2227;
	add.s32 	%r1607, %r1605, %r1606;
	shr.u32 	%r1608, %r1607, 8;
	add.s32 	%r337, %r1608, 1;
	and.b32  	%r338, %r337, 15;
	setp.lt.u32 	%p280, %r1607, 3840;
	mov.u32 	%r2102, %r2227;
	@%p280 bra 	$L__BB0_216;
	and.b32  	%r339, %r337, 33554416;
	mov.b32 	%r2101, 0;
	mov.u32 	%r2102, %r2227;
$L__BB0_215:
	.pragma "nounroll";
	shl.b32 	%r1610, %r2102, 2;
	mov.u32 	%r1611, _ZZ6kernelvE14in_partial_sum;
	add.s32 	%r1612, %r1611, %r1610;
	mov.b32 	%r1613, 0;
	st.shared.u32 	[%r1612], %r1613;
	st.shared.u32 	[%r1612+1024], %r1613;
	st.shared.u32 	[%r1612+2048], %r1613;
	st.shared.u32 	[%r1612+3072], %r1613;
	st.shared.u32 	[%r1612+4096], %r1613;
	st.shared.u32 	[%r1612+5120], %r1613;
	st.shared.u32 	[%r1612+6144], %r1613;
	st.shared.u32 	[%r1612+7168], %r1613;
	st.shared.u32 	[%r1612+8192], %r1613;
	st.shared.u32 	[%r1612+9216], %r1613;
	st.shared.u32 	[%r1612+10240], %r1613;
	st.shared.u32 	[%r1612+11264], %r1613;
	st.shared.u32 	[%r1612+12288], %r1613;
	st.shared.u32 	[%r1612+13312], %r1613;
	st.shared.u32 	[%r1612+14336], %r1613;
	st.shared.u32 	[%r1612+15360], %r1613;
	add.s32 	%r2102, %r2102, 4096;
	add.s32 	%r2101, %r2101, 16;
	setp.ne.s32 	%p281, %r2101, %r339;
	@%p281 bra 	$L__BB0_215;
$L__BB0_216:
	setp.eq.s32 	%p282, %r338, 0;
	@%p282 bra 	$L__BB0_225;
	and.b32  	%r345, %r337, 7;
	setp.lt.u32 	%p283, %r338, 8;
	@%p283 bra 	$L__BB0_219;
	shl.b32 	%r1614, %r2102, 2;
	mov.u32 	%r1615, _ZZ6kernelvE14in_partial_sum;
	add.s32 	%r1616, %r1615, %r1614;
	mov.b32 	%r1617, 0;
	st.shared.u32 	[%r1616], %r1617;
	st.shared.u32 	[%r1616+1024], %r1617;
	st.shared.u32 	[%r1616+2048], %r1617;
	st.shared.u32 	[%r1616+3072], %r1617;
	st.shared.u32 	[%r1616+4096], %r1617;
	st.shared.u32 	[%r1616+5120], %r1617;
	st.shared.u32 	[%r1616+6144], %r1617;
	st.shared.u32 	[%r1616+7168], %r1617;
	add.s32 	%r2102, %r2102, 2048;
$L__BB0_219:
	setp.eq.s32 	%p284, %r345, 0;
	@%p284 bra 	$L__BB0_225;
	and.b32  	%r348, %r337, 3;
	setp.lt.u32 	%p285, %r345, 4;
	@%p285 bra 	$L__BB0_222;
	shl.b32 	%r1618, %r2102, 2;
	mov.u32 	%r1619, _ZZ6kernelvE14in_partial_sum;
	add.s32 	%r1620, %r1619, %r1618;
	mov.b32 	%r1621, 0;
	st.shared.u32 	[%r1620], %r1621;
	st.shared.u32 	[%r1620+1024], %r1621;
	st.shared.u32 	[%r1620+2048], %r1621;
	st.shared.u32 	[%r1620+3072], %r1621;
	add.s32 	%r2102, %r2102, 1024;
$L__BB0_222:
	setp.eq.s32 	%p286, %r348, 0;
	@%p286 bra 	$L__BB0_225;
	mov.b32 	%r2106, 0;
	mov.u32 	%r1624, _ZZ6kernelvE14in_partial_sum;
$L__BB0_224:
	.pragma "nounroll";
	shl.b32 	%r1623, %r2102, 2;
	add.s32 	%r1625, %r1624, %r1623;
	mov.b32 	%r1626, 0;
	st.shared.u32 	[%r1625], %r1626;
	add.s32 	%r2102, %r2102, 256;
	add.s32 	%r2106, %r2106, 1;
	setp.ne.s32 	%p287, %r2106, %r348;
	@%p287 bra 	$L__BB0_224;
$L__BB0_225:
	bar.sync 	0;
	ld.const.u32 	%r355, [d_common+444];
	setp.ge.s32 	%p298, %r2227, %r355;
	@%p298 bra 	$L__BB0_254;
	ld.const.u32 	%r356, [d_common+448];
	setp.lt.s32 	%p299, %r356, 1;
	@%p299 bra 	$L__BB0_242;
	and.b32  	%r357, %r356, 15;
	add.s32 	%r358, %r357, -1;
	and.b32  	%r359, %r356, 7;
	add.s32 	%r360, %r359, -1;
	ld.const.u64 	%rd512, [%rd7+128];
	cvta.to.global.u64 	%rd58, %rd512;
	and.b32  	%r361, %r356, 2147483632;
	and.b32  	%r362, %r356, 3;
	mul.wide.s32 	%rd60, %r355, 4;
	mov.u32 	%r2107, %r2227;
$L__BB0_228:
	setp.lt.u32 	%p308, %r356, 16;
	mov.f32 	%f964, 0f00000000;
	mov.b32 	%r2110, 0;
	@%p308 bra 	$L__BB0_231;
	mov.f32 	%f964, 0f00000000;
	mov.b32 	%r2108, 0;
$L__BB0_230:
	.pragma "nounroll";
	mad.lo.s32 	%r1661, %r355, %r2108, %r2107;
	mul.wide.s32 	%rd513, %r1661, 4;
	add.s64 	%rd514, %rd58, %rd513;
	ld.global.f32 	%f522, [%rd514];
	add.f32 	%f523, %f964, %f522;
	add.s64 	%rd516, %rd514, %rd60;
	ld.global.f32 	%f524, [%rd516];
	add.f32 	%f525, %f523, %f524;
	add.s64 	%rd517, %rd516, %rd60;
	ld.global.f32 	%f526, [%rd517];
	add.f32 	%f527, %f525, %f526;
	add.s64 	%rd518, %rd517, %rd60;
	ld.global.f32 	%f528, [%rd518];
	add.f32 	%f529, %f527, %f528;
	add.s64 	%rd519, %rd518, %rd60;
	ld.global.f32 	%f530, [%rd519];
	add.f32 	%f531, %f529, %f530;
	add.s64 	%rd520, %rd519, %rd60;
	ld.global.f32 	%f532, [%rd520];
	add.f32 	%f533, %f531, %f532;
	add.s64 	%rd521, %rd520, %rd60;
	ld.global.f32 	%f534, [%rd521];
	add.f32 	%f535, %f533, %f534;
	add.s64 	%rd522, %rd521, %rd60;
	ld.global.f32 	%f536, [%rd522];
	add.f32 	%f537, %f535, %f536;
	add.s64 	%rd523, %rd522, %rd60;
	ld.global.f32 	%f538, [%rd523];
	add.f32 	%f539, %f537, %f538;
	add.s64 	%rd524, %rd523, %rd60;
	ld.global.f32 	%f540, [%rd524];
	add.f32 	%f541, %f539, %f540;
	add.s64 	%rd525, %rd524, %rd60;
	ld.global.f32 	%f542, [%rd525];
	add.f32 	%f543, %f541, %f542;
	add.s64 	%rd526, %rd525, %rd60;
	ld.global.f32 	%f544, [%rd526];
	add.f32 	%f545, %f543, %f544;
	add.s64 	%rd527, %rd526, %rd60;
	ld.global.f32 	%f546, [%rd527];
	add.f32 	%f547, %f545, %f546;
	add.s64 	%rd528, %rd527, %rd60;
	ld.global.f32 	%f548, [%rd528];
	add.f32 	%f549, %f547, %f548;
	add.s64 	%rd529, %rd528, %rd60;
	ld.global.f32 	%f550, [%rd529];
	add.f32 	%f551, %f549, %f550;
	add.s64 	%rd530, %rd529, %rd60;
	ld.global.f32 	%f552, [%rd530];
	add.f32 	%f964, %f551, %f552;
	add.s32 	%r2108, %r2108, 16;
	setp.ne.s32 	%p309, %r2108, %r361;
	mov.u32 	%r2110, %r361;
	@%p309 bra 	$L__BB0_230;
$L__BB0_231:
	setp.eq.s32 	%p310, %r357, 0;
	@%p310 bra 	$L__BB0_241;
	setp.lt.u32 	%p311, %r358, 7;
	@%p311 bra 	$L__BB0_234;
	mad.lo.s32 	%r1662, %r355, %r2110, %r2107;
	mul.wide.s32 	%rd531, %r1662, 4;
	add.s64 	%rd532, %rd58, %rd531;
	ld.global.f32 	%f554, [%rd532];
	add.f32 	%f555, %f964, %f554;
	add.s64 	%rd534, %rd532, %rd60;
	ld.global.f32 	%f556, [%rd534];
	add.f32 	%f557, %f555, %f556;
	add.s64 	%rd535, %rd534, %rd60;
	ld.global.f32 	%f558, [%rd535];
	add.f32 	%f559, %f557, %f558;
	add.s64 	%rd536, %rd535, %rd60;
	ld.global.f32 	%f560, [%rd536];
	add.f32 	%f561, %f559, %f560;
	add.s64 	%rd537, %rd536, %rd60;
	ld.global.f32 	%f562, [%rd537];
	add.f32 	%f563, %f561, %f562;
	add.s64 	%rd538, %rd537, %rd60;
	ld.global.f32 	%f564, [%rd538];
	add.f32 	%f565, %f563, %f564;
	add.s64 	%rd539, %rd538, %rd60;
	ld.global.f32 	%f566, [%rd539];
	add.f32 	%f567, %f565, %f566;
	add.s64 	%rd540, %rd539, %rd60;
	ld.global.f32 	%f568, [%rd540];
	add.f32 	%f964, %f567, %f568;
	add.s32 	%r2110, %r2110, 8;
$L__BB0_234:
	setp.eq.s32 	%p312, %r359, 0;
	@%p312 bra 	$L__BB0_241;
	setp.lt.u32 	%p313, %r360, 3;
	@%p313 bra 	$L__BB0_237;
	mad.lo.s32 	%r1663, %r355, %r2110, %r2107;
	mul.wide.s32 	%rd541, %r1663, 4;
	add.s64 	%rd542, %rd58, %rd541;
	ld.global.f32 	%f570, [%rd542];
	add.f32 	%f571, %f964, %f570;
	add.s64 	%rd544, %rd542, %rd60;
	ld.global.f32 	%f572, [%rd544];
	add.f32 	%f573, %f571, %f572;
	add.s64 	%rd545, %rd544, %rd60;
	ld.global.f32 	%f574, [%rd545];
	add.f32 	%f575, %f573, %f574;
	add.s64 	%rd546, %rd545, %rd60;
	ld.global.f32 	%f576, [%rd546];
	add.f32 	%f964, %f575, %f576;
	add.s32 	%r2110, %r2110, 4;
$L__BB0_237:
	setp.eq.s32 	%p314, %r362, 0;
	@%p314 bra 	$L__BB0_241;
	setp.eq.s32 	%p315, %r362, 1;
	mad.lo.s32 	%r1664, %r355, %r2110, %r2107;
	mul.wide.s32 	%rd547, %r1664, 4;
	add.s64 	%rd59, %rd58, %rd547;
	ld.global.f32 	%f577, [%rd59];
	add.f32 	%f964, %f964, %f577;
	@%p315 bra 	$L__BB0_241;
	setp.eq.s32 	%p316, %r362, 2;
	add.s64 	%rd61, %rd59, %rd60;
	ld.global.f32 	%f578, [%rd61];
	add.f32 	%f964, %f964, %f578;
	@%p316 bra 	$L__BB0_241;
	add.s64 	%rd548, %rd61, %rd60;
	ld.global.f32 	%f579, [%rd548];
	add.f32 	%f964, %f964, %f579;
$L__BB0_241:
	shl.b32 	%r1665, %r2107, 2;
	mov.u32 	%r1666, _ZZ6kernelvE18in_sqr_partial_sum;
	add.s32 	%r1667, %r1666, %r1665;
	st.shared.f32 	[%r1667], %f964;
	add.s32 	%r2107, %r2107, 256;
	setp.lt.s32 	%p317, %r2107, %r355;
	@%p317 bra 	$L__BB0_228;
	bra.uni 	$L__BB0_254;
$L__BB0_242:
	add.s32 	%r1636, %r2227, 256;
	max.s32 	%r1637, %r355, %r1636;
	not.b32 	%r1638, %r2227;
	add.s32 	%r1639, %r1637, %r1638;
	shr.u32 	%r1640, %r1639, 8;
	add.s32 	%r372, %r1640, 1;
	and.b32  	%r373, %r372, 15;
	setp.lt.u32 	%p300, %r1639, 3840;
	mov.u32 	%r2114, %r2227;
	@%p300 bra 	$L__BB0_245;
	and.b32  	%r374, %r372, 33554416;
	mov.b32 	%r2113, 0;
	mov.u32 	%r2114, %r2227;
$L__BB0_244:
	.pragma "nounroll";
	shl.b32 	%r1642, %r2114, 2;
	mov.u32 	%r1643, _ZZ6kernelvE18in_sqr_partial_sum;
	add.s32 	%r1644, %r1643, %r1642;
	mov.b32 	%r1645, 0;
	st.shared.u32 	[%r1644], %r1645;
	st.shared.u32 	[%r1644+1024], %r1645;
	st.shared.u32 	[%r1644+2048], %r1645;
	st.shared.u32 	[%r1644+3072], %r1645;
	st.shared.u32 	[%r1644+4096], %r1645;
	st.shared.u32 	[%r1644+5120], %r1645;
	st.shared.u32 	[%r1644+6144], %r1645;
	st.shared.u32 	[%r1644+7168], %r1645;
	st.shared.u32 	[%r1644+8192], %r1645;
	st.shared.u32 	[%r1644+9216], %r1645;
	st.shared.u32 	[%r1644+10240], %r1645;
	st.shared.u32 	[%r1644+11264], %r1645;
	st.shared.u32 	[%r1644+12288], %r1645;
	st.shared.u32 	[%r1644+13312], %r1645;
	st.shared.u32 	[%r1644+14336], %r1645;
	st.shared.u32 	[%r1644+15360], %r1645;
	add.s32 	%r2114, %r2114, 4096;
	add.s32 	%r2113, %r2113, 16;
	setp.ne.s32 	%p301, %r2113, %r374;
	@%p301 bra 	$L__BB0_244;
$L__BB0_245:
	setp.eq.s32 	%p302, %r373, 0;
	@%p302 bra 	$L__BB0_254;
	and.b32  	%r380, %r372, 7;
	setp.lt.u32 	%p303, %r373, 8;
	@%p303 bra 	$L__BB0_248;
	shl.b32 	%r1646, %r2114, 2;
	mov.u32 	%r1647, _ZZ6kernelvE18in_sqr_partial_sum;
	add.s32 	%r1648, %r1647, %r1646;
	mov.b32 	%r1649, 0;
	st.shared.u32 	[%r1648], %r1649;
	st.shared.u32 	[%r1648+1024], %r1649;
	st.shared.u32 	[%r1648+2048], %r1649;
	st.shared.u32 	[%r1648+3072], %r1649;
	st.shared.u32 	[%r1648+4096], %r1649;
	st.shared.u32 	[%r1648+5120], %r1649;
	st.shared.u32 	[%r1648+6144], %r1649;
	st.shared.u32 	[%r1648+7168], %r1649;
	add.s32 	%r2114, %r2114, 2048;
$L__BB0_248:
	setp.eq.s32 	%p304, %r380, 0;
	@%p304 bra 	$L__BB0_254;
	and.b32  	%r383, %r372, 3;
	setp.lt.u32 	%p305, %r380, 4;
	@%p305 bra 	$L__BB0_251;
	shl.b32 	%r1650, %r2114, 2;
	mov.u32 	%r1651, _ZZ6kernelvE18in_sqr_partial_sum;
	add.s32 	%r1652, %r1651, %r1650;
	mov.b32 	%r1653, 0;
	st.shared.u32 	[%r1652], %r1653;
	st.shared.u32 	[%r1652+1024], %r1653;
	st.shared.u32 	[%r1652+2048], %r1653;
	st.shared.u32 	[%r1652+3072], %r1653;
	add.s32 	%r2114, %r2114, 1024;
$L__BB0_251:
	setp.eq.s32 	%p306, %r383, 0;
	@%p306 bra 	$L__BB0_254;
	mov.b32 	%r2118, 0;
	mov.u32 	%r1656, _ZZ6kernelvE18in_sqr_partial_sum;
$L__BB0_253:
	.pragma "nounroll";
	shl.b32 	%r1655, %r2114, 2;
	add.s32 	%r1657, %r1656, %r1655;
	mov.b32 	%r1658, 0;
	st.shared.u32 	[%r1657], %r1658;
	add.s32 	%r2114, %r2114, 256;
	add.s32 	%r2118, %r2118, 1;
	setp.ne.s32 	%p307, %r2118, %r383;
	@%p307 bra 	$L__BB0_253;
$L__BB0_254:
	bar.sync 	0;
	setp.eq.s32 	%p318, %r2227, 1;
	@%p318 bra 	$L__BB0_270;
	setp.ne.s32 	%p319, %r2227, 0;
	@%p319 bra 	$L__BB0_284;
	mov.b32 	%r1684, 0;
	st.shared.u32 	[_ZZ6kernelvE12in_final_sum], %r1684;
	setp.lt.s32 	%p329, %r319, 1;
	@%p329 bra 	$L__BB0_284;
	and.b32  	%r390, %r319, 15;
	setp.lt.u32 	%p330, %r319, 16;
	mov.b32 	%r2122, 0;
	mov.f32 	%f974, 0f00000000;
	@%p330 bra 	$L__BB0_260;
	and.b32  	%r2122, %r319, 2147483632;
	mov.b32 	%r2119, 0;
	mov.f32 	%f974, 0f00000000;
	mov.u32 	%r1688, _ZZ6kernelvE14in_partial_sum;
$L__BB0_259:
	.pragma "nounroll";
	shl.b32 	%r1687, %r2119, 2;
	add.s32 	%r1689, %r1688, %r1687;
	ld.shared.f32 	%f642, [%r1689];
	add.f32 	%f643, %f974, %f642;
	ld.shared.f32 	%f644, [%r1689+4];
	add.f32 	%f645, %f643, %f644;
	ld.shared.f32 	%f646, [%r1689+8];
	add.f32 	%f647, %f645, %f646;
	ld.shared.f32 	%f648, [%r1689+12];
	add.f32 	%f649, %f647, %f648;
	ld.shared.f32 	%f650, [%r1689+16];
	add.f32 	%f651, %f649, %f650;
	ld.shared.f32 	%f652, [%r1689+20];
	add.f32 	%f653, %f651, %f652;
	ld.shared.f32 	%f654, [%r1689+24];
	add.f32 	%f655, %f653, %f654;
	ld.shared.f32 	%f656, [%r1689+28];
	add.f32 	%f657, %f655, %f656;
	ld.shared.f32 	%f658, [%r1689+32];
	add.f32 	%f659, %f657, %f658;
	ld.shared.f32 	%f660, [%r1689+36];
	add.f32 	%f661, %f659, %f660;
	ld.shared.f32 	%f662, [%r1689+40];
	add.f32 	%f663, %f661, %f662;
	ld.shared.f32 	%f664, [%r1689+44];
	add.f32 	%f665, %f663, %f664;
	ld.shared.f32 	%f666, [%r1689+48];
	add.f32 	%f667, %f665, %f666;
	ld.shared.f32 	%f668, [%r1689+52];
	add.f32 	%f669, %f667, %f668;
	ld.shared.f32 	%f670, [%r1689+56];
	add.f32 	%f671, %f669, %f670;
	ld.shared.f32 	%f672, [%r1689+60];
	add.f32 	%f974, %f671, %f672;
	add.s32 	%r2119, %r2119, 16;
	setp.eq.s32 	%p331, %r2119, %r2122;
	@%p331 bra 	$L__BB0_260;
	bra.uni 	$L__BB0_259;
$L__BB0_260:
	setp.eq.s32 	%p332, %r390, 0;
	@%p332 bra 	$L__BB0_269;
	and.b32  	%r400, %r319, 7;
	setp.lt.u32 	%p333, %r390, 8;
	@%p333 bra 	$L__BB0_263;
	shl.b32 	%r1690, %r2122, 2;
	mov.u32 	%r1691, _ZZ6kernelvE14in_partial_sum;
	add.s32 	%r1692, %r1691, %r1690;
	ld.shared.f32 	%f674, [%r1692];
	add.f32 	%f675, %f974, %f674;
	ld.shared.f32 	%f676, [%r1692+4];
	add.f32 	%f677, %f675, %f676;
	ld.shared.f32 	%f678, [%r1692+8];
	add.f32 	%f679, %f677, %f678;
	ld.shared.f32 	%f680, [%r1692+12];
	add.f32 	%f681, %f679, %f680;
	ld.shared.f32 	%f682, [%r1692+16];
	add.f32 	%f683, %f681, %f682;
	ld.shared.f32 	%f684, [%r1692+20];
	add.f32 	%f685, %f683, %f684;
	ld.shared.f32 	%f686, [%r1692+24];
	add.f32 	%f687, %f685, %f686;
	ld.shared.f32 	%f688, [%r1692+28];
	add.f32 	%f974, %f687, %f688;
	add.s32 	%r2122, %r2122, 8;
$L__BB0_263:
	setp.eq.s32 	%p334, %r400, 0;
	@%p334 bra 	$L__BB0_269;
	and.b32  	%r403, %r319, 3;
	setp.lt.u32 	%p335, %r400, 4;
	@%p335 bra 	$L__BB0_266;
	shl.b32 	%r1693, %r2122, 2;
	mov.u32 	%r1694, _ZZ6kernelvE14in_partial_sum;
	add.s32 	%r1695, %r1694, %r1693;
	ld.shared.f32 	%f690, [%r1695];
	add.f32 	%f691, %f974, %f690;
	ld.shared.f32 	%f692, [%r1695+4];
	add.f32 	%f693, %f691, %f692;
	ld.shared.f32 	%f694, [%r1695+8];
	add.f32 	%f695, %f693, %f694;
	ld.shared.f32 	%f696, [%r1695+12];
	add.f32 	%f974, %f695, %f696;
	add.s32 	%r2122, %r2122, 4;
$L__BB0_266:
	setp.eq.s32 	%p336, %r403, 0;
	@%p336 bra 	$L__BB0_269;
	mov.b32 	%r2125, 0;
	mov.u32 	%r1698, _ZZ6kernelvE14in_partial_sum;
$L__BB0_268:
	.pragma "nounroll";
	shl.b32 	%r1697, %r2122, 2;
	add.s32 	%r1699, %r1698, %r1697;
	ld.shared.f32 	%f697, [%r1699];
	add.f32 	%f974, %f974, %f697;
	add.s32 	%r2122, %r2122, 1;
	add.s32 	%r2125, %r2125, 1;
	setp.ne.s32 	%p337, %r2125, %r403;
	@%p337 bra 	$L__BB0_268;
$L__BB0_269:
	st.shared.f32 	[_ZZ6kernelvE12in_final_sum], %f974;
	bra.uni 	$L__BB0_284;
$L__BB0_270:
	mov.b32 	%r1668, 0;
	st.shared.u32 	[_ZZ6kernelvE16in_sqr_final_sum], %r1668;
	ld.const.u32 	%r394, [d_common+448];
	setp.lt.s32 	%p320, %r394, 1;
	@%p320 bra 	$L__BB0_284;
	and.b32  	%r395, %r394, 15;
	setp.lt.u32 	%p321, %r394, 16;
	mov.b32 	%r2127, 0;
	mov.f32 	%f982, 0f00000000;
	@%p321 bra 	$L__BB0_274;
	and.b32  	%r2127, %r394, 2147483632;
	mov.b32 	%r2120, 0;
	mov.f32 	%f982, 0f00000000;
	mov.u32 	%r1672, _ZZ6kernelvE18in_sqr_partial_sum;
$L__BB0_273:
	.pragma "nounroll";
	shl.b32 	%r1671, %r2120, 2;
	add.s32 	%r1673, %r1672, %r1671;
	ld.shared.f32 	%f583, [%r1673];
	add.f32 	%f584, %f982, %f583;
	ld.shared.f32 	%f585, [%r1673+4];
	add.f32 	%f586, %f584, %f585;
	ld.shared.f32 	%f587, [%r1673+8];
	add.f32 	%f588, %f586, %f587;
	ld.shared.f32 	%f589, [%r1673+12];
	add.f32 	%f590, %f588, %f589;
	ld.shared.f32 	%f591, [%r1673+16];
	add.f32 	%f592, %f590, %f591;
	ld.shared.f32 	%f593, [%r1673+20];
	add.f32 	%f594, %f592, %f593;
	ld.shared.f32 	%f595, [%r1673+24];
	add.f32 	%f596, %f594, %f595;
	ld.shared.f32 	%f597, [%r1673+28];
	add.f32 	%f598, %f596, %f597;
	ld.shared.f32 	%f599, [%r1673+32];
	add.f32 	%f600, %f598, %f599;
	ld.shared.f32 	%f601, [%r1673+36];
	add.f32 	%f602, %f600, %f601;
	ld.shared.f32 	%f603, [%r1673+40];
	add.f32 	%f604, %f602, %f603;
	ld.shared.f32 	%f605, [%r1673+44];
	add.f32 	%f606, %f604, %f605;
	ld.shared.f32 	%f607, [%r1673+48];
	add.f32 	%f608, %f606, %f607;
	ld.shared.f32 	%f609, [%r1673+52];
	add.f32 	%f610, %f608, %f609;
	ld.shared.f32 	%f611, [%r1673+56];
	add.f32 	%f612, %f610, %f611;
	ld.shared.f32 	%f613, [%r1673+60];
	add.f32 	%f982, %f612, %f613;
	add.s32 	%r2120, %r2120, 16;
	setp.eq.s32 	%p322, %r2120, %r2127;
	@%p322 bra 	$L__BB0_274;
	bra.uni 	$L__BB0_273;
$L__BB0_274:
	setp.eq.s32 	%p323, %r395, 0;
	@%p323 bra 	$L__BB0_283;
	and.b32  	%r411, %r394, 7;
	setp.lt.u32 	%p324, %r395, 8;
	@%p324 bra 	$L__BB0_277;
	shl.b32 	%r1674, %r2127, 2;
	mov.u32 	%r1675, _ZZ6kernelvE18in_sqr_partial_sum;
	add.s32 	%r1676, %r1675, %r1674;
	ld.shared.f32 	%f615, [%r1676];
	add.f32 	%f616, %f982, %f615;
	ld.shared.f32 	%f617, [%r1676+4];
	add.f32 	%f618, %f616, %f617;
	ld.shared.f32 	%f619, [%r1676+8];
	add.f32 	%f620, %f618, %f619;
	ld.shared.f32 	%f621, [%r1676+12];
	add.f32 	%f622, %f620, %f621;
	ld.shared.f32 	%f623, [%r1676+16];
	add.f32 	%f624, %f622, %f623;
	ld.shared.f32 	%f625, [%r1676+20];
	add.f32 	%f626, %f624, %f625;
	ld.shared.f32 	%f627, [%r1676+24];
	add.f32 	%f628, %f626, %f627;
	ld.shared.f32 	%f629, [%r1676+28];
	add.f32 	%f982, %f628, %f629;
	add.s32 	%r2127, %r2127, 8;
$L__BB0_277:
	setp.eq.s32 	%p325, %r411, 0;
	@%p325 bra 	$L__BB0_283;
	and.b32  	%r414, %r394, 3;
	setp.lt.u32 	%p326, %r411, 4;
	@%p326 bra 	$L__BB0_280;
	shl.b32 	%r1677, %r2127, 2;
	mov.u32 	%r1678, _ZZ6kernelvE18in_sqr_partial_sum;
	add.s32 	%r1679, %r1678, %r1677;
	ld.shared.f32 	%f631, [%r1679];
	add.f32 	%f632, %f982, %f631;
	ld.shared.f32 	%f633, [%r1679+4];
	add.f32 	%f634, %f632, %f633;
	ld.shared.f32 	%f635, [%r1679+8];
	add.f32 	%f636, %f634, %f635;
	ld.shared.f32 	%f637, [%r1679+12];
	add.f32 	%f982, %f636, %f637;
	add.s32 	%r2127, %r2127, 4;
$L__BB0_280:
	setp.eq.s32 	%p327, %r414, 0;
	@%p327 bra 	$L__BB0_283;
	mov.b32 	%r2130, 0;
	mov.u32 	%r1682, _ZZ6kernelvE18in_sqr_partial_sum;
$L__BB0_282:
	.pragma "nounroll";
	shl.b32 	%r1681, %r2127, 2;
	add.s32 	%r1683, %r1682, %r1681;
	ld.shared.f32 	%f638, [%r1683];
	add.f32 	%f982, %f982, %f638;
	add.s32 	%r2127, %r2127, 1;
	add.s32 	%r2130, %r2130, 1;
	setp.ne.s32 	%p328, %r2130, %r414;
	@%p328 bra 	$L__BB0_282;
$L__BB0_283:
	st.shared.f32 	[_ZZ6kernelvE16in_sqr_final_sum], %f982;
$L__BB0_284:
	bar.sync 	0;
	setp.ne.s32 	%p338, %r2227, 0;
	@%p338 bra 	$L__BB0_286;
	ld.shared.f32 	%f698, [_ZZ6kernelvE12in_final_sum];
	cvt.rn.f32.s32 	%f699, %r31;
	div.rn.f32 	%f700, %f698, %f699;
	mul.f32 	%f701, %f700, %f700;
	ld.shared.f32 	%f702, [_ZZ6kernelvE16in_sqr_final_sum];
	div.rn.f32 	%f703, %f702, %f699;
	sub.f32 	%f704, %f703, %f701;
	sqrt.rn.f32 	%f705, %f704;
	add.s32 	%r1700, %r31, -1;
	cvt.rn.f32.s32 	%f706, %r1700;
	sqrt.rn.f32 	%f707, %f706;
	mul.f32 	%f708, %f705, %f707;
	st.shared.f32 	[_ZZ6kernelvE6denomT], %f708;
$L__BB0_286:
	setp.ge.s32 	%p339, %r2227, %r163;
	bar.sync 	0;
	@%p339 bra 	$L__BB0_292;
	ld.const.u64 	%rd549, [%rd7+120];
	cvta.to.global.u64 	%rd62, %rd549;
	ld.shared.f32 	%f80, [_ZZ6kernelvE6denomT];
	add.s32 	%r1701, %r2227, 256;
	max.s32 	%r1702, %r163, %r1701;
	not.b32 	%r1703, %r2227;
	add.s32 	%r421, %r1702, %r1703;
	and.b32  	%r1704, %r421, 768;
	setp.eq.s32 	%p340, %r1704, 768;
	mov.u32 	%r2133, %r2227;
	@%p340 bra 	$L__BB0_290;
	shr.u32 	%r1706, %r421, 8;
	add.s32 	%r1707, %r1706, 1;
	and.b32  	%r422, %r1707, 3;
	mov.b32 	%r2132, 0;
	mov.u32 	%r2133, %r2227;
$L__BB0_289:
	.pragma "nounroll";
	mul.wide.u32 	%rd550, %r2133, 4;
	add.s64 	%rd551, %rd62, %rd550;
	ld.global.f32 	%f709, [%rd551];
	mul.f32 	%f710, %f709, %f80;
	st.global.f32 	[%rd551], %f710;
	add.s32 	%r2133, %r2133, 256;
	add.s32 	%r2132, %r2132, 1;
	setp.ne.s32 	%p341, %r2132, %r422;
	@%p341 bra 	$L__BB0_289;
$L__BB0_290:
	setp.lt.u32 	%p342, %r421, 768;
	@%p342 bra 	$L__BB0_292;
$L__BB0_291:
	mul.wide.u32 	%rd552, %r2133, 4;
	add.s64 	%rd553, %rd62, %rd552;
	ld.global.f32 	%f711, [%rd553];
	mul.f32 	%f712, %f711, %f80;
	st.global.f32 	[%rd553], %f712;
	ld.global.f32 	%f713, [%rd553+1024];
	mul.f32 	%f714, %f713, %f80;
	st.global.f32 	[%rd553+1024], %f714;
	ld.global.f32 	%f715, [%rd553+2048];
	mul.f32 	%f716, %f715, %f80;
	st.global.f32 	[%rd553+2048], %f716;
	ld.global.f32 	%f717, [%rd553+3072];
	mul.f32 	%f718, %f717, %f80;
	st.global.f32 	[%rd553+3072], %f718;
	add.s32 	%r2133, %r2133, 1024;
	setp.lt.s32 	%p343, %r2133, %r163;
	@%p343 bra 	$L__BB0_291;
$L__BB0_292:
	setp.ge.s32 	%p344, %r2227, %r42;
	bar.sync 	0;
	@%p344 bra 	$L__BB0_298;
	ld.const.u64 	%rd554, [%rd7+56];
	cvta.to.global.u64 	%rd63, %rd554;
	ld.const.u64 	%rd555, [%rd7+104];
	cvta.to.global.u64 	%rd64, %rd555;
	ld.shared.f32 	%f81, [_ZZ6kernelvE12in_final_sum];
	cvt.rn.f32.s32 	%f82, %r31;
	add.s32 	%r1708, %r2227, 256;
	max.s32 	%r1709, %r42, %r1708;
	not.b32 	%r1710, %r2227;
	add.s32 	%r430, %r1709, %r1710;
	and.b32  	%r1711, %r430, 768;
	setp.eq.s32 	%p345, %r1711, 768;
	mov.u32 	%r2137, %r2227;
	@%p345 bra 	$L__BB0_296;
	shr.u32 	%r1713, %r430, 8;
	add.s32 	%r1714, %r1713, 1;
	and.b32  	%r431, %r1714, 3;
	mov.b32 	%r2136, 0;
	mov.u32 	%r2137, %r2227;
$L__BB0_295:
	.pragma "nounroll";
	mul.wide.u32 	%rd556, %r2137, 4;
	add.s64 	%rd557, %rd63, %rd556;
	ld.global.f32 	%f719, [%rd557];
	add.s64 	%rd558, %rd64, %rd556;
	ld.global.f32 	%f720, [%rd558];
	mul.f32 	%f721, %f720, %f81;
	div.rn.f32 	%f722, %f721, %f82;
	sub.f32 	%f723, %f719, %f722;
	st.global.f32 	[%rd557], %f723;
	add.s32 	%r2137, %r2137, 256;
	add.s32 	%r2136, %r2136, 1;
	setp.ne.s32 	%p346, %r2136, %r431;
	@%p346 bra 	$L__BB0_295;
$L__BB0_296:
	setp.lt.u32 	%p347, %r430, 768;
	@%p347 bra 	$L__BB0_298;
$L__BB0_297:
	mul.wide.u32 	%rd559, %r2137, 4;
	add.s64 	%rd560, %rd63, %rd559;
	ld.global.f32 	%f724, [%rd560];
	add.s64 	%rd561, %rd64, %rd559;
	ld.global.f32 	%f725, [%rd561];
	mul.f32 	%f726, %f725, %f81;
	div.rn.f32 	%f727, %f726, %f82;
	sub.f32 	%f728, %f724, %f727;
	st.global.f32 	[%rd560], %f728;
	ld.global.f32 	%f729, [%rd560+1024];
	ld.global.f32 	%f730, [%rd561+1024];
	mul.f32 	%f731, %f730, %f81;
	div.rn.f32 	%f732, %f731, %f82;
	sub.f32 	%f733, %f729, %f732;
	st.global.f32 	[%rd560+1024], %f733;
	ld.global.f32 	%f734, [%rd560+2048];
	ld.global.f32 	%f735, [%rd561+2048];
	mul.f32 	%f736, %f735, %f81;
	div.rn.f32 	%f737, %f736, %f82;
	sub.f32 	%f738, %f734, %f737;
	st.global.f32 	[%rd560+2048], %f738;
	ld.global.f32 	%f739, [%rd560+3072];
	ld.global.f32 	%f740, [%rd561+3072];
	mul.f32 	%f741, %f740, %f81;
	div.rn.f32 	%f742, %f741, %f82;
	sub.f32 	%f743, %f739, %f742;
	st.global.f32 	[%rd560+3072], %f743;
	add.s32 	%r2137, %r2137, 1024;
	setp.lt.s32 	%p348, %r2137, %r42;
	@%p348 bra 	$L__BB0_297;
$L__BB0_298:
	setp.ge.s32 	%p349, %r2227, %r163;
	bar.sync 	0;
	@%p349 bra 	$L__BB0_304;
	ld.const.u64 	%rd562, [%rd7+56];
	cvta.to.global.u64 	%rd65, %rd562;
	ld.const.u64 	%rd563, [%rd7+120];
	cvta.to.global.u64 	%rd66, %rd563;
	add.s32 	%r1715, %r2227, 256;
	max.s32 	%r1716, %r163, %r1715;
	not.b32 	%r1717, %r2227;
	add.s32 	%r439, %r1716, %r1717;
	and.b32  	%r1718, %r439, 768;
	setp.eq.s32 	%p350, %r1718, 768;
	mov.u32 	%r2141, %r2227;
	@%p350 bra 	$L__BB0_302;
	shr.u32 	%r1720, %r439, 8;
	add.s32 	%r1721, %r1720, 1;
	and.b32  	%r440, %r1721, 3;
	mov.b32 	%r2140, 0;
	mov.u32 	%r2141, %r2227;
$L__BB0_301:
	.pragma "nounroll";
	mul.wide.u32 	%rd564, %r2141, 4;
	add.s64 	%rd565, %rd65, %rd564;
	ld.global.f32 	%f744, [%rd565];
	add.s64 	%rd566, %rd66, %rd564;
	ld.global.f32 	%f745, [%rd566];
	div.rn.f32 	%f746, %f744, %f745;
	st.global.f32 	[%rd566], %f746;
	add.s32 	%r2141, %r2141, 256;
	add.s32 	%r2140, %r2140, 1;
	setp.ne.s32 	%p351, %r2140, %r440;
	@%p351 bra 	$L__BB0_301;
$L__BB0_302:
	setp.lt.u32 	%p352, %r439, 768;
	@%p352 bra 	$L__BB0_304;
$L__BB0_303:
	mul.wide.u32 	%rd567, %r2141, 4;
	add.s64 	%rd568, %rd65, %rd567;
	ld.global.f32 	%f747, [%rd568];
	add.s64 	%rd569, %rd66, %rd567;
	ld.global.f32 	%f748, [%rd569];
	div.rn.f32 	%f749, %f747, %f748;
	st.global.f32 	[%rd569], %f749;
	ld.global.f32 	%f750, [%rd568+1024];
	ld.global.f32 	%f751, [%rd569+1024];
	div.rn.f32 	%f752, %f750, %f751;
	st.global.f32 	[%rd569+1024], %f752;
	ld.global.f32 	%f753, [%rd568+2048];
	ld.global.f32 	%f754, [%rd569+2048];
	div.rn.f32 	%f755, %f753, %f754;
	st.global.f32 	[%rd569+2048], %f755;
	ld.global.f32 	%f756, [%rd568+3072];
	ld.global.f32 	%f757, [%rd569+3072];
	div.rn.f32 	%f758, %f756, %f757;
	st.global.f32 	[%rd569+3072], %f758;
	add.s32 	%r2141, %r2141, 1024;
	setp.lt.s32 	%p353, %r2141, %r163;
	@%p353 bra 	$L__BB0_303;
$L__BB0_304:
	bar.sync 	0;
	ld.const.v2.u32 	{%r448, %r449}, [d_common];
	add.s32 	%r1722, %r448, %r449;
	add.s32 	%r1723, %r1722, 1;
	ld.const.u32 	%r450, [d_common+16];
	mul.lo.s32 	%r1724, %r450, %r2220;
	ld.const.u64 	%rd570, [%rd7+16];
	cvta.to.global.u64 	%rd67, %rd570;
	cvt.s64.s32 	%rd571, %r1724;
	cvt.s64.s32 	%rd572, %r2221;
	add.s64 	%rd573, %rd572, %rd571;
	shl.b64 	%rd574, %rd573, 2;
	add.s64 	%rd575, %rd67, %rd574;
	ld.global.u32 	%r1725, [%rd575+-4];
	add.s32 	%r1726, %r1725, %r1723;
	ld.global.u32 	%r1727, [%rd9];
	not.b32 	%r1728, %r1727;
	add.s32 	%r451, %r1726, %r1728;
	ld.const.u64 	%rd576, [%rd7+24];
	cvta.to.global.u64 	%rd68, %rd576;
	add.s64 	%rd577, %rd68, %rd574;
	ld.global.u32 	%r1729, [%rd577+-4];
	add.s32 	%r1730, %r1729, %r1723;
	ld.global.u32 	%r1731, [%rd11];
	not.b32 	%r1732, %r1731;
	add.s32 	%r452, %r1730, %r1732;
	ld.const.u32 	%r453, [d_common+468];
	setp.ge.s32 	%p354, %r2227, %r453;
	@%p354 bra 	$L__BB0_326;
	ld.const.u32 	%r1733, [d_common+460];
	mad.lo.s32 	%r454, %r1733, %r452, %r451;
	add.s32 	%r1734, %r2227, 256;
	max.s32 	%r1735, %r453, %r1734;
	not.b32 	%r1736, %r2227;
	add.s32 	%r455, %r1735, %r1736;
	and.b32  	%r1737, %r455, 768;
	setp.eq.s32 	%p355, %r1737, 768;
	mov.u32 	%r2145, %r2227;
	@%p355 bra 	$L__BB0_311;
	shr.u32 	%r1739, %r455, 8;
	add.s32 	%r1740, %r1739, 1;
	and.b32  	%r456, %r1740, 3;
	mov.b32 	%r2144, 0;
	mul.wide.u32 	%rd584, %r454, 4;
	mov.u32 	%r2145, %r2227;
$L__BB0_307:
	.pragma "nounroll";
	setp.eq.s32 	%p356, %r2145, %r454;
	@%p356 bra 	$L__BB0_309;
	ld.const.u64 	%rd578, [%rd7+136];
	cvta.to.global.u64 	%rd579, %rd578;
	mul.wide.u32 	%rd580, %r2145, 4;
	add.s64 	%rd581, %rd579, %rd580;
	mov.b32 	%r1741, 0;
	st.global.u32 	[%rd581], %r1741;
	bra.uni 	$L__BB0_310;
$L__BB0_309:
	ld.const.u64 	%rd582, [%rd7+136];
	cvta.to.global.u64 	%rd583, %rd582;
	add.s64 	%rd585, %rd583, %rd584;
	mov.b32 	%r1742, 1065353216;
	st.global.u32 	[%rd585], %r1742;
$L__BB0_310:
	add.s32 	%r2145, %r2145, 256;
	add.s32 	%r2144, %r2144, 1;
	setp.ne.s32 	%p357, %r2144, %r456;
	@%p357 bra 	$L__BB0_307;
$L__BB0_311:
	setp.lt.u32 	%p358, %r455, 768;
	@%p358 bra 	$L__BB0_326;
	mul.wide.u32 	%rd590, %r454, 4;
$L__BB0_313:
	setp.ne.s32 	%p359, %r2145, %r454;
	@%p359 bra 	$L__BB0_315;
	ld.const.u64 	%rd674, [%rd7+136];
	cvta.to.global.u64 	%rd589, %rd674;
	add.s64 	%rd591, %rd589, %rd590;
	mov.b32 	%r1744, 1065353216;
	st.global.u32 	[%rd591], %r1744;
	bra.uni 	$L__BB0_316;
$L__BB0_315:
	ld.const.u64 	%rd674, [%rd7+136];
	cvta.to.global.u64 	%rd586, %rd674;
	mul.wide.u32 	%rd587, %r2145, 4;
	add.s64 	%rd588, %rd586, %rd587;
	mov.b32 	%r1743, 0;
	st.global.u32 	[%rd588], %r1743;
$L__BB0_316:
	add.s32 	%r1745, %r2145, 256;
	setp.eq.s32 	%p360, %r1745, %r454;
	@%p360 bra 	$L__BB0_318;
	cvta.to.global.u64 	%rd592, %rd674;
	mul.wide.u32 	%rd593, %r2145, 4;
	add.s64 	%rd594, %rd592, %rd593;
	mov.b32 	%r1746, 0;
	st.global.u32 	[%rd594+1024], %r1746;
	bra.uni 	$L__BB0_319;
$L__BB0_318:
	cvta.to.global.u64 	%rd595, %rd674;
	add.s64 	%rd597, %rd595, %rd590;
	mov.b32 	%r1747, 1065353216;
	st.global.u32 	[%rd597], %r1747;
$L__BB0_319:
	add.s32 	%r1748, %r2145, 512;
	setp.eq.s32 	%p361, %r1748, %r454;
	@%p361 bra 	$L__BB0_321;
	cvta.to.global.u64 	%rd598, %rd674;
	mul.wide.u32 	%rd599, %r2145, 4;
	add.s64 	%rd600, %rd598, %rd599;
	mov.b32 	%r1749, 0;
	st.global.u32 	[%rd600+2048], %r1749;
	bra.uni 	$L__BB0_322;
$L__BB0_321:
	cvta.to.global.u64 	%rd601, %rd674;
	add.s64 	%rd603, %rd601, %rd590;
	mov.b32 	%r1750, 1065353216;
	st.global.u32 	[%rd603], %r1750;
$L__BB0_322:
	add.s32 	%r1751, %r2145, 768;
	setp.eq.s32 	%p362, %r1751, %r454;
	@%p362 bra 	$L__BB0_324;
	cvta.to.global.u64 	%rd604, %rd674;
	mul.wide.u32 	%rd605, %r2145, 4;
	add.s64 	%rd606, %rd604, %rd605;
	mov.b32 	%r1752, 0;
	st.global.u32 	[%rd606+3072], %r1752;
	bra.uni 	$L__BB0_325;
$L__BB0_324:
	cvta.to.global.u64 	%rd607, %rd674;
	add.s64 	%rd609, %rd607, %rd590;
	mov.b32 	%r1753, 1065353216;
	st.global.u32 	[%rd609], %r1753;
$L__BB0_325:
	add.s32 	%r2145, %r2145, 1024;
	setp.lt.s32 	%p363, %r2145, %r453;
	@%p363 bra 	$L__BB0_313;
$L__BB0_326:
	bar.sync 	0;
	ld.const.u32 	%r464, [d_common+500];
	setp.ge.s32 	%p364, %r2227, %r464;
	ld.const.u32 	%r465, [d_common+492];
	@%p364 bra 	$L__BB0_346;
	ld.const.u32 	%r466, [d_common+476];
	ld.const.u32 	%r467, [d_common+460];
	ld.const.u32 	%r1761, [d_common+512];
	ld.const.u32 	%r1763, [d_common+480];
	ld.const.u32 	%r1766, [d_common+464];
	ld.const.u32 	%r1767, [d_common+508];
	mov.u32 	%r2147, %r2227;
$L__BB0_328:
	add.s32 	%r1754, %r2147, 1;
	div.s32 	%r1755, %r1754, %r465;
	mul.lo.s32 	%r1756, %r1755, %r465;
	sub.s32 	%r1757, %r1754, %r1756;
	setp.ne.s32 	%p365, %r1757, 0;
	selp.u32 	%r1758, 1, 0, %p365;
	add.s32 	%r1759, %r1755, %r1758;
	selp.b32 	%r1760, %r1757, %r465, %p365;
	add.s32 	%r1762, %r1759, %r1761;
	setp.lt.s32 	%p366, %r1762, %r1763;
	sub.s32 	%r1764, %r1762, %r1763;
	add.s32 	%r1765, %r1764, 1;
	selp.b32 	%r2148, 1, %r1765, %p366;
	min.s32 	%r470, %r1766, %r1762;
	add.s32 	%r471, %r1767, %r1760;
	setp.lt.s32 	%p367, %r471, %r466;
	sub.s32 	%r1768, %r471, %r466;
	add.s32 	%r1769, %r1768, 1;
	selp.b32 	%r472, 1, %r1769, %p367;
	min.s32 	%r473, %r467, %r471;
	setp.gt.s32 	%p368, %r2148, %r470;
	mov.f32 	%f991, 0f00000000;
	@%p368 bra 	$L__BB0_345;
	add.s32 	%r1770, %r466, %r473;
	max.s32 	%r1771, %r466, %r471;
	sub.s32 	%r1772, %r1770, %r1771;
	and.b32  	%r474, %r1772, 15;
	and.b32  	%r475, %r1772, 7;
	sub.s32 	%r476, %r1771, %r1770;
	and.b32  	%r477, %r1772, -16;
	and.b32  	%r478, %r1772, 3;
	mov.f32 	%f991, 0f00000000;
$L__BB0_330:
	mov.u32 	%r479, %r2148;
	setp.gt.s32 	%p369, %r472, %r473;
	@%p369 bra 	$L__BB0_344;
	setp.gt.u32 	%p370, %r476, -16;
	ld.const.u64 	%rd610, [%rd7+136];
	cvta.to.global.u64 	%rd72, %rd610;
	add.s32 	%r1773, %r479, -1;
	mad.lo.s32 	%r480, %r467, %r1773, -1;
	mov.u32 	%r2151, %r472;
	@%p370 bra 	$L__BB0_334;
	mov.b32 	%r2150, 0;
	mov.u32 	%r2151, %r472;
$L__BB0_333:
	.pragma "nounroll";
	add.s32 	%r1775, %r2151, %r480;
	mul.wide.s32 	%rd611, %r1775, 4;
	add.s64 	%rd612, %rd72, %rd611;
	ld.global.f32 	%f762, [%rd612];
	add.f32 	%f763, %f991, %f762;
	ld.global.f32 	%f764, [%rd612+4];
	add.f32 	%f765, %f763, %f764;
	ld.global.f32 	%f766, [%rd612+8];
	add.f32 	%f767, %f765, %f766;
	ld.global.f32 	%f768, [%rd612+12];
	add.f32 	%f769, %f767, %f768;
	ld.global.f32 	%f770, [%rd612+16];
	add.f32 	%f771, %f769, %f770;
	ld.global.f32 	%f772, [%rd612+20];
	add.f32 	%f773, %f771, %f772;
	ld.global.f32 	%f774, [%rd612+24];
	add.f32 	%f775, %f773, %f774;
	ld.global.f32 	%f776, [%rd612+28];
	add.f32 	%f777, %f775, %f776;
	ld.global.f32 	%f778, [%rd612+32];
	add.f32 	%f779, %f777, %f778;
	ld.global.f32 	%f780, [%rd612+36];
	add.f32 	%f781, %f779, %f780;
	ld.global.f32 	%f782, [%rd612+40];
	add.f32 	%f783, %f781, %f782;
	ld.global.f32 	%f784, [%rd612+44];
	add.f32 	%f785, %f783, %f784;
	ld.global.f32 	%f786, [%rd612+48];
	add.f32 	%f787, %f785, %f786;
	ld.global.f32 	%f788, [%rd612+52];
	add.f32 	%f789, %f787, %f788;
	ld.global.f32 	%f790, [%rd612+56];
	add.f32 	%f791, %f789, %f790;
	ld.global.f32 	%f792, [%rd612+60];
	add.f32 	%f991, %f791, %f792;
	add.s32 	%r2151, %r2151, 16;
	add.s32 	%r2150, %r2150, 16;
	setp.ne.s32 	%p371, %r2150, %r477;
	@%p371 bra 	$L__BB0_333;
$L__BB0_334:
	setp.eq.s32 	%p372, %r474, 0;
	@%p372 bra 	$L__BB0_344;
	add.s32 	%r1776, %r474, -1;
	setp.lt.u32 	%p373, %r1776, 7;
	@%p373 bra 	$L__BB0_337;
	add.s32 	%r1777, %r2151, %r480;
	mul.wide.s32 	%rd613, %r1777, 4;
	add.s64 	%rd614, %rd72, %rd613;
	ld.global.f32 	%f794, [%rd614];
	add.f32 	%f795, %f991, %f794;
	ld.global.f32 	%f796, [%rd614+4];
	add.f32 	%f797, %f795, %f796;
	ld.global.f32 	%f798, [%rd614+8];
	add.f32 	%f799, %f797, %f798;
	ld.global.f32 	%f800, [%rd614+12];
	add.f32 	%f801, %f799, %f800;
	ld.global.f32 	%f802, [%rd614+16];
	add.f32 	%f803, %f801, %f802;
	ld.global.f32 	%f804, [%rd614+20];
	add.f32 	%f805, %f803, %f804;
	ld.global.f32 	%f806, [%rd614+24];
	add.f32 	%f807, %f805, %f806;
	ld.global.f32 	%f808, [%rd614+28];
	add.f32 	%f991, %f807, %f808;
	add.s32 	%r2151, %r2151, 8;
$L__BB0_337:
	setp.eq.s32 	%p374, %r475, 0;
	@%p374 bra 	$L__BB0_344;
	add.s32 	%r1778, %r475, -1;
	setp.lt.u32 	%p375, %r1778, 3;
	@%p375 bra 	$L__BB0_340;
	add.s32 	%r1779, %r2151, %r480;
	mul.wide.s32 	%rd615, %r1779, 4;
	add.s64 	%rd616, %rd72, %rd615;
	ld.global.f32 	%f810, [%rd616];
	add.f32 	%f811, %f991, %f810;
	ld.global.f32 	%f812, [%rd616+4];
	add.f32 	%f813, %f811, %f812;
	ld.global.f32 	%f814, [%rd616+8];
	add.f32 	%f815, %f813, %f814;
	ld.global.f32 	%f816, [%rd616+12];
	add.f32 	%f991, %f815, %f816;
	add.s32 	%r2151, %r2151, 4;
$L__BB0_340:
	setp.eq.s32 	%p376, %r478, 0;
	@%p376 bra 	$L__BB0_344;
	setp.eq.s32 	%p377, %r478, 1;
	add.s32 	%r1780, %r2151, %r480;
	mul.wide.s32 	%rd617, %r1780, 4;
	add.s64 	%rd73, %rd72, %rd617;
	ld.global.f32 	%f817, [%rd73];
	add.f32 	%f991, %f991, %f817;
	@%p377 bra 	$L__BB0_344;
	setp.eq.s32 	%p378, %r478, 2;
	ld.global.f32 	%f818, [%rd73+4];
	add.f32 	%f991, %f991, %f818;
	@%p378 bra 	$L__BB0_344;
	ld.global.f32 	%f819, [%rd73+8];
	add.f32 	%f991, %f991, %f819;
$L__BB0_344:
	add.s32 	%r2148, %r479, 1;
	setp.lt.s32 	%p379, %r479, %r470;
	@%p379 bra 	$L__BB0_330;
$L__BB0_345:
	ld.const.u64 	%rd618, [%rd7+120];
	cvta.to.global.u64 	%rd619, %rd618;
	mul.wide.u32 	%rd620, %r2147, 4;
	add.s64 	%rd621, %rd619, %rd620;
	ld.global.f32 	%f820, [%rd621];
	mul.f32 	%f821, %f991, %f820;
	ld.const.u64 	%rd622, [%rd7+152];
	cvta.to.global.u64 	%rd623, %rd622;
	add.s64 	%rd624, %rd623, %rd620;
	st.global.f32 	[%rd624], %f821;
	add.s32 	%r2147, %r2147, 256;
	setp.lt.s32 	%p380, %r2147, %r464;
	@%p380 bra 	$L__BB0_328;
$L__BB0_346:
	bar.sync 	0;
	setp.ge.s32 	%p381, %r2227, %r465;
	@%p381 bra 	$L__BB0_374;
	ld.const.u32 	%r492, [d_common+496];
	setp.lt.s32 	%p382, %r492, 1;
	@%p382 bra 	$L__BB0_363;
	and.b32  	%r493, %r492, 15;
	add.s32 	%r494, %r493, -1;
	and.b32  	%r495, %r492, 7;
	add.s32 	%r496, %r495, -1;
	ld.const.u64 	%rd625, [%rd7+152];
	cvta.to.global.u64 	%rd74, %rd625;
	and.b32  	%r497, %r492, 2147483632;
	and.b32  	%r498, %r492, 3;
	mov.b32 	%r2167, 0;
	mov.f32 	%f1001, 0f00000000;
	mov.u32 	%r2154, %r2227;
$L__BB0_349:
	setp.lt.u32 	%p390, %r492, 16;
	mul.lo.s32 	%r501, %r465, %r2154;
	mov.b32 	%r2162, 0;
	@%p390 bra 	$L__BB0_352;
	mov.b32 	%r2156, 0;
$L__BB0_351:
	.pragma "nounroll";
	add.s32 	%r1816, %r501, %r2156;
	mul.wide.s32 	%rd626, %r1816, 4;
	add.s64 	%rd627, %rd74, %rd626;
	ld.global.f32 	%f824, [%rd627];
	abs.f32 	%f825, %f824;
	setp.gt.f32 	%p391, %f825, %f1001;
	selp.b32 	%r1817, %r1816, %r2167, %p391;
	selp.f32 	%f826, %f825, %f1001, %p391;
	add.s32 	%r1818, %r1816, 1;
	ld.global.f32 	%f827, [%rd627+4];
	abs.f32 	%f828, %f827;
	setp.gt.f32 	%p392, %f828, %f826;
	selp.b32 	%r1819, %r1818, %r1817, %p392;
	selp.f32 	%f829, %f828, %f826, %p392;
	add.s32 	%r1820, %r1816, 2;
	ld.global.f32 	%f830, [%rd627+8];
	abs.f32 	%f831, %f830;
	setp.gt.f32 	%p393, %f831, %f829;
	selp.b32 	%r1821, %r1820, %r1819, %p393;
	selp.f32 	%f832, %f831, %f829, %p393;
	add.s32 	%r1822, %r1816, 3;
	ld.global.f32 	%f833, [%rd627+12];
	abs.f32 	%f834, %f833;
	setp.gt.f32 	%p394, %f834, %f832;
	selp.b32 	%r1823, %r1822, %r1821, %p394;
	selp.f32 	%f835, %f834, %f832, %p394;
	add.s32 	%r1824, %r1816, 4;
	ld.global.f32 	%f836, [%rd627+16];
	abs.f32 	%f837, %f836;
	setp.gt.f32 	%p395, %f837, %f835;
	selp.b32 	%r1825, %r1824, %r1823, %p395;
	selp.f32 	%f838, %f837, %f835, %p395;
	add.s32 	%r1826, %r1816, 5;
	ld.global.f32 	%f839, [%rd627+20];
	abs.f32 	%f840, %f839;
	setp.gt.f32 	%p396, %f840, %f838;
	selp.b32 	%r1827, %r1826, %r1825, %p396;
	selp.f32 	%f841, %f840, %f838, %p396;
	add.s32 	%r1828, %r1816, 6;
	ld.global.f32 	%f842, [%rd627+24];
	abs.f32 	%f843, %f842;
	setp.gt.f32 	%p397, %f843, %f841;
	selp.b32 	%r1829, %r1828, %r1827, %p397;
	selp.f32 	%f844, %f843, %f841, %p397;
	add.s32 	%r1830, %r1816, 7;
	ld.global.f32 	%f845, [%rd627+28];
	abs.f32 	%f846, %f845;
	setp.gt.f32 	%p398, %f846, %f844;
	selp.b32 	%r1831, %r1830, %r1829, %p398;
	selp.f32 	%f847, %f846, %f844, %p398;
	add.s32 	%r1832, %r1816, 8;
	ld.global.f32 	%f848, [%rd627+32];
	abs.f32 	%f849, %f848;
	setp.gt.f32 	%p399, %f849, %f847;
	selp.b32 	%r1833, %r1832, %r1831, %p399;
	selp.f32 	%f850, %f849, %f847, %p399;
	add.s32 	%r1834, %r1816, 9;
	ld.global.f32 	%f851, [%rd627+36];
	abs.f32 	%f852, %f851;
	setp.gt.f32 	%p400, %f852, %f850;
	selp.b32 	%r1835, %r1834, %r1833, %p400;
	selp.f32 	%f853, %f852, %f850, %p400;
	add.s32 	%r1836, %r1816, 10;
	ld.global.f32 	%f854, [%rd627+40];
	abs.f32 	%f855, %f854;
	setp.gt.f32 	%p401, %f855, %f853;
	selp.b32 	%r1837, %r1836, %r1835, %p401;
	selp.f32 	%f856, %f855, %f853, %p401;
	add.s32 	%r1838, %r1816, 11;
	ld.global.f32 	%f857, [%rd627+44];
	abs.f32 	%f858, %f857;
	setp.gt.f32 	%p402, %f858, %f856;
	selp.b32 	%r1839, %r1838, %r1837, %p402;
	selp.f32 	%f859, %f858, %f856, %p402;
	add.s32 	%r1840, %r1816, 12;
	ld.global.f32 	%f860, [%rd627+48];
	abs.f32 	%f861, %f860;
	setp.gt.f32 	%p403, %f861, %f859;
	selp.b32 	%r1841, %r1840, %r1839, %p403;
	selp.f32 	%f862, %f861, %f859, %p403;
	add.s32 	%r1842, %r1816, 13;
	ld.global.f32 	%f863, [%rd627+52];
	abs.f32 	%f864, %f863;
	setp.gt.f32 	%p404, %f864, %f862;
	selp.b32 	%r1843, %r1842, %r1841, %p404;
	selp.f32 	%f865, %f864, %f862, %p404;
	add.s32 	%r1844, %r1816, 14;
	ld.global.f32 	%f866, [%rd627+56];
	abs.f32 	%f867, %f866;
	setp.gt.f32 	%p405, %f867, %f865;
	selp.b32 	%r1845, %r1844, %r1843, %p405;
	selp.f32 	%f868, %f867, %f865, %p405;
	add.s32 	%r1846, %r1816, 15;
	ld.global.f32 	%f869, [%rd627+60];
	abs.f32 	%f870, %f869;
	setp.gt.f32 	%p406, %f870, %f868;
	selp.b32 	%r2167, %r1846, %r1845, %p406;
	selp.f32 	%f1001, %f870, %f868, %p406;
	add.s32 	%r2156, %r2156, 16;
	setp.eq.s32 	%p407, %r2156, %r497;
	mov.u32 	%r2162, %r497;
	@%p407 bra 	$L__BB0_352;
	bra.uni 	$L__BB0_351;
$L__BB0_352:
	setp.eq.s32 	%p408, %r493, 0;
	@%p408 bra 	$L__BB0_362;
	setp.lt.u32 	%p409, %r494, 7;
	@%p409 bra 	$L__BB0_355;
	add.s32 	%r1848, %r501, %r2162;
	mul.wide.s32 	%rd628, %r1848, 4;
	add.s64 	%rd629, %rd74, %rd628;
	ld.global.f32 	%f872, [%rd629];
	abs.f32 	%f873, %f872;
	setp.gt.f32 	%p410, %f873, %f1001;
	selp.b32 	%r1849, %r1848, %r2167, %p410;
	selp.f32 	%f874, %f873, %f1001, %p410;
	add.s32 	%r1850, %r1848, 1;
	ld.global.f32 	%f875, [%rd629+4];
	abs.f32 	%f876, %f875;
	setp.gt.f32 	%p411, %f876, %f874;
	selp.b32 	%r1851, %r1850, %r1849, %p411;
	selp.f32 	%f877, %f876, %f874, %p411;
	add.s32 	%r1852, %r1848, 2;
	ld.global.f32 	%f878, [%rd629+8];
	abs.f32 	%f879, %f878;
	setp.gt.f32 	%p412, %f879, %f877;
	selp.b32 	%r1853, %r1852, %r1851, %p412;
	selp.f32 	%f880, %f879, %f877, %p412;
	add.s32 	%r1854, %r1848, 3;
	ld.global.f32 	%f881, [%rd629+12];
	abs.f32 	%f882, %f881;
	setp.gt.f32 	%p413, %f882, %f880;
	selp.b32 	%r1855, %r1854, %r1853, %p413;
	selp.f32 	%f883, %f882, %f880, %p413;
	add.s32 	%r1856, %r1848, 4;
	ld.global.f32 	%f884, [%rd629+16];
	abs.f32 	%f885, %f884;
	setp.gt.f32 	%p414, %f885, %f883;
	selp.b32 	%r1857, %r1856, %r1855, %p414;
	selp.f32 	%f886, %f885, %f883, %p414;
	add.s32 	%r1858, %r1848, 5;
	ld.global.f32 	%f887, [%rd629+20];
	abs.f32 	%f888, %f887;
	setp.gt.f32 	%p415, %f888, %f886;
	selp.b32 	%r1859, %r1858, %r1857, %p415;
	selp.f32 	%f889, %f888, %f886, %p415;
	add.s32 	%r1860, %r1848, 6;
	ld.global.f32 	%f890, [%rd629+24];
	abs.f32 	%f891, %f890;
	setp.gt.f32 	%p416, %f891, %f889;
	selp.b32 	%r1861, %r1860, %r1859, %p416;
	selp.f32 	%f892, %f891, %f889, %p416;
	add.s32 	%r1862, %r1848, 7;
	ld.global.f32 	%f893, [%rd629+28];
	abs.f32 	%f894, %f893;
	setp.gt.f32 	%p417, %f894, %f892;
	selp.b32 	%r2167, %r1862, %r1861, %p417;
	selp.f32 	%f1001, %f894, %f892, %p417;
	add.s32 	%r2162, %r2162, 8;
$L__BB0_355:
	setp.eq.s32 	%p418, %r495, 0;
	@%p418 bra 	$L__BB0_362;
	setp.lt.u32 	%p419, %r496, 3;
	@%p419 bra 	$L__BB0_358;
	add.s32 	%r1864, %r501, %r2162;
	mul.wide.s32 	%rd630, %r1864, 4;
	add.s64 	%rd631, %rd74, %rd630;
	ld.global.f32 	%f896, [%rd631];
	abs.f32 	%f897, %f896;
	setp.gt.f32 	%p420, %f897, %f1001;
	selp.b32 	%r1865, %r1864, %r2167, %p420;
	selp.f32 	%f898, %f897, %f1001, %p420;
	add.s32 	%r1866, %r1864, 1;
	ld.global.f32 	%f899, [%rd631+4];
	abs.f32 	%f900, %f899;
	setp.gt.f32 	%p421, %f900, %f898;
	selp.b32 	%r1867, %r1866, %r1865, %p421;
	selp.f32 	%f901, %f900, %f898, %p421;
	add.s32 	%r1868, %r1864, 2;
	ld.global.f32 	%f902, [%rd631+8];
	abs.f32 	%f903, %f902;
	setp.gt.f32 	%p422, %f903, %f901;
	selp.b32 	%r1869, %r1868, %r1867, %p422;
	selp.f32 	%f904, %f903, %f901, %p422;
	add.s32 	%r1870, %r1864, 3;
	ld.global.f32 	%f905, [%rd631+12];
	abs.f32 	%f906, %f905;
	setp.gt.f32 	%p423, %f906, %f904;
	selp.b32 	%r2167, %r1870, %r1869, %p423;
	selp.f32 	%f1001, %f906, %f904, %p423;
	add.s32 	%r2162, %r2162, 4;
$L__BB0_358:
	setp.eq.s32 	%p424, %r498, 0;
	@%p424 bra 	$L__BB0_362;
	setp.eq.s32 	%p425, %r498, 1;
	add.s32 	%r519, %r501, %r2162;
	mul.wide.s32 	%rd632, %r519, 4;
	add.s64 	%rd75, %rd74, %rd632;
	ld.global.f32 	%f907, [%rd75];
	abs.f32 	%f908, %f907;
	setp.gt.f32 	%p426, %f908, %f1001;
	selp.b32 	%r2167, %r519, %r2167, %p426;
	selp.f32 	%f1001, %f908, %f1001, %p426;
	@%p425 bra 	$L__BB0_362;
	setp.eq.s32 	%p427, %r498, 2;
	add.s32 	%r1871, %r519, 1;
	ld.global.f32 	%f909, [%rd75+4];
	abs.f32 	%f910, %f909;
	setp.gt.f32 	%p428, %f910, %f1001;
	selp.b32 	%r2167, %r1871, %r2167, %p428;
	selp.f32 	%f1001, %f910, %f1001, %p428;
	@%p427 bra 	$L__BB0_362;
	add.s32 	%r1872, %r519, 2;
	ld.global.f32 	%f911, [%rd75+8];
	abs.f32 	%f912, %f911;
	setp.gt.f32 	%p429, %f912, %f1001;
	selp.b32 	%r2167, %r1872, %r2167, %p429;
	selp.f32 	%f1001, %f912, %f1001, %p429;
$L__BB0_362:
	shl.b32 	%r1873, %r2154, 2;
	mov.u32 	%r1874, _ZZ6kernelvE11par_max_coo;
	add.s32 	%r1875, %r1874, %r1873;
	st.shared.u32 	[%r1875], %r2167;
	mov.u32 	%r1876, _ZZ6kernelvE11par_max_val;
	add.s32 	%r1877, %r1876, %r1873;
	st.shared.f32 	[%r1877], %f1001;
	add.s32 	%r2154, %r2154, 256;
	setp.lt.s32 	%p430, %r2154, %r465;
	@%p430 bra 	$L__BB0_349;
	bra.uni 	$L__BB0_374;
$L__BB0_363:
	add.s32 	%r1781, %r2227, 256;
	max.s32 	%r1782, %r465, %r1781;
	not.b32 	%r1783, %r2227;
	add.s32 	%r525, %r1782, %r1783;
	shr.u32 	%r1784, %r525, 8;
	add.s32 	%r526, %r1784, 1;
	and.b32  	%r527, %r526, 7;
	setp.lt.u32 	%p383, %r525, 1792;
	mov.u32 	%r2170, %r2227;
	@%p383 bra 	$L__BB0_366;
	and.b32  	%r528, %r526, 33554424;
	mov.b32 	%r2169, 0;
	mov.u32 	%r2170, %r2227;
$L__BB0_365:
	.pragma "nounroll";
	shl.b32 	%r1786, %r2170, 2;
	mov.u32 	%r1787, _ZZ6kernelvE11par_max_coo;
	add.s32 	%r1788, %r1787, %r1786;
	mov.b32 	%r1789, 0;
	st.shared.u32 	[%r1788], %r1789;
	mov.u32 	%r1790, _ZZ6kernelvE11par_max_val;
	add.s32 	%r1791, %r1790, %r1786;
	st.shared.u32 	[%r1791], %r1789;
	st.shared.u32 	[%r1788+1024], %r1789;
	st.shared.u32 	[%r1791+1024], %r1789;
	st.shared.u32 	[%r1788+2048], %r1789;
	st.shared.u32 	[%r1791+2048], %r1789;
	st.shared.u32 	[%r1788+3072], %r1789;
	st.shared.u32 	[%r1791+3072], %r1789;
	st.shared.u32 	[%r1788+4096], %r1789;
	st.shared.u32 	[%r1791+4096], %r1789;
	st.shared.u32 	[%r1788+5120], %r1789;
	st.shared.u32 	[%r1791+5120], %r1789;
	st.shared.u32 	[%r1788+6144], %r1789;
	st.shared.u32 	[%r1791+6144], %r1789;
	st.shared.u32 	[%r1788+7168], %r1789;
	st.shared.u32 	[%r1791+7168], %r1789;
	add.s32 	%r2170, %r2170, 2048;
	add.s32 	%r2169, %r2169, 8;
	setp.ne.s32 	%p384, %r2169, %r528;
	@%p384 bra 	$L__BB0_365;
$L__BB0_366:
	setp.eq.s32 	%p385, %r527, 0;
	@%p385 bra 	$L__BB0_374;
	setp.lt.u32 	%p386, %r527, 4;
	@%p386 bra 	$L__BB0_369;
	shl.b32 	%r1792, %r2170, 2;
	mov.u32 	%r1793, _ZZ6kernelvE11par_max_coo;
	add.s32 	%r1794, %r1793, %r1792;
	mov.b32 	%r1795, 0;
	st.shared.u32 	[%r1794], %r1795;
	mov.u32 	%r1796, _ZZ6kernelvE11par_max_val;
	add.s32 	%r1797, %r1796, %r1792;
	st.shared.u32 	[%r1797], %r1795;
	st.shared.u32 	[%r1794+1024], %r1795;
	st.shared.u32 	[%r1797+1024], %r1795;
	st.shared.u32 	[%r1794+2048], %r1795;
	st.shared.u32 	[%r1797+2048], %r1795;
	st.shared.u32 	[%r1794+3072], %r1795;
	st.shared.u32 	[%r1797+3072], %r1795;
	add.s32 	%r2170, %r2170, 1024;
$L__BB0_369:
	and.b32  	%r1798, %r526, 3;
	setp.eq.s32 	%p387, %r1798, 0;
	@%p387 bra 	$L__BB0_374;
	setp.eq.s32 	%p388, %r1798, 1;
	@%p388 bra 	$L__BB0_372;
	shl.b32 	%r1799, %r2170, 2;
	mov.u32 	%r1800, _ZZ6kernelvE11par_max_coo;
	add.s32 	%r1801, %r1800, %r1799;
	mov.b32 	%r1802, 0;
	st.shared.u32 	[%r1801], %r1802;
	mov.u32 	%r1803, _ZZ6kernelvE11par_max_val;
	add.s32 	%r1804, %r1803, %r1799;
	st.shared.u32 	[%r1804], %r1802;
	st.shared.u32 	[%r1801+1024], %r1802;
	st.shared.u32 	[%r1804+1024], %r1802;
	add.s32 	%r2170, %r2170, 512;
$L__BB0_372:
	and.b32  	%r1805, %r525, 256;
	setp.ne.s32 	%p389, %r1805, 0;
	@%p389 bra 	$L__BB0_374;
	shl.b32 	%r1806, %r2170, 2;
	mov.u32 	%r1807, _ZZ6kernelvE11par_max_coo;
	add.s32 	%r1808, %r1807, %r1806;
	mov.b32 	%r1809, 0;
	st.shared.u32 	[%r1808], %r1809;
	mov.u32 	%r1810, _ZZ6kernelvE11par_max_val;
	add.s32 	%r1811, %r1810, %r1806;
	st.shared.u32 	[%r1811], %r1809;
$L__BB0_374:
	setp.ne.s32 	%p431, %r2227, 0;
	bar.sync 	0;
	@%p431 bra 	$L__BB0_448;
	setp.lt.s32 	%p432, %r465, 1;
	mov.b32 	%r2222, 1;
	@%p432 bra 	$L__BB0_447;
	and.b32  	%r538, %r465, 15;
	setp.lt.u32 	%p433, %r465, 16;
	mov.f32 	%f1003, 0f00000000;
	mov.b32 	%r2205, 0;
	mov.u32 	%r2177, %r2205;
	@%p433 bra 	$L__BB0_411;
	and.b32  	%r2205, %r465, 2147483632;
	mov.u32 	%r1884, _ZZ6kernelvE11par_max_val;
	add.s32 	%r2174, %r1884, 32;
	mov.u32 	%r1885, _ZZ6kernelvE11par_max_coo;
	add.s32 	%r2173, %r1885, 32;
	neg.s32 	%r2175, %r2205;
	mov.f32 	%f1003, 0f00000000;
	mov.b32 	%r2177, 0;
$L__BB0_378:
	.pragma "nounroll";
	ld.shared.f32 	%f115, [%r2174+-32];
	setp.leu.f32 	%p434, %f115, %f1003;
	@%p434 bra 	$L__BB0_380;
	ld.shared.u32 	%r2177, [%r2173+-32];
	mov.f32 	%f1003, %f115;
$L__BB0_380:
	ld.shared.f32 	%f117, [%r2174+-28];
	setp.leu.f32 	%p435, %f117, %f1003;
	@%p435 bra 	$L__BB0_382;
	ld.shared.u32 	%r2177, [%r2173+-28];
	mov.f32 	%f1003, %f117;
$L__BB0_382:
	ld.shared.f32 	%f119, [%r2174+-24];
	setp.leu.f32 	%p436, %f119, %f1003;
	@%p436 bra 	$L__BB0_384;
	ld.shared.u32 	%r2177, [%r2173+-24];
	mov.f32 	%f1003, %f119;
$L__BB0_384:
	ld.shared.f32 	%f121, [%r2174+-20];
	setp.leu.f32 	%p437, %f121, %f1003;
	@%p437 bra 	$L__BB0_386;
	ld.shared.u32 	%r2177, [%r2173+-20];
	mov.f32 	%f1003, %f121;
$L__BB0_386:
	ld.shared.f32 	%f123, [%r2174+-16];
	setp.leu.f32 	%p438, %f123, %f1003;
	@%p438 bra 	$L__BB0_388;
	ld.shared.u32 	%r2177, [%r2173+-16];
	mov.f32 	%f1003, %f123;
$L__BB0_388:
	ld.shared.f32 	%f125, [%r2174+-12];
	setp.leu.f32 	%p439, %f125, %f1003;
	@%p439 bra 	$L__BB0_390;
	ld.shared.u32 	%r2177, [%r2173+-12];
	mov.f32 	%f1003, %f125;
$L__BB0_390:
	ld.shared.f32 	%f127, [%r2174+-8];
	setp.leu.f32 	%p440, %f127, %f1003;
	@%p440 bra 	$L__BB0_392;
	ld.shared.u32 	%r2177, [%r2173+-8];
	mov.f32 	%f1003, %f127;
$L__BB0_392:
	ld.shared.f32 	%f129, [%r2174+-4];
	setp.leu.f32 	%p441, %f129, %f1003;
	@%p441 bra 	$L__BB0_394;
	ld.shared.u32 	%r2177, [%r2173+-4];
	mov.f32 	%f1003, %f129;
$L__BB0_394:
	ld.shared.f32 	%f131, [%r2174];
	setp.leu.f32 	%p442, %f131, %f1003;
	@%p442 bra 	$L__BB0_396;
	ld.shared.u32 	%r2177, [%r2173];
	mov.f32 	%f1003, %f131;
$L__BB0_396:
	ld.shared.f32 	%f133, [%r2174+4];
	setp.leu.f32 	%p443, %f133, %f1003;
	@%p443 bra 	$L__BB0_398;
	ld.shared.u32 	%r2177, [%r2173+4];
	mov.f32 	%f1003, %f133;
$L__BB0_398:
	ld.shared.f32 	%f135, [%r2174+8];
	setp.leu.f32 	%p444, %f135, %f1003;
	@%p444 bra 	$L__BB0_400;
	ld.shared.u32 	%r2177, [%r2173+8];
	mov.f32 	%f1003, %f135;
$L__BB0_400:
	ld.shared.f32 	%f137, [%r2174+12];
	setp.leu.f32 	%p445, %f137, %f1003;
	@%p445 bra 	$L__BB0_402;
	ld.shared.u32 	%r2177, [%r2173+12];
	mov.f32 	%f1003, %f137;
$L__BB0_402:
	ld.shared.f32 	%f139, [%r2174+16];
	setp.leu.f32 	%p446, %f139, %f1003;
	@%p446 bra 	$L__BB0_404;
	ld.shared.u32 	%r2177, [%r2173+16];
	mov.f32 	%f1003, %f139;
$L__BB0_404:
	ld.shared.f32 	%f141, [%r2174+20];
	setp.leu.f32 	%p447, %f141, %f1003;
	@%p447 bra 	$L__BB0_406;
	ld.shared.u32 	%r2177, [%r2173+20];
	mov.f32 	%f1003, %f141;
$L__BB0_406:
	ld.shared.f32 	%f143, [%r2174+24];
	setp.leu.f32 	%p448, %f143, %f1003;
	@%p448 bra 	$L__BB0_408;
	ld.shared.u32 	%r2177, [%r2173+24];
	mov.f32 	%f1003, %f143;
$L__BB0_408:
	ld.shared.f32 	%f145, [%r2174+28];
	setp.leu.f32 	%p449, %f145, %f1003;
	@%p449 bra 	$L__BB0_410;
	ld.shared.u32 	%r2177, [%r2173+28];
	mov.f32 	%f1003, %f145;
$L__BB0_410:
	add.s32 	%r2175, %r2175, 16;
	add.s32 	%r2174, %r2174, 64;
	add.s32 	%r2173, %r2173, 64;
	setp.ne.s32 	%p450, %r2175, 0;
	@%p450 bra 	$L__BB0_378;
$L__BB0_411:
	setp.eq.s32 	%p451, %r538, 0;
	@%p451 bra 	$L__BB0_446;
	and.b32  	%r583, %r465, 7;
	setp.lt.u32 	%p452, %r538, 8;
	@%p452 bra 	$L__BB0_430;
	shl.b32 	%r1887, %r2205, 2;
	mov.u32 	%r1888, _ZZ6kernelvE11par_max_val;
	add.s32 	%r584, %r1888, %r1887;
	ld.shared.f32 	%f148, [%r584];
	setp.leu.f32 	%p453, %f148, %f1003;
	mov.u32 	%r1889, _ZZ6kernelvE11par_max_coo;
	add.s32 	%r585, %r1889, %r1887;
	@%p453 bra 	$L__BB0_415;
	ld.shared.u32 	%r2177, [%r585];
	mov.f32 	%f1003, %f148;
$L__BB0_415:
	ld.shared.f32 	%f150, [%r584+4];
	setp.leu.f32 	%p454, %f150, %f1003;
	@%p454 bra 	$L__BB0_417;
	ld.shared.u32 	%r2177, [%r585+4];
	mov.f32 	%f1003, %f150;
$L__BB0_417:
	ld.shared.f32 	%f152, [%r584+8];
	setp.leu.f32 	%p455, %f152, %f1003;
	@%p455 bra 	$L__BB0_419;
	ld.shared.u32 	%r2177, [%r585+8];
	mov.f32 	%f1003, %f152;
$L__BB0_419:
	ld.shared.f32 	%f154, [%r584+12];
	setp.leu.f32 	%p456, %f154, %f1003;
	@%p456 bra 	$L__BB0_421;
	ld.shared.u32 	%r2177, [%r585+12];
	mov.f32 	%f1003, %f154;
$L__BB0_421:
	ld.shared.f32 	%f156, [%r584+16];
	setp.leu.f32 	%p457, %f156, %f1003;
	@%p457 bra 	$L__BB0_423;
	ld.shared.u32 	%r2177, [%r585+16];
	mov.f32 	%f1003, %f156;
$L__BB0_423:
	ld.shared.f32 	%f158, [%r584+20];
	setp.leu.f32 	%p458, %f158, %f1003;
	@%p458 bra 	$L__BB0_425;
	ld.shared.u32 	%r2177, [%r585+20];
	mov.f32 	%f1003, %f158;
$L__BB0_425:
	ld.shared.f32 	%f160, [%r584+24];
	setp.leu.f32 	%p459, %f160, %f1003;
	@%p459 bra 	$L__BB0_427;
	ld.shared.u32 	%r2177, [%r585+24];
	mov.f32 	%f1003, %f160;
$L__BB0_427:
	ld.shared.f32 	%f162, [%r584+28];
	setp.leu.f32 	%p460, %f162, %f1003;
	@%p460 bra 	$L__BB0_429;
	ld.shared.u32 	%r2177, [%r585+28];
	mov.f32 	%f1003, %f162;
$L__BB0_429:
	add.s32 	%r2205, %r2205, 8;
$L__BB0_430:
	setp.eq.s32 	%p461, %r583, 0;
	@%p461 bra 	$L__BB0_446;
	and.b32  	%r606, %r465, 3;
	setp.lt.u32 	%p462, %r583, 4;
	@%p462 bra 	$L__BB0_441;
	shl.b32 	%r1891, %r2205, 2;
	mov.u32 	%r1892, _ZZ6kernelvE11par_max_val;
	add.s32 	%r607, %r1892, %r1891;
	ld.shared.f32 	%f165, [%r607];
	setp.leu.f32 	%p463, %f165, %f1003;
	mov.u32 	%r1893, _ZZ6kernelvE11par_max_coo;
	add.s32 	%r608, %r1893, %r1891;
	@%p463 bra 	$L__BB0_434;
	ld.shared.u32 	%r2177, [%r608];
	mov.f32 	%f1003, %f165;
$L__BB0_434:
	ld.shared.f32 	%f167, [%r607+4];
	setp.leu.f32 	%p464, %f167, %f1003;
	@%p464 bra 	$L__BB0_436;
	ld.shared.u32 	%r2177, [%r608+4];
	mov.f32 	%f1003, %f167;
$L__BB0_436:
	ld.shared.f32 	%f169, [%r607+8];
	setp.leu.f32 	%p465, %f169, %f1003;
	@%p465 bra 	$L__BB0_438;
	ld.shared.u32 	%r2177, [%r608+8];
	mov.f32 	%f1003, %f169;
$L__BB0_438:
	ld.shared.f32 	%f171, [%r607+12];
	setp.leu.f32 	%p466, %f171, %f1003;
	@%p466 bra 	$L__BB0_440;
	ld.shared.u32 	%r2177, [%r608+12];
	mov.f32 	%f1003, %f171;
$L__BB0_440:
	add.s32 	%r2205, %r2205, 4;
$L__BB0_441:
	setp.eq.s32 	%p467, %r606, 0;
	@%p467 bra 	$L__BB0_446;
	shl.b32 	%r1894, %r2205, 2;
	mov.u32 	%r1895, _ZZ6kernelvE11par_max_coo;
	add.s32 	%r2216, %r1895, %r1894;
	mov.u32 	%r1896, _ZZ6kernelvE11par_max_val;
	add.s32 	%r2215, %r1896, %r1894;
	neg.s32 	%r2214, %r606;
$L__BB0_443:
	.pragma "nounroll";
	ld.shared.f32 	%f175, [%r2215];
	setp.leu.f32 	%p468, %f175, %f1003;
	@%p468 bra 	$L__BB0_445;
	ld.shared.u32 	%r2177, [%r2216];
	mov.f32 	%f1003, %f175;
$L__BB0_445:
	add.s32 	%r2216, %r2216, 4;
	add.s32 	%r2215, %r2215, 4;
	add.s32 	%r2214, %r2214, 1;
	setp.ne.s32 	%p469, %r2214, 0;
	@%p469 bra 	$L__BB0_443;
$L__BB0_446:
	add.s32 	%r2222, %r2177, 1;
	ld.const.u32 	%r2220, [%rd7+40];
	ld.const.u64 	%rd676, [%rd7];
	ld.const.u64 	%rd675, [%rd7+8];
$L__BB0_447:
	div.s32 	%r1897, %r2222, %r465;
	mul.lo.s32 	%r1898, %r1897, %r465;
	sub.s32 	%r1899, %r2222, %r1898;
	setp.eq.s32 	%p470, %r1899, 0;
	selp.b32 	%r1900, %r465, %r1899, %p470;
	selp.s32 	%r1901, -1, 0, %p470;
	ld.const.u32 	%r1902, [d_common+204];
	sub.s32 	%r1903, %r1900, %r1902;
	sub.s32 	%r1904, %r449, %r448;
	add.s32 	%r1905, %r1903, %r1904;
	mad.lo.s32 	%r1906, %r450, %r2220, %r2221;
	cvta.to.global.u64 	%rd633, %rd676;
	mul.wide.s32 	%rd634, %r2220, 4;
	add.s64 	%rd635, %rd633, %rd634;
	ld.global.u32 	%r1907, [%rd635];
	add.s32 	%r1908, %r1905, %r1907;
	mul.wide.s32 	%rd636, %r1906, 4;
	add.s64 	%rd637, %rd67, %rd636;
	st.global.u32 	[%rd637], %r1908;
	cvta.to.global.u64 	%rd638, %rd675;
	add.s64 	%rd639, %rd638, %rd634;
	ld.global.u32 	%r1909, [%rd639];
	add.s32 	%r1910, %r1897, %r1901;
	sub.s32 	%r1911, %r1910, %r319;
	add.s32 	%r1912, %r1911, %r1904;
	add.s32 	%r1913, %r1912, %r1909;
	add.s32 	%r1914, %r1913, 1;
	add.s64 	%rd640, %rd68, %rd636;
	st.global.u32 	[%rd640], %r1914;
$L__BB0_448:
	bar.sync 	0;
	mov.u32 	%r2224, %r2221;
$L__BB0_449:
	setp.eq.s32 	%p471, %r2224, 0;
	mad.lo.s32 	%r1915, %r2224, -858993459, 429496728;
	shf.l.wrap.b32 	%r1916, %r1915, %r1915, 31;
	setp.gt.u32 	%p472, %r1916, 429496728;
	or.pred  	%p473, %p471, %p472;
	@%p473 bra 	$L__BB0_458;
	mul.wide.u32 	%rd641, %r1, 160;
	mov.u64 	%rd642, d_unique;
	add.s64 	%rd643, %rd642, %rd641;
	ld.const.u32 	%r1917, [%rd643+40];
	ld.const.u32 	%r1918, [d_common+16];
	mad.lo.s32 	%r1919, %r1918, %r1917, %r2224;
	ld.const.u64 	%rd644, [%rd643+16];
	cvta.to.global.u64 	%rd645, %rd644;
	mul.wide.s32 	%rd646, %r1919, 4;
	add.s64 	%rd647, %rd645, %rd646;
	ld.global.u32 	%r1920, [%rd647];
	ld.const.u64 	%rd648, [%rd643];
	cvta.to.global.u64 	%rd649, %rd648;
	mul.wide.s32 	%rd650, %r1917, 4;
	add.s64 	%rd81, %rd649, %rd650;
	st.global.u32 	[%rd81], %r1920;
	ld.const.u64 	%rd651, [%rd643+24];
	cvta.to.global.u64 	%rd652, %rd651;
	add.s64 	%rd653, %rd652, %rd646;
	ld.global.u32 	%r1921, [%rd653];
	ld.const.u64 	%rd654, [%rd643+8];
	cvta.to.global.u64 	%rd655, %rd654;
	add.s64 	%rd82, %rd655, %rd650;
	st.global.u32 	[%rd82], %r1921;
	ld.const.u32 	%r642, [d_common+212];
	setp.ge.s32 	%p474, %r2227, %r642;
	@%p474 bra 	$L__BB0_458;
	ld.const.u32 	%r643, [d_common+204];
	ld.const.u32 	%r644, [d_common+20];
	ld.const.f32 	%f177, [d_common+12];
	cvt.f64.f32 	%fd2, %f177;
	mov.f64 	%fd3, 0d3FF0000000000000;
	sub.f64 	%fd1, %fd3, %fd2;
	ld.const.u64 	%rd656, [d_common_change];
	cvta.to.global.u64 	%rd83, %rd656;
	add.s32 	%r1922, %r2227, 256;
	max.s32 	%r1923, %r642, %r1922;
	not.b32 	%r1924, %r2227;
	add.s32 	%r645, %r1923, %r1924;
	and.b32  	%r1925, %r645, 768;
	setp.eq.s32 	%p475, %r1925, 768;
	@%p475 bra 	$L__BB0_455;
	add.s32 	%r2226, %r2227, 1;
	shr.u32 	%r1926, %r645, 8;
	add.s32 	%r1927, %r1926, 1;
	and.b32  	%r1928, %r1927, 3;
	neg.s32 	%r2225, %r1928;
$L__BB0_453:
	.pragma "nounroll";
	add.s32 	%r1929, %r2226, -1;
	div.s32 	%r1930, %r2226, %r643;
	mul.lo.s32 	%r1931, %r1930, %r643;
	sub.s32 	%r1932, %r2226, %r1931;
	setp.eq.s32 	%p476, %r1932, 0;
	selp.s32 	%r1933, -1, 0, %p476;
	selp.b32 	%r1934, %r643, %r1932, %p476;
	ld.global.u32 	%r1935, [%rd81];
	ld.global.u32 	%r1936, [%rd82];
	add.s32 	%r1937, %r1930, %r1933;
	add.s32 	%r1938, %r1937, %r1936;
	add.s32 	%r1939, %r1938, -26;
	add.s32 	%r1940, %r1934, %r1935;
	mad.lo.s32 	%r1941, %r1939, %r644, %r1940;
	add.s32 	%r1942, %r1941, -27;
	mul.wide.u32 	%rd657, %r1929, 4;
	add.s64 	%rd658, %rd677, %rd657;
	ld.global.f32 	%f915, [%rd658];
	mul.f32 	%f916, %f177, %f915;
	cvt.f64.f32 	%fd4, %f916;
	mul.wide.s32 	%rd659, %r1942, 4;
	add.s64 	%rd660, %rd83, %rd659;
	ld.global.f32 	%f917, [%rd660];
	cvt.f64.f32 	%fd5, %f917;
	fma.rn.f64 	%fd6, %fd1, %fd5, %fd4;
	cvt.rn.f32.f64 	%f918, %fd6;
	st.global.f32 	[%rd658], %f918;
	add.s32 	%r2226, %r2226, 256;
	add.s32 	%r2225, %r2225, 1;
	setp.ne.s32 	%p477, %r2225, 0;
	@%p477 bra 	$L__BB0_453;
	add.s32 	%r2227, %r2226, -1;
$L__BB0_455:
	setp.lt.u32 	%p478, %r645, 768;
	@%p478 bra 	$L__BB0_458;
	add.s32 	%r2228, %r2227, 513;
$L__BB0_457:
	add.s32 	%r1943, %r2228, -513;
	add.s32 	%r1944, %r2228, -512;
	div.s32 	%r1945, %r1944, %r643;
	mul.lo.s32 	%r1946, %r1945, %r643;
	sub.s32 	%r1947, %r1944, %r1946;
	setp.eq.s32 	%p479, %r1947, 0;
	selp.s32 	%r1948, -1, 0, %p479;
	selp.b32 	%r1949, %r643, %r1947, %p479;
	ld.global.u32 	%r1950, [%rd81];
	ld.global.u32 	%r1951, [%rd82];
	add.s32 	%r1952, %r1945, %r1948;
	add.s32 	%r1953, %r1952, %r1951;
	add.s32 	%r1954, %r1953, -26;
	add.s32 	%r1955, %r1949, %r1950;
	mad.lo.s32 	%r1956, %r1954, %r644, %r1955;
	add.s32 	%r1957, %r1956, -27;
	mul.wide.u32 	%rd661, %r1943, 4;
	add.s64 	%rd662, %rd677, %rd661;
	ld.global.f32 	%f919, [%rd662];
	mul.f32 	%f920, %f177, %f919;
	cvt.f64.f32 	%fd7, %f920;
	mul.wide.s32 	%rd663, %r1957, 4;
	add.s64 	%rd664, %rd83, %rd663;
	ld.global.f32 	%f921, [%rd664];
	cvt.f64.f32 	%fd8, %f921;
	fma.rn.f64 	%fd9, %fd1, %fd8, %fd7;
	cvt.rn.f32.f64 	%f922, %fd9;
	st.global.f32 	[%rd662], %f922;
	add.s32 	%r1958, %r2228, -256;
	div.s32 	%r1959, %r1958, %r643;
	mul.lo.s32 	%r1960, %r1959, %r643;
	sub.s32 	%r1961, %r1958, %r1960;
	setp.eq.s32 	%p480, %r1961, 0;
	selp.s32 	%r1962, -1, 0, %p480;
	selp.b32 	%r1963, %r643, %r1961, %p480;
	ld.global.u32 	%r1964, [%rd81];
	ld.global.u32 	%r1965, [%rd82];
	add.s32 	%r1966, %r1959, %r1962;
	add.s32 	%r1967, %r1966, %r1965;
	add.s32 	%r1968, %r1967, -26;
	add.s32 	%r1969, %r1963, %r1964;
	mad.lo.s32 	%r1970, %r1968, %r644, %r1969;
	add.s32 	%r1971, %r1970, -27;
	ld.global.f32 	%f923, [%rd662+1024];
	mul.f32 	%f924, %f177, %f923;
	cvt.f64.f32 	%fd10, %f924;
	mul.wide.s32 	%rd665, %r1971, 4;
	add.s64 	%rd666, %rd83, %rd665;
	ld.global.f32 	%f925, [%rd666];
	cvt.f64.f32 	%fd11, %f925;
	fma.rn.f64 	%fd12, %fd1, %fd11, %fd10;
	cvt.rn.f32.f64 	%f926, %fd12;
	st.global.f32 	[%rd662+1024], %f926;
	add.s32 	%r1972, %r2228, 256;
	div.s32 	%r1973, %r2228, %r643;
	mul.lo.s32 	%r1974, %r1973, %r643;
	sub.s32 	%r1975, %r2228, %r1974;
	setp.eq.s32 	%p481, %r1975, 0;
	selp.s32 	%r1976, -1, 0, %p481;
	selp.b32 	%r1977, %r643, %r1975, %p481;
	ld.global.u32 	%r1978, [%rd81];
	ld.global.u32 	%r1979, [%rd82];
	add.s32 	%r1980, %r1973, %r1976;
	add.s32 	%r1981, %r1980, %r1979;
	add.s32 	%r1982, %r1981, -26;
	add.s32 	%r1983, %r1977, %r1978;
	mad.lo.s32 	%r1984, %r1982, %r644, %r1983;
	add.s32 	%r1985, %r1984, -27;
	ld.global.f32 	%f927, [%rd662+2048];
	mul.f32 	%f928, %f177, %f927;
	cvt.f64.f32 	%fd13, %f928;
	mul.wide.s32 	%rd667, %r1985, 4;
	add.s64 	%rd668, %rd83, %rd667;
	ld.global.f32 	%f929, [%rd668];
	cvt.f64.f32 	%fd14, %f929;
	fma.rn.f64 	%fd15, %fd1, %fd14, %fd13;
	cvt.rn.f32.f64 	%f930, %fd15;
	st.global.f32 	[%rd662+2048], %f930;
	div.s32 	%r1986, %r1972, %r643;
	mul.lo.s32 	%r1987, %r1986, %r643;
	sub.s32 	%r1988, %r1972, %r1987;
	setp.eq.s32 	%p482, %r1988, 0;
	selp.s32 	%r1989, -1, 0, %p482;
	selp.b32 	%r1990, %r643, %r1988, %p482;
	ld.global.u32 	%r1991, [%rd81];
	ld.global.u32 	%r1992, [%rd82];
	add.s32 	%r1993, %r1986, %r1989;
	add.s32 	%r1994, %r1993, %r1992;
	add.s32 	%r1995, %r1994, -26;
	add.s32 	%r1996, %r1990, %r1991;
	mad.lo.s32 	%r1997, %r1995, %r644, %r1996;
	add.s32 	%r1998, %r1997, -27;
	ld.global.f32 	%f931, [%rd662+3072];
	mul.f32 	%f932, %f177, %f931;
	cvt.f64.f32 	%fd16, %f932;
	mul.wide.s32 	%rd669, %r1998, 4;
	add.s64 	%rd670, %rd83, %rd669;
	ld.global.f32 	%f933, [%rd670];
	cvt.f64.f32 	%fd17, %f933;
	fma.rn.f64 	%fd18, %fd1, %fd17, %fd16;
	cvt.rn.f32.f64 	%f934, %fd18;
	st.global.f32 	[%rd662+3072], %f934;
	add.s32 	%r656, %r2228, 1024;
	add.s32 	%r1999, %r2228, 511;
	setp.lt.s32 	%p483, %r1999, %r642;
	mov.u32 	%r2228, %r656;
	@%p483 bra 	$L__BB0_457;
$L__BB0_458:
	ret;
$L__BB0_459:
	mul.wide.u32 	%rd429, %r2071, 4;
	add.s64 	%rd430, %rd45, %rd429;
	ld.global.f32 	%f374, [%rd430];
	add.s64 	%rd431, %rd46, %rd429;
	ld.global.f32 	%f375, [%rd431];
	sub.f32 	%f376, %f374, %f375;
	st.global.f32 	[%rd431], %f376;
	ld.global.f32 	%f377, [%rd430+1024];
	ld.global.f32 	%f378, [%rd431+1024];
	sub.f32 	%f379, %f377, %f378;
	st.global.f32 	[%rd431+1024], %f379;
	ld.global.f32 	%f380, [%rd430+2048];
	ld.global.f32 	%f381, [%rd431+2048];
	sub.f32 	%f382, %f380, %f381;
	st.global.f32 	[%rd431+2048], %f382;
	ld.global.f32 	%f383, [%rd430+3072];
	ld.global.f32 	%f384, [%rd431+3072];
	sub.f32 	%f385, %f383, %f384;
	st.global.f32 	[%rd431+3072], %f385;
	add.s32 	%r2071, %r2071, 1024;
	setp.lt.s32 	%p234, %r2071, %r121;
	@%p234 bra 	$L__BB0_459;
	bra.uni 	$L__BB0_161;

}


// ===== COMPILED SASS (sm_100) =====

	.target	sm_100

	.elftype	@"ET_EXEC"


//--------------------- .note.nv.tkinfo           --------------------------
	.section	.note.nv.tkinfo,"",@"SHT_NOTE"
	.sectionflags	@"SHF_NOTE_NV_TKINFO"
	.tkinfo
        /*0018*/ 	.word	0x00000002
        /*0030*/ 	.string	""
        /*0030*/ 	.string	"ptxas"
        /*0030*/ 	.string	"Cuda compilation tools, release 13.0, V13.0.88"
        /*0030*/ 	.string	"Build cuda_13.0.r13.0/compiler.36424714_0"
        /*0030*/ 	.string	"-arch sm_100 -m 64 "



//--------------------- .note.nv.cuinfo           --------------------------
	.section	.note.nv.cuinfo,"",@"SHT_NOTE"
	.sectionflags	@"SHF_NOTE_NV_CUINFO"
        /*0018*/ 	.short	0x0002
        /*001a*/ 	.short	0x0064
        /*001c*/ 	.short	0x0082
	.zero		2


//--------------------- .nv.info                  --------------------------
	.section	.nv.info,"",@"SHT_CUDA_INFO"
	.align	4


	//----- nvinfo : EIATTR_REGCOUNT
	.align		4
        /*0000*/ 	.byte	0x04, 0x2f
        /*0002*/ 	.short	(.L_4 - .L_3)
	.align		4
.L_3:
        /*0004*/ 	.word	index@(_Z6kernelv)
        /*0008*/ 	.word	0x00000030


	//----- nvinfo : EIATTR_FRAME_SIZE
	.align		4
.L_4:
        /*000c*/ 	.byte	0x04, 0x11
        /*000e*/ 	.short	(.L_6 - .L_5)
	.align		4
.L_5:
        /*0010*/ 	.word	index@($__internal_1_$__cuda_sm3x_div_rn_noftz_f32_slowpath)
        /*0014*/ 	.word	0x00000000


	//----- nvinfo : EIATTR_FRAME_SIZE
	.align		4
.L_6:
        /*0018*/ 	.byte	0x04, 0x11
        /*001a*/ 	.short	(.L_8 - .L_7)
	.align		4
.L_7:
        /*001c*/ 	.word	index@($__internal_0_$__cuda_sm20_sqrt_rn_f32_slowpath)
        /*0020*/ 	.word	0x00000000


	//----- nvinfo : EIATTR_FRAME_SIZE
	.align		4
.L_8:
        /*0024*/ 	.byte	0x04, 0x11
        /*0026*/ 	.short	(.L_10 - .L_9)
	.align		4
.L_9:
        /*0028*/ 	.word	index@(_Z6kernelv)
        /*002c*/ 	.word	0x00000000


	//----- nvinfo : EIATTR_MIN_STACK_SIZE
	.align		4
.L_10:
        /*0030*/ 	.byte	0x04, 0x12
        /*0032*/ 	.short	(.L_12 - .L_11)
	.align		4
.L_11:
        /*0034*/ 	.word	index@(_Z6kernelv)
        /*0038*/ 	.word	0x00000000
.L_12:


//--------------------- .nv.compat                --------------------------
	.section	.nv.compat,"",@"SHT_CUDA_COMPAT_INFO"
	.align	4
        /*0000*/ 	.byte	0x02, 0x09, 0x00, 0x00, 0x02, 0x02, 0x01, 0x00, 0x02, 0x05, 0x05, 0x00, 0x03, 0x07, 0x01, 0x01
        /*0010*/ 	.byte	0x02, 0x03, 0x00, 0x00, 0x02, 0x06, 0x01, 0x00, 0x04, 0x0b, 0x08, 0x00, 0x01, 0x00, 0x00, 0x00
        /*0020*/ 	.byte	0x00, 0x00, 0x00, 0x00


//--------------------- .nv.info._Z6kernelv       --------------------------
	.section	.nv.info._Z6kernelv,"",@"SHT_CUDA_INFO"
	.sectionflags	@""
	.align	4


	//----- nvinfo : EIATTR_CUDA_API_VERSION
	.align		4
        /*0000*/ 	.byte	0x04, 0x37
        /*0002*/ 	.short	(.L_14 - .L_13)
.L_13:
        /*0004*/ 	.word	0x00000082


	//----- nvinfo : EIATTR_SPARSE_MMA_MASK
	.align		4
.L_14:
        /*0008*/ 	.byte	0x03, 0x50
        /*000a*/ 	.short	0x0000


	//----- nvinfo : EIATTR_MAXREG_COUNT
	.align		4
        /*000c*/ 	.byte	0x03, 0x1b
        /*000e*/ 	.short	0x00ff


	//----- nvinfo : EIATTR_NUM_BARRIERS
	.align		4
        /*0010*/ 	.byte	0x02, 0x4c
        /*0012*/ 	.byte	0x01
	.zero		1


	//----- nvinfo : EIATTR_MERCURY_ISA_VERSION
	.align		4
        /*0014*/ 	.byte	0x03, 0x5f
        /*0016*/ 	.short	0x0101


	//----- nvinfo : EIATTR_VRC_CTA_INIT_COUNT
	.align		4
        /*0018*/ 	.byte	0x02, 0x4a
	.zero		1
	.zero		1


	//----- nvinfo : EIATTR_EXIT_INSTR_OFFSETS
	.align		4
        /*001c*/ 	.byte	0x04, 0x1c
        /*001e*/ 	.short	(.L_16 - .L_15)


	//   ....[0]....
.L_15:
        /*0020*/ 	.word	0x00015ff0


	//   ....[1]....
        /*0024*/ 	.word	0x00016130


	//   ....[2]....
        /*0028*/ 	.word	0x00016600


	//   ....[3]....
        /*002c*/ 	.word	0x000170f0


	//----- nvinfo : EIATTR_CRS_STACK_SIZE
	.align		4
.L_16:
        /*0030*/ 	.byte	0x04, 0x1e
        /*0032*/ 	.short	(.L_18 - .L_17)
.L_17:
        /*0034*/ 	.word	0x00000000


	//----- nvinfo : EIATTR_SW_WAR
	.align		4
.L_18:
        /*0038*/ 	.byte	0x04, 0x36
        /*003a*/ 	.short	(.L_20 - .L_19)
.L_19:
        /*003c*/ 	.word	0x00000008
.L_20:


//--------------------- .nv.callgraph             --------------------------
	.section	.nv.callgraph,"",@"SHT_CUDA_CALLGRAPH"
	.align	4
	.sectionentsize	8
	.align		4
        /*0000*/ 	.word	0x00000000
	.align		4
        /*0004*/ 	.word	0xffffffff
	.align		4
        /*0008*/ 	.word	0x00000000
	.align		4
        /*000c*/ 	.word	0xfffffffe
	.align		4
        /*0010*/ 	.word	0x00000000
	.align		4
        /*0014*/ 	.word	0xfffffffd
	.align		4
        /*0018*/ 	.word	0x00000000
	.align		4
        /*001c*/ 	.word	0xfffffffc


//--------------------- .nv.constant3             --------------------------
	.section	.nv.constant3,"a",@progbits
	.align	8
.nv.constant3:
	.type		d_common_change,@object
	.size		d_common_change,(d_common - d_common_change)
d_common_change:
	.zero		16
	.type		d_common,@object
	.size		d_common,(d_unique - d_common)
d_common:
	.zero		520
	.type		d_unique,@object
	.size		d_unique,(.L_2 - d_unique)
d_unique:
	.zero		8160
.L_2:


//--------------------- .text._Z6kernelv          --------------------------
	.section	.text._Z6kernelv,"ax",@progbits
	.align	128
        .global         _Z6kernelv
        .type           _Z6kernelv,@function
        .size           _Z6kernelv,(.L_x_354 - _Z6kernelv)
        .other          _Z6kernelv,@"STO_CUDA_ENTRY STV_DEFAULT"
_Z6kernelv:
.text._Z6kernelv:
[----:B------:R-:W-:Y:S01]  /*0000*/  LDC R1, c[0x0][0x37c] ;  /* 0x0000df00ff017b82 */ /* 0x000fe20000000800 */
[----:B------:R-:W0:Y:S01]  /*0010*/  LDCU UR4, c[0x3][0x8] ;  /* 0x00c00100ff0477ac */ /* 0x000e220008000800 */
[----:B------:R-:W1:Y:S01]  /*0020*/  S2R R5, SR_CTAID.X ;  /* 0x0000000000057919 */ /* 0x000e620000002500 */
[----:B------:R-:W2:Y:S01]  /*0030*/  LDCU.64 UR8, c[0x0][0x358] ;  /* 0x00006b00ff0877ac */ /* 0x000ea20008000a00 */
[----:B------:R-:W3:Y:S01]  /*0040*/  S2R R4, SR_TID.X ;  /* 0x0000000000047919 */ /* 0x000ee20000002100 */
[----:B0-----:R-:W-:-:S09]  /*0050*/  UISETP.NE.AND UP0, UPT, UR4, URZ, UPT ;  /* 0x000000ff0400728c */ /* 0x001fd2000bf05270 */
[----:B--2---:R-:W-:Y:S05]  /*0060*/  BRA.U UP0, `(.L_x_0) ;  /* 0x0000001100387547 */ /* 0x004fea000b800000 */
[----:B---3--:R-:W-:Y:S01]  /*0070*/  ISETP.NE.AND P0, PT, R4, RZ, PT ;  /* 0x000000ff0400720c */ /* 0x008fe20003f05270 */
[----:B------:R-:W-:Y:S01]  /*0080*/  IMAD.MOV.U32 R12, RZ, RZ, 0x218 ;  /* 0x00000218ff0c7424 */ /* 0x000fe200078e00ff */
[----:B------:R-:W0:Y:S01]  /*0090*/  LDC R17, c[0x3][0xe4] ;  /* 0x00c03900ff117b82 */ /* 0x000e220000000800 */
[----:B------:R-:W2:Y:S02]  /*00a0*/  LDCU UR6, c[0x3][0xe4] ;  /* 0x00c01c80ff0677ac */ /* 0x000ea40008000800 */
[----:B-1----:R-:W-:Y:S01]  /*00b0*/  IMAD R12, R5, 0xa0, R12 ;  /* 0x000000a0050c7824 */ /* 0x002fe200078e020c */
[----:B------:R-:W1:Y:S01]  /*00c0*/  LDCU UR4, c[0x3][0x24] ;  /* 0x00c00480ff0477ac */ /* 0x000e620008000800 */
[----:B------:R-:W3:Y:S06]  /*00d0*/  LDCU UR5, c[0x3][0x24] ;  /* 0x00c00480ff0577ac */ /* 0x000eec0008000800 */
[----:B------:R-:W4:Y:S08]  /*00e0*/  @!P0 LDC R11, c[0x3][R12+0x28] ;  /* 0x00c00a000c0b8b82 */ /* 0x000f300000000800 */
[----:B------:R-:W4:Y:S08]  /*00f0*/  @!P0 LDC.64 R2, c[0x3][R12] ;  /* 0x00c000000c028b82 */ /* 0x000f300000000a00 */
[----:B------:R-:W5:Y:S01]  /*0100*/  @!P0 LDC R0, c[0x3][0x20] ;  /* 0x00c00800ff008b82 */ /* 0x000f620000000800 */
[----:B----4-:R-:W-:-:S05]  /*0110*/  @!P0 IMAD.WIDE R2, R11, 0x4, R2 ;  /* 0x000000040b028825 */ /* 0x010fca00078e0202 */
[----:B------:R-:W4:Y:S02]  /*0120*/  @!P0 LDG.E R15, desc[UR8][R2.64] ;  /* 0x00000008020f8981 */ /* 0x000f24000c1e1900 */
[----:B------:R-:W2:Y:S01]  /*0130*/  @!P0 LDC.64 R6, c[0x3][R12+0x10] ;  /* 0x00c004000c068b82 */ /* 0x000ea20000000a00 */
[----:B-----5:R-:W-:-:S07]  /*0140*/  @!P0 IMAD R13, R11, R0, RZ ;  /* 0x000000000b0d8224 */ /* 0x020fce00078e02ff */
[----:B------:R-:W5:Y:S01]  /*0150*/  @!P0 LDC.64 R8, c[0x3][R12+0x8] ;  /* 0x00c002000c088b82 */ /* 0x000f620000000a00 */
[----:B--2---:R-:W-:-:S04]  /*0160*/  @!P0 IMAD.WIDE R6, R13, 0x4, R6 ;  /* 0x000000040d068825 */ /* 0x004fc800078e0206 */
[----:B-----5:R-:W-:Y:S01]  /*0170*/  @!P0 IMAD.WIDE R8, R11, 0x4, R8 ;  /* 0x000000040b088825 */ /* 0x020fe200078e0208 */
[----:B----4-:R2:W-:Y:S05]  /*0180*/  @!P0 STG.E desc[UR8][R6.64], R15 ;  /* 0x0000000f06008986 */ /* 0x0105ea000c101908 */
[----:B------:R-:W4:Y:S01]  /*0190*/  @!P0 LDG.E R9, desc[UR8][R8.64] ;  /* 0x0000000808098981 */ /* 0x000f22000c1e1900 */
[----:B------:R-:W5:Y:S01]  /*01a0*/  @!P0 LDC.64 R10, c[0x3][R12+0x18] ;  /* 0x00c006000c0a8b82 */ /* 0x000f620000000a00 */
[----:B------:R-:W-:Y:S07]  /*01b0*/  BSSY.RECONVERGENT B0, `(.L_x_0) ;  /* 0x00000f9000007945 */ /* 0x000fee0003800200 */
[----:B------:R-:W1:Y:S08]  /*01c0*/  LDC R3, c[0x3][R12+0x2c] ;  /* 0x00c00b000c037b82 */ /* 0x000e700000000800 */
[----:B------:R-:W1:Y:S01]  /*01d0*/  LDC.64 R30, c[0x3][R12+0x20] ;  /* 0x00c008000c1e7b82 */ /* 0x000e620000000a00 */
[----:B-----5:R-:W-:-:S04]  /*01e0*/  @!P0 IMAD.WIDE R10, R13, 0x4, R10 ;  /* 0x000000040d0a8825 */ /* 0x020fc800078e020a */
[----:B-1----:R-:W-:Y:S01]  /*01f0*/  IMAD.WIDE R30, R3, 0x4, R30 ;  /* 0x00000004031e7825 */ /* 0x002fe200078e021e */
[----:B----4-:R2:W-:Y:S01]  /*0200*/  @!P0 STG.E desc[UR8][R10.64], R9 ;  /* 0x000000090a008986 */ /* 0x0105e2000c101908 */
[----:B0-----:R-:W-:-:S13]  /*0210*/  ISETP.GE.AND P0, PT, R4, R17, PT ;  /* 0x000000110400720c */ /* 0x001fda0003f06270 */
[----:B--23--:R-:W-:Y:S05]  /*0220*/  @P0 BRA `(.L_x_1) ;  /* 0x0000000c00c40947 */ /* 0x00cfea0003800000 */
[----:B------:R-:W-:Y:S01]  /*0230*/  VIADDMNMX.U32 R0, R4, 0x100, R17, !PT ;  /* 0x0000010004007846 */ /* 0x000fe20007800011 */
[----:B------:R-:W0:Y:S01]  /*0240*/  LDC R11, c[0x3][R12+0x28] ;  /* 0x00c00a000c0b7b82 */ /* 0x000e220000000800 */
[----:B------:R-:W-:Y:S01]  /*0250*/  LOP3.LUT R9, RZ, R4, RZ, 0x33, !PT ;  /* 0x00000004ff097212 */ /* 0x000fe200078e33ff */
[----:B------:R-:W-:Y:S04]  /*0260*/  BSSY.RECONVERGENT B1, `(.L_x_2) ;  /* 0x0000045000017945 */ /* 0x000fe80003800200 */
[----:B------:R-:W-:Y:S02]  /*0270*/  IMAD.IADD R14, R0, 0x1, R9 ;  /* 0x00000001000e7824 */ /* 0x000fe400078e0209 */
[----:B------:R-:W0:Y:S03]  /*0280*/  LDC.64 R2, c[0x3][R12] ;  /* 0x00c000000c027b82 */ /* 0x000e260000000a00 */
[----:B------:R-:W-:-:S02]  /*0290*/  LOP3.LUT R0, R14, 0x300, RZ, 0xc0, !PT ;  /* 0x000003000e007812 */ /* 0x000fc400078ec0ff */
[----:B------:R-:W-:Y:S02]  /*02a0*/  ISETP.GE.U32.AND P0, PT, R14, 0x300, PT ;  /* 0x000003000e00780c */ /* 0x000fe40003f06070 */
[----:B------:R-:W-:Y:S01]  /*02b0*/  ISETP.NE.AND P1, PT, R0, 0x300, PT ;  /* 0x000003000000780c */ /* 0x000fe20003f25270 */
[----:B------:R-:W1:Y:S01]  /*02c0*/  LDC.64 R6, c[0x3][R12+0x8] ;  /* 0x00c002000c067b82 */ /* 0x000e620000000a00 */
[----:B------:R-:W-:Y:S02]  /*02d0*/  IMAD.MOV.U32 R0, RZ, RZ, R4 ;  /* 0x000000ffff007224 */ /* 0x000fe400078e0004 */
[----:B0-----:R-:W-:-:S04]  /*02e0*/  IMAD.WIDE R2, R11, 0x4, R2 ;  /* 0x000000040b027825 */ /* 0x001fc800078e0202 */
[----:B-1----:R-:W-:-:S05]  /*02f0*/  IMAD.WIDE R6, R11, 0x4, R6 ;  /* 0x000000040b067825 */ /* 0x002fca00078e0206 */
[----:B------:R-:W-:Y:S05]  /*0300*/  @!P1 BRA `(.L_x_3) ;  /* 0x0000000000e89947 */ /* 0x000fea0003800000 */
[----:B------:R-:W0:Y:S01]  /*0310*/  LDC R16, c[0x3][0xdc] ;  /* 0x00c03700ff107b82 */ /* 0x000e220000000800 */
[----:B------:R-:W-:Y:S01]  /*0320*/  IMAD.MOV.U32 R12, RZ, RZ, RZ ;  /* 0x000000ffff0c7224 */ /* 0x000fe200078e00ff */
[----:B------:R-:W-:-:S04]  /*0330*/  LEA.HI R14, R14, 0x1, RZ, 0x18 ;  /* 0x000000010e0e7811 */ /* 0x000fc800078fc0ff */
[----:B------:R-:W-:Y:S02]  /*0340*/  LOP3.LUT R14, R14, 0x3, RZ, 0xc0, !PT ;  /* 0x000000030e0e7812 */ /* 0x000fe400078ec0ff */
[----:B------:R-:W1:Y:S08]  /*0350*/  LDC R11, c[0x3][0xdc] ;  /* 0x00c03700ff0b7b82 */ /* 0x000e700000000800 */
[----:B------:R-:W2:Y:S01]  /*0360*/  LDC.64 R8, c[0x3][RZ] ;  /* 0x00c00000ff087b82 */ /* 0x000ea20000000a00 */
[----:B0-----:R-:W-:-:S02]  /*0370*/  IABS R10, R16 ;  /* 0x00000010000a7213 */ /* 0x001fc40000000000 */
[----:B------:R-:W-:Y:S02]  /*0380*/  ISETP.NE.AND P1, PT, R16, RZ, PT ;  /* 0x000000ff1000720c */ /* 0x000fe40003f25270 */
[----:B------:R-:W0:Y:S08]  /*0390*/  I2F.RP R0, R10 ;  /* 0x0000000a00007306 */ /* 0x000e300000209400 */
[----:B0-----:R-:W0:Y:S02]  /*03a0*/  MUFU.RCP R0, R0 ;  /* 0x0000000000007308 */ /* 0x001e240000001000 */
[----:B0-----:R-:W-:-:S02]  /*03b0*/  IADD3 R15, PT, PT, R0, 0xffffffe, RZ ;  /* 0x0ffffffe000f7810 */ /* 0x001fc40007ffe0ff */
[----:B------:R-:W-:-:S04]  /*03c0*/  MOV R0, R4 ;  /* 0x0000000400007202 */ /* 0x000fc80000000f00 */
[----:B------:R0:W3:Y:S02]  /*03d0*/  F2I.FTZ.U32.TRUNC.NTZ R13, R15 ;  /* 0x0000000f000d7305 */ /* 0x0000e4000021f000 */
[----:B0-----:R-:W-:Y:S01]  /*03e0*/  LOP3.LUT R15, RZ, R16, RZ, 0x33, !PT ;  /* 0x00000010ff0f7212 */ /* 0x001fe200078e33ff */
[----:B---3--:R-:W-:-:S04]  /*03f0*/  IMAD.MOV R17, RZ, RZ, -R13 ;  /* 0x000000ffff117224 */ /* 0x008fc800078e0a0d */
[----:B------:R-:W-:-:S04]  /*0400*/  IMAD R17, R17, R10, RZ ;  /* 0x0000000a11117224 */ /* 0x000fc800078e02ff */
[----:B------:R-:W-:-:S04]  /*0410*/  IMAD.HI.U32 R12, R13, R17, R12 ;  /* 0x000000110d0c7227 */ /* 0x000fc800078e000c */
[----:B-12---:R-:W-:-:S07]  /*0420*/  IMAD.MOV.U32 R13, RZ, RZ, RZ ;  /* 0x000000ffff0d7224 */ /* 0x006fce00078e00ff */
.L_x_4:
[----:B------:R-:W2:Y:S04]  /*0430*/  LDG.E R21, desc[UR8][R6.64] ;  /* 0x0000000806157981 */ /* 0x000ea8000c1e1900 */
[----:B0-----:R-:W3:Y:S01]  /*0440*/  LDG.E R19, desc[UR8][R2.64] ;  /* 0x0000000802137981 */ /* 0x001ee2000c1e1900 */
[----:B------:R-:W-:-:S05]  /*0450*/  VIADD R20, R0, 0x1 ;  /* 0x0000000100147836 */ /* 0x000fca0000000000 */
[----:B------:R-:W-:Y:S02]  /*0460*/  IABS R17, R20 ;  /* 0x0000001400117213 */ /* 0x000fe40000000000 */
[----:B------:R-:W-:-:S03]  /*0470*/  IABS R22, R11 ;  /* 0x0000000b00167213 */ /* 0x000fc60000000000 */
[----:B------:R-:W-:-:S04]  /*0480*/  IMAD.HI.U32 R16, R12, R17, RZ ;  /* 0x000000110c107227 */ /* 0x000fc800078e00ff */
[----:B------:R-:W-:-:S04]  /*0490*/  IMAD.MOV R18, RZ, RZ, -R16 ;  /* 0x000000ffff127224 */ /* 0x000fc800078e0a10 */
[----:B------:R-:W-:-:S05]  /*04a0*/  IMAD R17, R22, R18, R17 ;  /* 0x0000001216117224 */ /* 0x000fca00078e0211 */
[----:B------:R-:W-:-:S13]  /*04b0*/  ISETP.GT.U32.AND P3, PT, R10, R17, PT ;  /* 0x000000110a00720c */ /* 0x000fda0003f64070 */
[----:B------:R-:W-:-:S05]  /*04c0*/  @!P3 IMAD.IADD R17, R17, 0x1, -R22 ;  /* 0x000000011111b824 */ /* 0x000fca00078e0a16 */
[----:B------:R-:W-:Y:S02]  /*04d0*/  ISETP.GE.U32.AND P2, PT, R17, R10, PT ;  /* 0x0000000a1100720c */ /* 0x000fe40003f46070 */
[----:B------:R-:W-:-:S04]  /*04e0*/  LOP3.LUT R17, R20, R11, RZ, 0x3c, !PT ;  /* 0x0000000b14117212 */ /* 0x000fc800078e3cff */
[----:B------:R-:W-:Y:S02]  /*04f0*/  ISETP.GE.AND P4, PT, R17, RZ, PT ;  /* 0x000000ff1100720c */ /* 0x000fe40003f86270 */
[----:B------:R-:W-:-:S05]  /*0500*/  @!P3 IADD3 R16, PT, PT, R16, 0x1, RZ ;  /* 0x000000011010b810 */ /* 0x000fca0007ffe0ff */
[----:B------:R-:W-:-:S06]  /*0510*/  @P2 VIADD R16, R16, 0x1 ;  /* 0x0000000110102836 */ /* 0x000fcc0000000000 */
[----:B------:R-:W-:-:S05]  /*0520*/  @!P4 IMAD.MOV R16, RZ, RZ, -R16 ;  /* 0x000000ffff10c224 */ /* 0x000fca00078e0a10 */
[----:B------:R-:W-:-:S05]  /*0530*/  SEL R16, R15, R16, !P1 ;  /* 0x000000100f107207 */ /* 0x000fca0004800000 */
[----:B------:R-:W-:-:S04]  /*0540*/  IMAD.MOV R18, RZ, RZ, -R16 ;  /* 0x000000ffff127224 */ /* 0x000fc800078e0a10 */
[----:B------:R-:W-:-:S05]  /*0550*/  IMAD R18, R11, R18, R20 ;  /* 0x000000120b127224 */ /* 0x000fca00078e0214 */
[----:B------:R-:W-:Y:S02]  /*0560*/  ISETP.NE.AND P2, PT, R18, RZ, PT ;  /* 0x000000ff1200720c */ /* 0x000fe40003f45270 */
[----:B------:R-:W-:Y:S02]  /*0570*/  IADD3 R20, PT, PT, R16, -0x1, RZ ;  /* 0xffffffff10147810 */ /* 0x000fe40007ffe0ff */
[----:B------:R-:W-:-:S09]  /*0580*/  SEL R18, R18, R11, P2 ;  /* 0x0000000b12127207 */ /* 0x000fd20001000000 */
[----:B------:R-:W-:-:S05]  /*0590*/  @P2 IMAD.MOV R20, RZ, RZ, R16 ;  /* 0x000000ffff142224 */ /* 0x000fca00078e0210 */
[----:B--2---:R-:W-:Y:S01]  /*05a0*/  IADD3 R21, PT, PT, R20, -0x1a, R21 ;  /* 0xffffffe614157810 */ /* 0x004fe20007ffe015 */
[----:B---3--:R-:W-:-:S04]  /*05b0*/  IMAD.IADD R16, R18, 0x1, R19 ;  /* 0x0000000112107824 */ /* 0x008fc800078e0213 */
[----:B------:R-:W-:-:S04]  /*05c0*/  IMAD R16, R21, UR4, R16 ;  /* 0x0000000415107c24 */ /* 0x000fc8000f8e0210 */
[----:B------:R-:W-:-:S04]  /*05d0*/  VIADD R17, R16, 0xffffffe5 ;  /* 0xffffffe510117836 */ /* 0x000fc80000000000 */
[----:B------:R-:W-:-:S06]  /*05e0*/  IMAD.WIDE R16, R17, 0x4, R8 ;  /* 0x0000000411107825 */ /* 0x000fcc00078e0208 */
[----:B------:R-:W2:Y:S01]  /*05f0*/  LDG.E R17, desc[UR8][R16.64] ;  /* 0x0000000810117981 */ /* 0x000ea2000c1e1900 */
[----:B------:R-:W-:Y:S01]  /*0600*/  IMAD R19, R11, R20, RZ ;  /* 0x000000140b137224 */ /* 0x000fe200078e02ff */
[----:B------:R-:W-:-:S04]  /*0610*/  SHF.R.S32.HI R20, RZ, 0x1f, R18 ;  /* 0x0000001fff147819 */ /* 0x000fc80000011412 */
[----:B------:R-:W-:-:S04]  /*0620*/  IADD3 R21, P2, PT, R18, R19, RZ ;  /* 0x0000001312157210 */ /* 0x000fc80007f5e0ff */
[----:B------:R-:W-:Y:S02]  /*0630*/  LEA.HI.X.SX32 R20, R19, R20, 0x1, P2 ;  /* 0x0000001413147211 */ /* 0x000fe400010f0eff */
[----:B------:R-:W-:-:S04]  /*0640*/  LEA R18, P2, R21, R30, 0x2 ;  /* 0x0000001e15127211 */ /* 0x000fc800078410ff */
[----:B------:R-:W-:Y:S02]  /*0650*/  LEA.HI.X R19, R21, R31, R20, 0x2, P2 ;  /* 0x0000001f15137211 */ /* 0x000fe400010f1414 */
[----:B------:R-:W-:-:S04]  /*0660*/  IADD3 R13, PT, PT, R13, 0x1, RZ ;  /* 0x000000010d0d7810 */ /* 0x000fc80007ffe0ff */
[----:B------:R-:W-:Y:S01]  /*0670*/  ISETP.NE.AND P2, PT, R13, R14, PT ;  /* 0x0000000e0d00720c */ /* 0x000fe20003f45270 */
[----:B------:R-:W-:Y:S01]  /*0680*/  VIADD R0, R0, 0x100 ;  /* 0x0000010000007836 */ /* 0x000fe20000000000 */
[----:B--2---:R0:W-:Y:S11]  /*0690*/  STG.E desc[UR8][R18.64+-0x4], R17 ;  /* 0xfffffc1112007986 */ /* 0x0041f6000c101908 */
[----:B------:R-:W-:Y:S05]  /*06a0*/  @P2 BRA `(.L_x_4) ;  /* 0xfffffffc00602947 */ /* 0x000fea000383ffff */
.L_x_3:
[----:B------:R-:W-:Y:S05]  /*06b0*/  BSYNC.RECONVERGENT B1 ;  /* 0x0000000000017941 */ /* 0x000fea0003800200 */
.L_x_2:
[----:B------:R-:W-:Y:S05]  /*06c0*/  @!P0 BRA `(.L_x_1) ;  /* 0x00000008009c8947 */ /* 0x000fea0003800000 */
[----:B------:R-:W1:Y:S01]  /*06d0*/  LDC R8, c[0x3][0xdc] ;  /* 0x00c03700ff087b82 */ /* 0x000e620000000800 */
[----:B------:R-:W-:-:S07]  /*06e0*/  HFMA2 R14, -RZ, RZ, 0, 0 ;  /* 0x00000000ff0e7431 */ /* 0x000fce00000001ff */
[----:B------:R-:W2:Y:S01]  /*06f0*/  LDC R10, c[0x3][0xdc] ;  /* 0x00c03700ff0a7b82 */ /* 0x000ea20000000800 */
[----:B-1----:R-:W-:-:S07]  /*0700*/  IABS R13, R8 ;  /* 0x00000008000d7213 */ /* 0x002fce0000000000 */
[----:B------:R-:W1:Y:S01]  /*0710*/  LDC.64 R8, c[0x3][RZ] ;  /* 0x00c00000ff087b82 */ /* 0x000e620000000a00 */
[----:B------:R-:W3:Y:S08]  /*0720*/  I2F.RP R11, R13 ;  /* 0x0000000d000b7306 */ /* 0x000ef00000209400 */
[----:B---3--:R-:W3:Y:S02]  /*0730*/  MUFU.RCP R11, R11 ;  /* 0x0000000b000b7308 */ /* 0x008ee40000001000 */
[----:B---3--:R-:W-:-:S06]  /*0740*/  VIADD R15, R11, 0xffffffe ;  /* 0x0ffffffe0b0f7836 */ /* 0x008fcc0000000000 */
[----:B------:R-:W3:Y:S02]  /*0750*/  F2I.FTZ.U32.TRUNC.NTZ R15, R15 ;  /* 0x0000000f000f7305 */ /* 0x000ee4000021f000 */
[----:B---3--:R-:W-:-:S04]  /*0760*/  IMAD.MOV R12, RZ, RZ, -R15 ;  /* 0x000000ffff0c7224 */ /* 0x008fc800078e0a0f */
[----:B0-----:R-:W-:-:S04]  /*0770*/  IMAD R17, R12, R13, RZ ;  /* 0x0000000d0c117224 */ /* 0x001fc800078e02ff */
[----:B-12---:R-:W-:-:S07]  /*0780*/  IMAD.HI.U32 R14, R15, R17, R14 ;  /* 0x000000110f0e7227 */ /* 0x006fce00078e000e */
.L_x_5:
[----:B-1----:R-:W2:Y:S04]  /*0790*/  LDG.E R18, desc[UR8][R6.64] ;  /* 0x0000000806127981 */ /* 0x002ea8000c1e1900 */
[----:B------:R-:W3:Y:S01]  /*07a0*/  LDG.E R16, desc[UR8][R2.64] ;  /* 0x0000000802107981 */ /* 0x000ee2000c1e1900 */
        /* <DEDUP_REMOVED lines=12> */
[----:B------:R-:W-:Y:S01]  /*0870*/  @P0 VIADD R14, R14, 0x1 ;  /* 0x000000010e0e0836 */ /* 0x000fe20000000000 */
[----:B------:R-:W-:Y:S02]  /*0880*/  ISETP.NE.AND P0, PT, R10, RZ, PT ;  /* 0x000000ff0a00720c */ /* 0x000fe40003f05270 */
[----:B------:R-:W-:-:S03]  /*0890*/  LOP3.LUT R12, RZ, R10, RZ, 0x33, !PT ;  /* 0x0000000aff0c7212 */ /* 0x000fc600078e33ff */
[----:B------:R-:W-:-:S05]  /*08a0*/  @!P2 IMAD.MOV R14, RZ, RZ, -R14 ;  /* 0x000000ffff0ea224 */ /* 0x000fca00078e0a0e */
[----:B------:R-:W-:-:S05]  /*08b0*/  SEL R14, R12, R14, !P0 ;  /* 0x0000000e0c0e7207 */ /* 0x000fca0004000000 */
[----:B------:R-:W-:-:S04]  /*08c0*/  IMAD.MOV R13, RZ, RZ, -R14 ;  /* 0x000000ffff0d7224 */ /* 0x000fc800078e0a0e */
[----:B------:R-:W-:-:S05]  /*08d0*/  IMAD R13, R10, R13, R17 ;  /* 0x0000000d0a0d7224 */ /* 0x000fca00078e0211 */
[C---:B------:R-:W-:Y:S02]  /*08e0*/  ISETP.NE.AND P1, PT, R13.reuse, RZ, PT ;  /* 0x000000ff0d00720c */ /* 0x040fe40003f25270 */
[----:B------:R-:W-:Y:S02]  /*08f0*/  IADD3 R17, PT, PT, R14, -0x1, RZ ;  /* 0xffffffff0e117810 */ /* 0x000fe40007ffe0ff */
[----:B------:R-:W-:-:S09]  /*0900*/  SEL R13, R13, R10, P1 ;  /* 0x0000000a0d0d7207 */ /* 0x000fd20000800000 */
[----:B------:R-:W-:-:S05]  /*0910*/  @P1 IMAD.MOV R17, RZ, RZ, R14 ;  /* 0x000000ffff111224 */ /* 0x000fca00078e020e */
[----:B--2---:R-:W-:Y:S01]  /*0920*/  IADD3 R18, PT, PT, R17, -0x1a, R18 ;  /* 0xffffffe611127810 */ /* 0x004fe20007ffe012 */
[----:B---3--:R-:W-:-:S04]  /*0930*/  IMAD.IADD R15, R13, 0x1, R16 ;  /* 0x000000010d0f7824 */ /* 0x008fc800078e0210 */
[----:B------:R-:W-:-:S04]  /*0940*/  IMAD R15, R18, UR5, R15 ;  /* 0x00000005120f7c24 */ /* 0x000fc8000f8e020f */
[----:B------:R-:W-:-:S04]  /*0950*/  VIADD R15, R15, 0xffffffe5 ;  /* 0xffffffe50f0f7836 */ /* 0x000fc80000000000 */
[----:B------:R-:W-:-:S05]  /*0960*/  IMAD.WIDE R14, R15, 0x4, R8 ;  /* 0x000000040f0e7825 */ /* 0x000fca00078e0208 */
[----:B------:R0:W2:Y:S01]  /*0970*/  LDG.E R19, desc[UR8][R14.64] ;  /* 0x000000080e137981 */ /* 0x0000a2000c1e1900 */
[----:B------:R-:W-:Y:S01]  /*0980*/  IMAD R16, R10, R17, RZ ;  /* 0x000000110a107224 */ /* 0x000fe200078e02ff */
[----:B------:R-:W-:-:S04]  /*0990*/  SHF.R.S32.HI R17, RZ, 0x1f, R13 ;  /* 0x0000001fff117819 */ /* 0x000fc8000001140d */
[----:B------:R-:W-:-:S04]  /*09a0*/  IADD3 R13, P1, PT, R13, R16, RZ ;  /* 0x000000100d0d7210 */ /* 0x000fc80007f3e0ff */
[----:B------:R-:W-:Y:S02]  /*09b0*/  LEA.HI.X.SX32 R17, R16, R17, 0x1, P1 ;  /* 0x0000001110117211 */ /* 0x000fe400008f0eff */
[----:B------:R-:W-:-:S04]  /*09c0*/  LEA R16, P1, R13, R30, 0x2 ;  /* 0x0000001e0d107211 */ /* 0x000fc800078210ff */
[----:B------:R-:W-:Y:S02]  /*09d0*/  LEA.HI.X R17, R13, R31, R17, 0x2, P1 ;  /* 0x0000001f0d117211 */ /* 0x000fe400008f1411 */
[----:B------:R-:W1:Y:S08]  /*09e0*/  I2F.RP R13, R11 ;  /* 0x0000000b000d7306 */ /* 0x000e700000209400 */
[----:B-1----:R-:W1:Y:S02]  /*09f0*/  MUFU.RCP R13, R13 ;  /* 0x0000000d000d7308 */ /* 0x002e640000001000 */
[----:B-1----:R-:W-:-:S06]  /*0a00*/  IADD3 R18, PT, PT, R13, 0xffffffe, RZ ;  /* 0x0ffffffe0d127810 */ /* 0x002fcc0007ffe0ff */
[----:B0-----:R-:W0:Y:S01]  /*0a10*/  F2I.FTZ.U32.TRUNC.NTZ R15, R18 ;  /* 0x00000012000f7305 */ /* 0x001e22000021f000 */
[----:B------:R-:W-:Y:S02]  /*0a20*/  VIADD R23, R0, 0x101 ;  /* 0x0000010100177836 */ /* 0x000fe40000000000 */
[----:B0-----:R-:W-:-:S04]  /*0a30*/  IMAD.MOV R14, RZ, RZ, -R15 ;  /* 0x000000ffff0e7224 */ /* 0x001fc800078e0a0f */
[----:B------:R-:W-:Y:S02]  /*0a40*/  IMAD R25, R14, R11, RZ ;  /* 0x0000000b0e197224 */ /* 0x000fe400078e02ff */
[----:B------:R-:W-:-:S04]  /*0a50*/  IMAD.MOV.U32 R14, RZ, RZ, RZ ;  /* 0x000000ffff0e7224 */ /* 0x000fc800078e00ff */
[----:B------:R-:W-:Y:S01]  /*0a60*/  IMAD.HI.U32 R14, R15, R25, R14 ;  /* 0x000000190f0e7227 */ /* 0x000fe200078e000e */
[----:B--2---:R0:W-:Y:S04]  /*0a70*/  STG.E desc[UR8][R16.64+-0x4], R19 ;  /* 0xfffffc1310007986 */ /* 0x0041e8000c101908 */
[----:B------:R-:W2:Y:S04]  /*0a80*/  LDG.E R20, desc[UR8][R6.64] ;  /* 0x0000000806147981 */ /* 0x000ea8000c1e1900 */
[----:B------:R-:W3:Y:S01]  /*0a90*/  LDG.E R21, desc[UR8][R2.64] ;  /* 0x0000000802157981 */ /* 0x000ee2000c1e1900 */
[----:B0-----:R-:W-:-:S05]  /*0aa0*/  IABS R16, R23 ;  /* 0x0000001700107213 */ /* 0x001fca0000000000 */
[----:B------:R-:W-:-:S05]  /*0ab0*/  IMAD.HI.U32 R15, R14, R16, RZ ;  /* 0x000000100e0f7227 */ /* 0x000fca00078e00ff */
[----:B------:R-:W-:-:S05]  /*0ac0*/  IADD3 R13, PT, PT, -R15, RZ, RZ ;  /* 0x000000ff0f0d7210 */ /* 0x000fca0007ffe1ff */
[----:B------:R-:W-:Y:S02]  /*0ad0*/  IMAD R16, R11, R13, R16 ;  /* 0x0000000d0b107224 */ /* 0x000fe400078e0210 */
[----:B------:R-:W-:-:S05]  /*0ae0*/  IMAD.MOV.U32 R13, RZ, RZ, R11 ;  /* 0x000000ffff0d7224 */ /* 0x000fca00078e000b */
[----:B------:R-:W-:-:S13]  /*0af0*/  ISETP.GT.U32.AND P2, PT, R13, R16, PT ;  /* 0x000000100d00720c */ /* 0x000fda0003f44070 */
[----:B------:R-:W-:-:S05]  /*0b00*/  @!P2 IMAD.IADD R16, R16, 0x1, -R11 ;  /* 0x000000011010a824 */ /* 0x000fca00078e0a0b */
[----:B------:R-:W-:Y:S02]  /*0b10*/  ISETP.GE.U32.AND P1, PT, R16, R13, PT ;  /* 0x0000000d1000720c */ /* 0x000fe40003f26070 */
[----:B------:R-:W-:Y:S01]  /*0b20*/  LOP3.LUT R16, R23, R10, RZ, 0x3c, !PT ;  /* 0x0000000a17107212 */ /* 0x000fe200078e3cff */
[----:B------:R-:W-:-:S03]  /*0b30*/  @!P2 VIADD R15, R15, 0x1 ;  /* 0x000000010f0fa836 */ /* 0x000fc60000000000 */
[----:B------:R-:W-:-:S07]  /*0b40*/  ISETP.GE.AND P3, PT, R16, RZ, PT ;  /* 0x000000ff1000720c */ /* 0x000fce0003f66270 */
[----:B------:R-:W-:-:S06]  /*0b50*/  @P1 IADD3 R15, PT, PT, R15, 0x1, RZ ;  /* 0x000000010f0f1810 */ /* 0x000fcc0007ffe0ff */
[----:B------:R-:W-:-:S05]  /*0b60*/  @!P3 IMAD.MOV R15, RZ, RZ, -R15 ;  /* 0x000000ffff0fb224 */ /* 0x000fca00078e0a0f */
[----:B------:R-:W-:-:S05]  /*0b70*/  SEL R15, R12, R15, !P0 ;  /* 0x0000000f0c0f7207 */ /* 0x000fca0004000000 */
[----:B------:R-:W-:-:S04]  /*0b80*/  IMAD.MOV R17, RZ, RZ, -R15 ;  /* 0x000000ffff117224 */ /* 0x000fc800078e0a0f */
[----:B------:R-:W-:-:S05]  /*0b90*/  IMAD R17, R10, R17, R23 ;  /* 0x000000110a117224 */ /* 0x000fca00078e0217 */
[----:B------:R-:W-:Y:S01]  /*0ba0*/  ISETP.NE.AND P1, PT, R17, RZ, PT ;  /* 0x000000ff1100720c */ /* 0x000fe20003f25270 */
[----:B------:R-:W-:-:S03]  /*0bb0*/  VIADD R19, R15, 0xffffffff ;  /* 0xffffffff0f137836 */ /* 0x000fc60000000000 */
[----:B------:R-:W-:-:S09]  /*0bc0*/  SEL R18, R17, R10, P1 ;  /* 0x0000000a11127207 */ /* 0x000fd20000800000 */
[----:B------:R-:W-:-:S04]  /*0bd0*/  @P1 IADD3 R19, PT, PT, R15, RZ, RZ ;  /* 0x000000ff0f131210 */ /* 0x000fc80007ffe0ff */
[----:B--2---:R-:W-:Y:S01]  /*0be0*/  IADD3 R20, PT, PT, R19, -0x1a, R20 ;  /* 0xffffffe613147810 */ /* 0x004fe20007ffe014 */
[----:B---3--:R-:W-:-:S04]  /*0bf0*/  IMAD.IADD R21, R18, 0x1, R21 ;  /* 0x0000000112157824 */ /* 0x008fc800078e0215 */
[----:B------:R-:W-:-:S04]  /*0c00*/  IMAD R20, R20, UR5, R21 ;  /* 0x0000000514147c24 */ /* 0x000fc8000f8e0215 */
[----:B------:R-:W-:-:S04]  /*0c10*/  VIADD R17, R20, 0xffffffe5 ;  /* 0xffffffe514117836 */ /* 0x000fc80000000000 */
[----:B------:R-:W-:-:S06]  /*0c20*/  IMAD.WIDE R16, R17, 0x4, R8 ;  /* 0x0000000411107825 */ /* 0x000fcc00078e0208 */
[----:B------:R0:W2:Y:S01]  /*0c30*/  LDG.E R17, desc[UR8][R16.64] ;  /* 0x0000000810117981 */ /* 0x0000a2000c1e1900 */
[----:B------:R-:W-:Y:S01]  /*0c40*/  IMAD R19, R10, R19, RZ ;  /* 0x000000130a137224 */ /* 0x000fe200078e02ff */
[----:B------:R-:W-:-:S04]  /*0c50*/  SHF.R.S32.HI R20, RZ, 0x1f, R18 ;  /* 0x0000001fff147819 */ /* 0x000fc80000011412 */
[----:B------:R-:W-:-:S04]  /*0c60*/  IADD3 R15, P1, PT, R18, R19, RZ ;  /* 0x00000013120f7210 */ /* 0x000fc80007f3e0ff */
[----:B------:R-:W-:Y:S02]  /*0c70*/  LEA.HI.X.SX32 R20, R19, R20, 0x1, P1 ;  /* 0x0000001413147211 */ /* 0x000fe400008f0eff */
[----:B------:R-:W-:-:S04]  /*0c80*/  LEA R18, P1, R15, R30, 0x2 ;  /* 0x0000001e0f127211 */ /* 0x000fc800078210ff */
[----:B------:R-:W-:Y:S01]  /*0c90*/  LEA.HI.X R19, R15, R31, R20, 0x2, P1 ;  /* 0x0000001f0f137211 */ /* 0x000fe200008f1414 */
[----:B------:R-:W-:-:S05]  /*0ca0*/  VIADD R23, R0, 0x201 ;  /* 0x0000020100177836 */ /* 0x000fca0000000000 */
[----:B0-----:R-:W-:-:S05]  /*0cb0*/  IABS R16, R23 ;  /* 0x0000001700107213 */ /* 0x001fca0000000000 */
[----:B------:R-:W-:-:S05]  /*0cc0*/  IMAD.HI.U32 R15, R14, R16, RZ ;  /* 0x000000100e0f7227 */ /* 0x000fca00078e00ff */
[----:B------:R-:W-:-:S05]  /*0cd0*/  IADD3 R22, PT, PT, -R15, RZ, RZ ;  /* 0x000000ff0f167210 */ /* 0x000fca0007ffe1ff */
[----:B------:R-:W-:-:S05]  /*0ce0*/  IMAD R16, R11, R22, R16 ;  /* 0x000000160b107224 */ /* 0x000fca00078e0210 */
[----:B------:R-:W-:-:S13]  /*0cf0*/  ISETP.GT.U32.AND P2, PT, R13, R16, PT ;  /* 0x000000100d00720c */ /* 0x000fda0003f44070 */
[----:B------:R-:W-:Y:S01]  /*0d00*/  @!P2 IMAD.IADD R16, R16, 0x1, -R11 ;  /* 0x000000011010a824 */ /* 0x000fe200078e0a0b */
[----:B--2---:R0:W-:Y:S04]  /*0d10*/  STG.E desc[UR8][R18.64+-0x4], R17 ;  /* 0xfffffc1112007986 */ /* 0x0041e8000c101908 */
[----:B------:R-:W2:Y:S04]  /*0d20*/  LDG.E R21, desc[UR8][R2.64] ;  /* 0x0000000802157981 */ /* 0x000ea8000c1e1900 */
[----:B------:R-:W3:Y:S01]  /*0d30*/  LDG.E R20, desc[UR8][R6.64] ;  /* 0x0000000806147981 */ /* 0x000ee2000c1e1900 */
[----:B------:R-:W-:-:S02]  /*0d40*/  ISETP.GE.U32.AND P1, PT, R16, R13, PT ;  /* 0x0000000d1000720c */ /* 0x000fc40003f26070 */
[----:B------:R-:W-:-:S04]  /*0d50*/  LOP3.LUT R16, R23, R10, RZ, 0x3c, !PT ;  /* 0x0000000a17107212 */ /* 0x000fc800078e3cff */
[----:B------:R-:W-:Y:S01]  /*0d60*/  ISETP.GE.AND P3, PT, R16, RZ, PT ;  /* 0x000000ff1000720c */ /* 0x000fe20003f66270 */
[----:B------:R-:W-:-:S06]  /*0d70*/  @!P2 VIADD R15, R15, 0x1 ;  /* 0x000000010f0fa836 */ /* 0x000fcc0000000000 */
[----:B------:R-:W-:-:S06]  /*0d80*/  @P1 VIADD R15, R15, 0x1 ;  /* 0x000000010f0f1836 */ /* 0x000fcc0000000000 */
[----:B------:R-:W-:-:S04]  /*0d90*/  @!P3 IADD3 R15, PT, PT, -R15, RZ, RZ ;  /* 0x000000ff0f0fb210 */ /* 0x000fc80007ffe1ff */
[----:B------:R-:W-:-:S05]  /*0da0*/  SEL R15, R12, R15, !P0 ;  /* 0x0000000f0c0f7207 */ /* 0x000fca0004000000 */
[----:B0-----:R-:W-:-:S04]  /*0db0*/  IMAD.MOV R17, RZ, RZ, -R15 ;  /* 0x000000ffff117224 */ /* 0x001fc800078e0a0f */
[----:B------:R-:W-:-:S05]  /*0dc0*/  IMAD R17, R10, R17, R23 ;  /* 0x000000110a117224 */ /* 0x000fca00078e0217 */
[----:B------:R-:W-:Y:S01]  /*0dd0*/  ISETP.NE.AND P1, PT, R17, RZ, PT ;  /* 0x000000ff1100720c */ /* 0x000fe20003f25270 */
[----:B------:R-:W-:-:S03]  /*0de0*/  VIADD R19, R15, 0xffffffff ;  /* 0xffffffff0f137836 */ /* 0x000fc60000000000 */
[----:B------:R-:W-:-:S09]  /*0df0*/  SEL R18, R17, R10, P1 ;  /* 0x0000000a11127207 */ /* 0x000fd20000800000 */
[----:B------:R-:W-:Y:S01]  /*0e00*/  @P1 IMAD.MOV R19, RZ, RZ, R15 ;  /* 0x000000ffff131224 */ /* 0x000fe200078e020f */
[----:B--2---:R-:W-:-:S04]  /*0e10*/  IADD3 R21, PT, PT, R18, R21, RZ ;  /* 0x0000001512157210 */ /* 0x004fc80007ffe0ff */
[----:B---3--:R-:W-:-:S05]  /*0e20*/  IADD3 R20, PT, PT, R19, -0x1a, R20 ;  /* 0xffffffe613147810 */ /* 0x008fca0007ffe014 */
        /* <DEDUP_REMOVED lines=12> */
[----:B------:R-:W-:-:S04]  /*0ef0*/  IMAD.HI.U32 R15, R14, R16, RZ ;  /* 0x000000100e0f7227 */ /* 0x000fc800078e00ff */
[----:B------:R-:W-:-:S04]  /*0f00*/  IMAD.MOV R21, RZ, RZ, -R15 ;  /* 0x000000ffff157224 */ /* 0x000fc800078e0a0f */
[----:B------:R-:W-:-:S05]  /*0f10*/  IMAD R16, R11, R21, R16 ;  /* 0x000000150b107224 */ /* 0x000fca00078e0210 */
[----:B------:R-:W-:-:S13]  /*0f20*/  ISETP.GT.U32.AND P2, PT, R13, R16, PT ;  /* 0x000000100d00720c */ /* 0x000fda0003f44070 */
[----:B------:R-:W-:Y:S01]  /*0f30*/  @!P2 IADD3 R16, PT, PT, R16, -R11, RZ ;  /* 0x8000000b1010a210 */ /* 0x000fe20007ffe0ff */
[----:B--2---:R0:W-:Y:S04]  /*0f40*/  STG.E desc[UR8][R18.64+-0x4], R17 ;  /* 0xfffffc1112007986 */ /* 0x0041e8000c101908 */
[----:B------:R-:W2:Y:S04]  /*0f50*/  LDG.E R22, desc[UR8][R6.64] ;  /* 0x0000000806167981 */ /* 0x000ea8000c1e1900 */
[----:B------:R-:W0:Y:S01]  /*0f60*/  LDG.E R20, desc[UR8][R2.64] ;  /* 0x0000000802147981 */ /* 0x000e22000c1e1900 */
[----:B------:R-:W-:-:S02]  /*0f70*/  ISETP.GE.U32.AND P1, PT, R16, R13, PT ;  /* 0x0000000d1000720c */ /* 0x000fc40003f26070 */
[----:B------:R-:W-:-:S04]  /*0f80*/  LOP3.LUT R11, R23, R10, RZ, 0x3c, !PT ;  /* 0x0000000a170b7212 */ /* 0x000fc800078e3cff */
[----:B------:R-:W-:Y:S01]  /*0f90*/  ISETP.GE.AND P3, PT, R11, RZ, PT ;  /* 0x000000ff0b00720c */ /* 0x000fe20003f66270 */
[----:B------:R-:W-:-:S06]  /*0fa0*/  @!P2 VIADD R15, R15, 0x1 ;  /* 0x000000010f0fa836 */ /* 0x000fcc0000000000 */
[----:B------:R-:W-:-:S06]  /*0fb0*/  @P1 VIADD R15, R15, 0x1 ;  /* 0x000000010f0f1836 */ /* 0x000fcc0000000000 */
[----:B------:R-:W-:-:S05]  /*0fc0*/  @!P3 IMAD.MOV R15, RZ, RZ, -R15 ;  /* 0x000000ffff0fb224 */ /* 0x000fca00078e0a0f */
[----:B------:R-:W-:-:S04]  /*0fd0*/  SEL R12, R12, R15, !P0 ;  /* 0x0000000f0c0c7207 */ /* 0x000fc80004000000 */
[----:B------:R-:W-:-:S05]  /*0fe0*/  IADD3 R11, PT, PT, -R12, RZ, RZ ;  /* 0x000000ff0c0b7210 */ /* 0x000fca0007ffe1ff */
[----:B------:R-:W-:-:S05]  /*0ff0*/  IMAD R11, R10, R11, R23 ;  /* 0x0000000b0a0b7224 */ /* 0x000fca00078e0217 */
[----:B------:R-:W-:Y:S01]  /*1000*/  ISETP.NE.AND P0, PT, R11, RZ, PT ;  /* 0x000000ff0b00720c */ /* 0x000fe20003f05270 */
[----:B------:R-:W-:-:S03]  /*1010*/  VIADD R15, R12, 0xffffffff ;  /* 0xffffffff0c0f7836 */ /* 0x000fc60000000000 */
[----:B------:R-:W-:-:S09]  /*1020*/  SEL R11, R11, R10, P0 ;  /* 0x0000000a0b0b7207 */ /* 0x000fd20000000000 */
[----:B------:R-:W-:-:S05]  /*1030*/  @P0 IMAD.MOV R15, RZ, RZ, R12 ;  /* 0x000000ffff0f0224 */ /* 0x000fca00078e020c */
[----:B--2---:R-:W-:Y:S01]  /*1040*/  IADD3 R22, PT, PT, R15, -0x1a, R22 ;  /* 0xffffffe60f167810 */ /* 0x004fe20007ffe016 */
[----:B0-----:R-:W-:-:S04]  /*1050*/  IMAD.IADD R17, R11, 0x1, R20 ;  /* 0x000000010b117824 */ /* 0x001fc800078e0214 */
[----:B------:R-:W-:-:S05]  /*1060*/  IMAD R17, R22, UR5, R17 ;  /* 0x0000000516117c24 */ /* 0x000fca000f8e0211 */
[----:B------:R-:W-:-:S05]  /*1070*/  IADD3 R17, PT, PT, R17, -0x1b, RZ ;  /* 0xffffffe511117810 */ /* 0x000fca0007ffe0ff */
[----:B------:R-:W-:-:S06]  /*1080*/  IMAD.WIDE R16, R17, 0x4, R8 ;  /* 0x0000000411107825 */ /* 0x000fcc00078e0208 */
[----:B------:R-:W2:Y:S01]  /*1090*/  LDG.E R17, desc[UR8][R16.64] ;  /* 0x0000000810117981 */ /* 0x000ea2000c1e1900 */
[----:B------:R-:W-:Y:S01]  /*10a0*/  IMAD R12, R10, R15, RZ ;  /* 0x0000000f0a0c7224 */ /* 0x000fe200078e02ff */
[----:B------:R-:W-:-:S04]  /*10b0*/  SHF.R.S32.HI R15, RZ, 0x1f, R11 ;  /* 0x0000001fff0f7819 */ /* 0x000fc8000001140b */
[----:B------:R-:W-:-:S04]  /*10c0*/  IADD3 R11, P0, PT, R11, R12, RZ ;  /* 0x0000000c0b0b7210 */ /* 0x000fc80007f1e0ff */
[----:B------:R-:W-:Y:S02]  /*10d0*/  LEA.HI.X.SX32 R15, R12, R15, 0x1, P0 ;  /* 0x0000000f0c0f7211 */ /* 0x000fe400000f0eff */
[----:B------:R-:W-:-:S04]  /*10e0*/  LEA R18, P0, R11, R30, 0x2 ;  /* 0x0000001e0b127211 */ /* 0x000fc800078010ff */
[----:B------:R-:W-:Y:S01]  /*10f0*/  LEA.HI.X R19, R11, R31, R15, 0x2, P0 ;  /* 0x0000001f0b137211 */ /* 0x000fe200000f140f */
[----:B------:R-:W-:-:S05]  /*1100*/  VIADD R0, R0, 0x400 ;  /* 0x0000040000007836 */ /* 0x000fca0000000000 */
[----:B------:R-:W-:Y:S01]  /*1110*/  ISETP.GE.AND P0, PT, R0, UR6, PT ;  /* 0x0000000600007c0c */ /* 0x000fe2000bf06270 */
[----:B--2---:R1:W-:-:S12]  /*1120*/  STG.E desc[UR8][R18.64+-0x4], R17 ;  /* 0xfffffc1112007986 */ /* 0x0043d8000c101908 */
[----:B------:R-:W-:Y:S05]  /*1130*/  @!P0 BRA `(.L_x_5) ;  /* 0xfffffff400948947 */ /* 0x000fea000383ffff */
.L_x_1:
[----:B------:R-:W-:Y:S05]  /*1140*/  BSYNC.RECONVERGENT B0 ;  /* 0x0000000000007941 */ /* 0x000fea0003800200 */
.L_x_0:
[----:B------:R-:W2:Y:S01]  /*1150*/  LDCU UR4, c[0x3][0x8] ;  /* 0x00c00100ff0477ac */ /* 0x000ea20008000800 */
[----:B------:R-:W-:Y:S01]  /*1160*/  IMAD.MOV.U32 R0, RZ, RZ, RZ ;  /* 0x000000ffff007224 */ /* 0x000fe200078e00ff */
[----:B--2---:R-:W-:-:S09]  /*1170*/  UISETP.NE.AND UP0, UPT, UR4, URZ, UPT ;  /* 0x000000ff0400728c */ /* 0x004fd2000bf05270 */
[----:B------:R-:W-:Y:S05]  /*1180*/  BRA.U !UP0, `(.L_x_6) ;  /* 0x0000014d08847547 */ /* 0x000fea000b800000 */
[----:B------:R-:W3:Y:S01]  /*1190*/  LDC R13, c[0x3][0xf4] ;  /* 0x00c03d00ff0d7b82 */ /* 0x000ee20000000800 */
[----:B------:R-:W-:Y:S01]  /*11a0*/  IMAD.MOV.U32 R0, RZ, RZ, 0x218 ;  /* 0x00000218ff007424 */ /* 0x000fe200078e00ff */
[----:B------:R-:W2:Y:S01]  /*11b0*/  LDCU UR4, c[0x3][0x24] ;  /* 0x00c00480ff0477ac */ /* 0x000ea20008000800 */
[----:B------:R-:W-:Y:S02]  /*11c0*/  BSSY.RECONVERGENT B0, `(.L_x_7) ;  /* 0x00000d3000007945 */ /* 0x000fe40003800200 */
[----:B-1----:R-:W-:Y:S01]  /*11d0*/  IMAD R3, R5, 0xa0, R0 ;  /* 0x000000a005037824 */ /* 0x002fe200078e0200 */
[----:B------:R-:W1:Y:S03]  /*11e0*/  LDCU UR5, c[0x3][0x24] ;  /* 0x00c00480ff0577ac */ /* 0x000e660008000800 */
[----:B------:R-:W4:Y:S01]  /*11f0*/  LDC R2, c[0x3][R3+0x28] ;  /* 0x00c00a0003027b82 */ /* 0x000f220000000800 */
[----:B------:R-:W0:Y:S07]  /*1200*/  LDCU UR6, c[0x3][0xf4] ;  /* 0x00c01e80ff0677ac */ /* 0x000e2e0008000800 */
[----:B------:R-:W4:Y:S01]  /*1210*/  LDC.64 R28, c[0x3][R3] ;  /* 0x00c00000031c7b82 */ /* 0x000f220000000a00 */
[----:B---3--:R-:W-:-:S07]  /*1220*/  ISETP.GE.AND P0, PT, R4, R13, PT ;  /* 0x0000000d0400720c */ /* 0x008fce0003f06270 */
[----:B------:R-:W3:Y:S01]  /*1230*/  LDC.64 R10, c[0x3][R3+0x8] ;  /* 0x00c00200030a7b82 */ /* 0x000ee20000000a00 */
[----:B----4-:R-:W-:-:S04]  /*1240*/  IMAD.WIDE R8, R2, 0x4, R28 ;  /* 0x0000000402087825 */ /* 0x010fc800078e021c */
[----:B---3--:R-:W-:Y:S01]  /*1250*/  IMAD.WIDE R6, R2, 0x4, R10 ;  /* 0x0000000402067825 */ /* 0x008fe200078e020a */
[----:B012---:R-:W-:Y:S06]  /*1260*/  @P0 BRA `(.L_x_8) ;  /* 0x0000000c00200947 */ /* 0x007fec0003800000 */
[----:B------:R-:W2:Y:S01]  /*1270*/  LDG.E R16, desc[UR8][R8.64] ;  /* 0x0000000808107981 */ /* 0x000ea2000c1e1900 */
[----:B------:R-:W0:Y:S03]  /*1280*/  LDC R17, c[0x3][0x10] ;  /* 0x00c00400ff117b82 */ /* 0x000e260000000800 */
[----:B------:R-:W3:Y:S01]  /*1290*/  LDG.E R0, desc[UR8][R6.64] ;  /* 0x0000000806007981 */ /* 0x000ee2000c1e1900 */
[----:B------:R-:W-:Y:S02]  /*12a0*/  VIADDMNMX.U32 R12, R4, 0x100, R13, !PT ;  /* 0x00000100040c7846 */ /* 0x000fe4000780000d */
[----:B------:R-:W-:-:S04]  /*12b0*/  LOP3.LUT R21, RZ, R4, RZ, 0x33, !PT ;  /* 0x00000004ff157212 */ /* 0x000fc800078e33ff */
[----:B------:R-:W-:Y:S02]  /*12c0*/  IADD3 R21, PT, PT, R21, R12, RZ ;  /* 0x0000000c15157210 */ /* 0x000fe40007ffe0ff */
[----:B------:R1:W4:Y:S02]  /*12d0*/  LDC.64 R12, c[0x3][R3+0x30] ;  /* 0x00c00c00030c7b82 */ /* 0x0003240000000a00 */
[----:B------:R-:W-:-:S04]  /*12e0*/  LOP3.LUT R14, R21, 0x300, RZ, 0xc0, !PT ;  /* 0x00000300150e7812 */ /* 0x000fc800078ec0ff */
[----:B------:R-:W-:Y:S01]  /*12f0*/  ISETP.NE.AND P1, PT, R14, 0x300, PT ;  /* 0x000003000e00780c */ /* 0x000fe20003f25270 */
[----:B------:R-:W-:Y:S01]  /*1300*/  BSSY.RECONVERGENT B1, `(.L_x_9) ;  /* 0x0000039000017945 */ /* 0x000fe20003800200 */
[----:B0-----:R-:W-:Y:S02]  /*1310*/  LOP3.LUT R15, RZ, R17, RZ, 0x33, !PT ;  /* 0x00000011ff0f7212 */ /* 0x001fe400078e33ff */
[----:B------:R-:W-:Y:S02]  /*1320*/  ISETP.GE.U32.AND P0, PT, R21, 0x300, PT ;  /* 0x000003001500780c */ /* 0x000fe40003f06070 */
[----:B--2---:R-:W-:Y:S01]  /*1330*/  IADD3 R16, PT, PT, R16, -0x2, -R17 ;  /* 0xfffffffe10107810 */ /* 0x004fe20007ffe811 */
[----:B------:R-:W-:Y:S02]  /*1340*/  IMAD.MOV.U32 R17, RZ, RZ, R4 ;  /* 0x000000ffff117224 */ /* 0x000fe400078e0004 */
[----:B---3--:R-:W-:-:S04]  /*1350*/  IMAD.IADD R0, R0, 0x1, R15 ;  /* 0x0000000100007824 */ /* 0x008fc800078e020f */
[----:B-1--4-:R-:W-:Y:S05]  /*1360*/  @!P1 BRA `(.L_x_10) ;  /* 0x0000000000c89947 */ /* 0x012fea0003800000 */
[----:B------:R-:W0:Y:S01]  /*1370*/  LDC R22, c[0x3][0xec] ;  /* 0x00c03b00ff167b82 */ /* 0x000e220000000800 */
[----:B------:R-:W-:Y:S01]  /*1380*/  LEA.HI R21, R21, 0x1, RZ, 0x18 ;  /* 0x0000000115157811 */ /* 0x000fe200078fc0ff */
[----:B------:R-:W-:-:S03]  /*1390*/  IMAD.MOV.U32 R20, RZ, RZ, RZ ;  /* 0x000000ffff147224 */ /* 0x000fc600078e00ff */
[----:B------:R-:W-:Y:S02]  /*13a0*/  LOP3.LUT R21, R21, 0x3, RZ, 0xc0, !PT ;  /* 0x0000000315157812 */ /* 0x000fe400078ec0ff */
[-C--:B0-----:R-:W-:Y:S02]  /*13b0*/  IABS R18, R22.reuse ;  /* 0x0000001600127213 */ /* 0x081fe40000000000 */
[----:B------:R-:W-:Y:S02]  /*13c0*/  ISETP.NE.AND P2, PT, R22, RZ, PT ;  /* 0x000000ff1600720c */ /* 0x000fe40003f45270 */
[----:B------:R-:W0:Y:S01]  /*13d0*/  I2F.RP R17, R18 ;  /* 0x0000001200117306 */ /* 0x000e220000209400 */
[----:B------:R-:W-:-:S07]  /*13e0*/  LOP3.LUT R22, RZ, R22, RZ, 0x33, !PT ;  /* 0x00000016ff167212 */ /* 0x000fce00078e33ff */
[----:B0-----:R-:W0:Y:S02]  /*13f0*/  MUFU.RCP R17, R17 ;  /* 0x0000001100117308 */ /* 0x001e240000001000 */
[----:B0-----:R-:W-:Y:S02]  /*1400*/  VIADD R14, R17, 0xffffffe ;  /* 0x0ffffffe110e7836 */ /* 0x001fe40000000000 */
[----:B------:R-:W-:-:S04]  /*1410*/  IMAD.MOV.U32 R17, RZ, RZ, R4 ;  /* 0x000000ffff117224 */ /* 0x000fc800078e0004 */
[----:B------:R0:W1:Y:S02]  /*1420*/  F2I.FTZ.U32.TRUNC.NTZ R15, R14 ;  /* 0x0000000e000f7305 */ /* 0x000064000021f000 */
[----:B0-----:R-:W-:Y:S01]  /*1430*/  IMAD.MOV.U32 R14, RZ, RZ, RZ ;  /* 0x000000ffff0e7224 */ /* 0x001fe200078e00ff */
[----:B-1----:R-:W-:-:S05]  /*1440*/  IADD3 R19, PT, PT, RZ, -R15, RZ ;  /* 0x8000000fff137210 */ /* 0x002fca0007ffe0ff */
[----:B------:R-:W-:-:S04]  /*1450*/  IMAD R19, R19, R18, RZ ;  /* 0x0000001213137224 */ /* 0x000fc800078e02ff */
[----:B------:R-:W-:-:S07]  /*1460*/  IMAD.HI.U32 R19, R15, R19, R14 ;  /* 0x000000130f137227 */ /* 0x000fce00078e000e */
.L_x_11:
[----:B0-----:R-:W0:Y:S01]  /*1470*/  LDC R27, c[0x3][0xec] ;  /* 0x00c03b00ff1b7b82 */ /* 0x001e220000000800 */
[----:B------:R-:W-:-:S04]  /*1480*/  IADD3 R25, PT, PT, R17, 0x1, RZ ;  /* 0x0000000111197810 */ /* 0x000fc80007ffe0ff */
[----:B------:R-:W-:-:S05]  /*1490*/  IABS R24, R25 ;  /* 0x0000001900187213 */ /* 0x000fca0000000000 */
[----:B------:R-:W-:-:S04]  /*14a0*/  IMAD.HI.U32 R14, R19, R24, RZ ;  /* 0x00000018130e7227 */ /* 0x000fc800078e00ff */
[----:B------:R-:W-:Y:S01]  /*14b0*/  IMAD.MOV R15, RZ, RZ, -R14 ;  /* 0x000000ffff0f7224 */ /* 0x000fe200078e0a0e */
[----:B0-----:R-:W-:-:S05]  /*14c0*/  IABS R26, R27 ;  /* 0x0000001b001a7213 */ /* 0x001fca0000000000 */
[----:B------:R-:W-:-:S05]  /*14d0*/  IMAD R15, R26, R15, R24 ;  /* 0x0000000f1a0f7224 */ /* 0x000fca00078e0218 */
[----:B------:R-:W-:-:S13]  /*14e0*/  ISETP.GT.U32.AND P3, PT, R18, R15, PT ;  /* 0x0000000f1200720c */ /* 0x000fda0003f64070 */
[----:B------:R-:W-:Y:S02]  /*14f0*/  @!P3 IMAD.IADD R15, R15, 0x1, -R26 ;  /* 0x000000010f0fb824 */ /* 0x000fe400078e0a1a */
[----:B------:R-:W-:-:S03]  /*1500*/  @!P3 VIADD R14, R14, 0x1 ;  /* 0x000000010e0eb836 */ /* 0x000fc60000000000 */
[----:B------:R-:W-:Y:S02]  /*1510*/  ISETP.GE.U32.AND P1, PT, R15, R18, PT ;  /* 0x000000120f00720c */ /* 0x000fe40003f26070 */
[----:B------:R-:W-:-:S04]  /*1520*/  LOP3.LUT R15, R25, R27, RZ, 0x3c, !PT ;  /* 0x0000001b190f7212 */ /* 0x000fc800078e3cff */
[----:B------:R-:W-:-:S07]  /*1530*/  ISETP.GE.AND P4, PT, R15, RZ, PT ;  /* 0x000000ff0f00720c */ /* 0x000fce0003f86270 */
[----:B------:R-:W-:-:S06]  /*1540*/  @P1 IADD3 R14, PT, PT, R14, 0x1, RZ ;  /* 0x000000010e0e1810 */ /* 0x000fcc0007ffe0ff */
[----:B------:R-:W-:-:S05]  /*1550*/  @!P4 IMAD.MOV R14, RZ, RZ, -R14 ;  /* 0x000000ffff0ec224 */ /* 0x000fca00078e0a0e */
[----:B------:R-:W-:Y:S02]  /*1560*/  SEL R23, R22, R14, !P2 ;  /* 0x0000000e16177207 */ /* 0x000fe40005000000 */
[----:B------:R-:W0:Y:S03]  /*1570*/  LDC.64 R14, c[0x3][RZ] ;  /* 0x00c00000ff0e7b82 */ /* 0x000e260000000a00 */
[----:B------:R-:W-:-:S04]  /*1580*/  IMAD.MOV R24, RZ, RZ, -R23 ;  /* 0x000000ffff187224 */ /* 0x000fc800078e0a17 */
[----:B------:R-:W-:Y:S02]  /*1590*/  IMAD R24, R27, R24, R25 ;  /* 0x000000181b187224 */ /* 0x000fe400078e0219 */
[----:B------:R-:W-:-:S03]  /*15a0*/  IMAD.IADD R25, R0, 0x1, R23 ;  /* 0x0000000100197824 */ /* 0x000fc600078e0217 */
[C---:B------:R-:W-:Y:S02]  /*15b0*/  ISETP.NE.AND P1, PT, R24.reuse, RZ, PT ;  /* 0x000000ff1800720c */ /* 0x040fe40003f25270 */
[----:B------:R-:W-:Y:S02]  /*15c0*/  IADD3 R26, PT, PT, R25, -0x1, RZ ;  /* 0xffffffff191a7810 */ /* 0x000fe40007ffe0ff */
[----:B------:R-:W-:-:S05]  /*15d0*/  SEL R23, R24, R27, P1 ;  /* 0x0000001b18177207 */ /* 0x000fca0000800000 */
[----:B------:R-:W-:-:S04]  /*15e0*/  IMAD.IADD R23, R16, 0x1, R23 ;  /* 0x0000000110177824 */ /* 0x000fc800078e0217 */
[----:B------:R-:W-:-:S04]  /*15f0*/  @P1 IMAD.MOV R26, RZ, RZ, R25 ;  /* 0x000000ffff1a1224 */ /* 0x000fc800078e0219 */
[----:B------:R-:W-:-:S04]  /*1600*/  IMAD R23, R26, UR4, R23 ;  /* 0x000000041a177c24 */ /* 0x000fc8000f8e0217 */
[----:B0-----:R-:W-:-:S06]  /*1610*/  IMAD.WIDE R14, R23, 0x4, R14 ;  /* 0x00000004170e7825 */ /* 0x001fcc00078e020e */
[----:B------:R-:W2:Y:S01]  /*1620*/  LDG.E R15, desc[UR8][R14.64] ;  /* 0x000000080e0f7981 */ /* 0x000ea2000c1e1900 */
[C---:B------:R-:W-:Y:S01]  /*1630*/  IMAD.WIDE.U32 R24, R17.reuse, 0x4, R12 ;  /* 0x0000000411187825 */ /* 0x040fe200078e000c */
[----:B------:R-:W-:-:S03]  /*1640*/  IADD3 R17, PT, PT, R17, 0x100, RZ ;  /* 0x0000010011117810 */ /* 0x000fc60007ffe0ff */
[----:B------:R-:W-:-:S05]  /*1650*/  VIADD R20, R20, 0x1 ;  /* 0x0000000114147836 */ /* 0x000fca0000000000 */
[----:B------:R-:W-:Y:S01]  /*1660*/  ISETP.NE.AND P1, PT, R20, R21, PT ;  /* 0x000000151400720c */ /* 0x000fe20003f25270 */
[----:B--2---:R0:W-:-:S12]  /*1670*/  STG.E desc[UR8][R24.64], R15 ;  /* 0x0000000f18007986 */ /* 0x0041d8000c101908 */
[----:B------:R-:W-:Y:S05]  /*1680*/  @P1 BRA `(.L_x_11) ;  /* 0xfffffffc00781947 */ /* 0x000fea000383ffff */
.L_x_10:
[----:B------:R-:W-:Y:S05]  /*1690*/  BSYNC.RECONVERGENT B1 ;  /* 0x0000000000017941 */ /* 0x000fea0003800200 */
.L_x_9:
[----:B------:R-:W-:Y:S05]  /*16a0*/  @!P0 BRA `(.L_x_8) ;  /* 0x0000000800108947 */ /* 0x000fea0003800000 */
[----:B------:R-:W1:Y:S01]  /*16b0*/  LDC R14, c[0x3][0xec] ;  /* 0x00c03b00ff0e7b82 */ /* 0x000e620000000800 */
[----:B0-----:R-:W-:Y:S01]  /*16c0*/  IMAD.MOV.U32 R24, RZ, RZ, RZ ;  /* 0x000000ffff187224 */ /* 0x001fe200078e00ff */
[----:B-1----:R-:W-:-:S04]  /*16d0*/  IABS R23, R14 ;  /* 0x0000000e00177213 */ /* 0x002fc80000000000 */
[----:B------:R-:W0:Y:S08]  /*16e0*/  I2F.RP R14, R23 ;  /* 0x00000017000e7306 */ /* 0x000e300000209400 */
[----:B0-----:R-:W0:Y:S02]  /*16f0*/  MUFU.RCP R14, R14 ;  /* 0x0000000e000e7308 */ /* 0x001e240000001000 */
[----:B0-----:R-:W-:-:S06]  /*1700*/  VIADD R25, R14, 0xffffffe ;  /* 0x0ffffffe0e197836 */ /* 0x001fcc0000000000 */
[----:B------:R-:W0:Y:S02]  /*1710*/  F2I.FTZ.U32.TRUNC.NTZ R25, R25 ;  /* 0x0000001900197305 */ /* 0x000e24000021f000 */
[----:B0-----:R-:W-:-:S04]  /*1720*/  IMAD.MOV R18, RZ, RZ, -R25 ;  /* 0x000000ffff127224 */ /* 0x001fc800078e0a19 */
[----:B------:R-:W-:-:S04]  /*1730*/  IMAD R15, R18, R23, RZ ;  /* 0x00000017120f7224 */ /* 0x000fc800078e02ff */
[----:B------:R-:W-:-:S07]  /*1740*/  IMAD.HI.U32 R24, R25, R15, R24 ;  /* 0x0000000f19187227 */ /* 0x000fce00078e0018 */
.L_x_12:
[----:B------:R-:W0:Y:S01]  /*1750*/  LDC R20, c[0x3][0xec] ;  /* 0x00c03b00ff147b82 */ /* 0x000e220000000800 */
[----:B------:R-:W-:-:S04]  /*1760*/  IADD3 R25, PT, PT, R17, 0x1, RZ ;  /* 0x0000000111197810 */ /* 0x000fc80007ffe0ff */
[----:B------:R-:W-:-:S05]  /*1770*/  IABS R14, R25 ;  /* 0x00000019000e7213 */ /* 0x000fca0000000000 */
[----:B------:R-:W-:-:S04]  /*1780*/  IMAD.HI.U32 R24, R24, R14, RZ ;  /* 0x0000000e18187227 */ /* 0x000fc800078e00ff */
[----:B-1----:R-:W-:Y:S01]  /*1790*/  IMAD.MOV R15, RZ, RZ, -R24 ;  /* 0x000000ffff0f7224 */ /* 0x002fe200078e0a18 */
[-C--:B0-----:R-:W-:Y:S02]  /*17a0*/  IABS R21, R20.reuse ;  /* 0x0000001400157213 */ /* 0x081fe40000000000 */
[----:B------:R-:W-:-:S03]  /*17b0*/  LOP3.LUT R22, RZ, R20, RZ, 0x33, !PT ;  /* 0x00000014ff167212 */ /* 0x000fc600078e33ff */
[----:B------:R-:W-:-:S05]  /*17c0*/  IMAD R14, R21, R15, R14 ;  /* 0x0000000f150e7224 */ /* 0x000fca00078e020e */
[----:B------:R-:W-:-:S13]  /*17d0*/  ISETP.GT.U32.AND P1, PT, R23, R14, PT ;  /* 0x0000000e1700720c */ /* 0x000fda0003f24070 */
[----:B------:R-:W-:Y:S02]  /*17e0*/  @!P1 IMAD.IADD R14, R14, 0x1, -R21 ;  /* 0x000000010e0e9824 */ /* 0x000fe400078e0a15 */
[----:B------:R-:W-:-:S03]  /*17f0*/  @!P1 VIADD R24, R24, 0x1 ;  /* 0x0000000118189836 */ /* 0x000fc60000000000 */
[----:B------:R-:W-:Y:S02]  /*1800*/  ISETP.GE.U32.AND P0, PT, R14, R23, PT ;  /* 0x000000170e00720c */ /* 0x000fe40003f06070 */
[----:B------:R-:W-:-:S04]  /*1810*/  LOP3.LUT R14, R25, R20, RZ, 0x3c, !PT ;  /* 0x00000014190e7212 */ /* 0x000fc800078e3cff */
[----:B------:R-:W-:Y:S02]  /*1820*/  ISETP.GE.AND P2, PT, R14, RZ, PT ;  /* 0x000000ff0e00720c */ /* 0x000fe40003f46270 */
[----:B------:R-:W0:Y:S05]  /*1830*/  LDC.64 R14, c[0x3][RZ] ;  /* 0x00c00000ff0e7b82 */ /* 0x000e2a0000000a00 */
[----:B------:R-:W-:Y:S02]  /*1840*/  @P0 IADD3 R24, PT, PT, R24, 0x1, RZ ;  /* 0x0000000118180810 */ /* 0x000fe40007ffe0ff */
[----:B------:R-:W-:-:S04]  /*1850*/  ISETP.NE.AND P0, PT, R20, RZ, PT ;  /* 0x000000ff1400720c */ /* 0x000fc80003f05270 */
[----:B------:R-:W-:-:S05]  /*1860*/  @!P2 IMAD.MOV R24, RZ, RZ, -R24 ;  /* 0x000000ffff18a224 */ /* 0x000fca00078e0a18 */
[----:B------:R-:W-:-:S05]  /*1870*/  SEL R19, R22, R24, !P0 ;  /* 0x0000001816137207 */ /* 0x000fca0004000000 */
[--C-:B------:R-:W-:Y:S02]  /*1880*/  IMAD.MOV R23, RZ, RZ, -R19.reuse ;  /* 0x000000ffff177224 */ /* 0x100fe400078e0a13 */
[----:B------:R-:W-:Y:S02]  /*1890*/  IMAD.IADD R19, R0, 0x1, R19 ;  /* 0x0000000100137824 */ /* 0x000fe400078e0213 */
[----:B------:R-:W-:-:S03]  /*18a0*/  IMAD R23, R20, R23, R25 ;  /* 0x0000001714177224 */ /* 0x000fc600078e0219 */
[----:B------:R-:W-:Y:S02]  /*18b0*/  IADD3 R18, PT, PT, R19, -0x1, RZ ;  /* 0xffffffff13127810 */ /* 0x000fe40007ffe0ff */
[----:B------:R-:W-:-:S04]  /*18c0*/  ISETP.NE.AND P1, PT, R23, RZ, PT ;  /* 0x000000ff1700720c */ /* 0x000fc80003f25270 */
[----:B------:R-:W-:-:S05]  /*18d0*/  SEL R23, R23, R20, P1 ;  /* 0x0000001417177207 */ /* 0x000fca0000800000 */
[----:B------:R-:W-:-:S04]  /*18e0*/  IMAD.IADD R23, R16, 0x1, R23 ;  /* 0x0000000110177824 */ /* 0x000fc800078e0217 */
[----:B------:R-:W-:-:S04]  /*18f0*/  @P1 IMAD.MOV R18, RZ, RZ, R19 ;  /* 0x000000ffff121224 */ /* 0x000fc800078e0213 */
[----:B------:R-:W-:-:S04]  /*1900*/  IMAD R23, R18, UR5, R23 ;  /* 0x0000000512177c24 */ /* 0x000fc8000f8e0217 */
[----:B0-----:R-:W-:-:S06]  /*1910*/  IMAD.WIDE R24, R23, 0x4, R14 ;  /* 0x0000000417187825 */ /* 0x001fcc00078e020e */
[----:B------:R0:W2:Y:S01]  /*1920*/  LDG.E R25, desc[UR8][R24.64] ;  /* 0x0000000818197981 */ /* 0x0000a2000c1e1900 */
[----:B------:R-:W1:Y:S01]  /*1930*/  I2F.RP R23, R21 ;  /* 0x0000001500177306 */ /* 0x000e620000209400 */
[----:B------:R-:W-:-:S05]  /*1940*/  VIADD R31, R17, 0x101 ;  /* 0x00000101111f7836 */ /* 0x000fca0000000000 */
[----:B------:R-:W-:Y:S02]  /*1950*/  IABS R26, R31 ;  /* 0x0000001f001a7213 */ /* 0x000fe40000000000 */
[----:B-1----:R-:W1:Y:S02]  /*1960*/  MUFU.RCP R23, R23 ;  /* 0x0000001700177308 */ /* 0x002e640000001000 */
[----:B-1----:R-:W-:Y:S01]  /*1970*/  VIADD R27, R23, 0xffffffe ;  /* 0x0ffffffe171b7836 */ /* 0x002fe20000000000 */
[----:B------:R-:W-:-:S05]  /*1980*/  MOV R23, R21 ;  /* 0x0000001500177202 */ /* 0x000fca0000000f00 */
[----:B------:R-:W1:Y:S02]  /*1990*/  F2I.FTZ.U32.TRUNC.NTZ R19, R27 ;  /* 0x0000001b00137305 */ /* 0x000e64000021f000 */
[----:B-1----:R-:W-:-:S05]  /*19a0*/  IADD3 R18, PT, PT, RZ, -R19, RZ ;  /* 0x80000013ff127210 */ /* 0x002fca0007ffe0ff */
[----:B------:R-:W-:Y:S02]  /*19b0*/  IMAD R33, R18, R21, RZ ;  /* 0x0000001512217224 */ /* 0x000fe400078e02ff */
[----:B------:R-:W-:-:S04]  /*19c0*/  IMAD.MOV.U32 R18, RZ, RZ, RZ ;  /* 0x000000ffff127224 */ /* 0x000fc800078e00ff */
[----:B0-----:R-:W-:-:S06]  /*19d0*/  IMAD.HI.U32 R24, R19, R33, R18 ;  /* 0x0000002113187227 */ /* 0x001fcc00078e0012 */
[----:B------:R-:W-:-:S04]  /*19e0*/  IMAD.HI.U32 R18, R24, R26, RZ ;  /* 0x0000001a18127227 */ /* 0x000fc800078e00ff */
[----:B------:R-:W-:-:S04]  /*19f0*/  IMAD.MOV R19, RZ, RZ, -R18 ;  /* 0x000000ffff137224 */ /* 0x000fc800078e0a12 */
[----:B------:R-:W-:Y:S01]  /*1a00*/  IMAD R26, R21, R19, R26 ;  /* 0x00000013151a7224 */ /* 0x000fe200078e021a */
[----:B------:R-:W-:-:S04]  /*1a10*/  LOP3.LUT R19, R31, R20, RZ, 0x3c, !PT ;  /* 0x000000141f137212 */ /* 0x000fc800078e3cff */
[----:B------:R-:W-:Y:S02]  /*1a20*/  ISETP.GT.U32.AND P2, PT, R23, R26, PT ;  /* 0x0000001a1700720c */ /* 0x000fe40003f44070 */
[----:B------:R-:W-:-:S11]  /*1a30*/  ISETP.GE.AND P3, PT, R19, RZ, PT ;  /* 0x000000ff1300720c */ /* 0x000fd60003f66270 */
[----:B------:R-:W-:Y:S02]  /*1a40*/  @!P2 IMAD.IADD R26, R26, 0x1, -R21 ;  /* 0x000000011a1aa824 */ /* 0x000fe400078e0a15 */
[----:B------:R-:W-:-:S03]  /*1a50*/  @!P2 VIADD R18, R18, 0x1 ;  /* 0x000000011212a836 */ /* 0x000fc60000000000 */
[----:B------:R-:W-:-:S13]  /*1a60*/  ISETP.GE.U32.AND P1, PT, R26, R23, PT ;  /* 0x000000171a00720c */ /* 0x000fda0003f26070 */
[----:B------:R-:W-:-:S05]  /*1a70*/  @P1 VIADD R18, R18, 0x1 ;  /* 0x0000000112121836 */ /* 0x000fca0000000000 */
[----:B------:R-:W-:-:S04]  /*1a80*/  @!P3 IADD3 R18, PT, PT, -R18, RZ, RZ ;  /* 0x000000ff1212b210 */ /* 0x000fc80007ffe1ff */
        /* <DEDUP_REMOVED lines=9> */
[----:B------:R-:W-:Y:S02]  /*1b20*/  IMAD R27, R18, UR5, R27 ;  /* 0x00000005121b7c24 */ /* 0x000fe4000f8e021b */
[----:B------:R-:W-:-:S04]  /*1b30*/  IMAD.WIDE.U32 R18, R17, 0x4, R12 ;  /* 0x0000000411127825 */ /* 0x000fc800078e000c */
[----:B------:R-:W-:Y:S01]  /*1b40*/  IMAD.WIDE R26, R27, 0x4, R14 ;  /* 0x000000041b1a7825 */ /* 0x000fe200078e020e */
[----:B--2---:R0:W-:Y:S04]  /*1b50*/  STG.E desc[UR8][R18.64], R25 ;  /* 0x0000001912007986 */ /* 0x0041e8000c101908 */
[----:B------:R1:W2:Y:S01]  /*1b60*/  LDG.E R31, desc[UR8][R26.64] ;  /* 0x000000081a1f7981 */ /* 0x0002a2000c1e1900 */
[----:B------:R-:W-:-:S04]  /*1b70*/  IADD3 R35, PT, PT, R17, 0x201, RZ ;  /* 0x0000020111237810 */ /* 0x000fc80007ffe0ff */
[----:B------:R-:W-:Y:S02]  /*1b80*/  IABS R32, R35 ;  /* 0x0000002300207213 */ /* 0x000fe40000000000 */
[----:B0-----:R-:W-:-:S03]  /*1b90*/  LOP3.LUT R25, R35, R20, RZ, 0x3c, !PT ;  /* 0x0000001423197212 */ /* 0x001fc600078e3cff */
[----:B------:R-:W-:Y:S01]  /*1ba0*/  IMAD.HI.U32 R30, R24, R32, RZ ;  /* 0x00000020181e7227 */ /* 0x000fe200078e00ff */
[----:B------:R-:W-:-:S03]  /*1bb0*/  ISETP.GE.AND P3, PT, R25, RZ, PT ;  /* 0x000000ff1900720c */ /* 0x000fc60003f66270 */
[----:B------:R-:W-:-:S04]  /*1bc0*/  IMAD.MOV R33, RZ, RZ, -R30 ;  /* 0x000000ffff217224 */ /* 0x000fc800078e0a1e */
[----:B------:R-:W-:-:S05]  /*1bd0*/  IMAD R32, R21, R33, R32 ;  /* 0x0000002115207224 */ /* 0x000fca00078e0220 */
[----:B------:R-:W-:-:S13]  /*1be0*/  ISETP.GT.U32.AND P2, PT, R23, R32, PT ;  /* 0x000000201700720c */ /* 0x000fda0003f44070 */
[----:B------:R-:W-:Y:S01]  /*1bf0*/  @!P2 IMAD.IADD R32, R32, 0x1, -R21 ;  /* 0x000000012020a824 */ /* 0x000fe200078e0a15 */
[----:B------:R-:W-:-:S04]  /*1c00*/  @!P2 IADD3 R30, PT, PT, R30, 0x1, RZ ;  /* 0x000000011e1ea810 */ /* 0x000fc80007ffe0ff */
[----:B------:R-:W-:-:S13]  /*1c10*/  ISETP.GE.U32.AND P1, PT, R32, R23, PT ;  /* 0x000000172000720c */ /* 0x000fda0003f26070 */
[----:B------:R-:W-:-:S04]  /*1c20*/  @P1 VIADD R30, R30, 0x1 ;  /* 0x000000011e1e1836 */ /* 0x000fc80000000000 */
[----:B------:R-:W-:-:S05]  /*1c30*/  @!P3 IMAD.MOV R30, RZ, RZ, -R30 ;  /* 0x000000ffff1eb224 */ /* 0x000fca00078e0a1e */
[----:B------:R-:W-:-:S04]  /*1c40*/  SEL R25, R22, R30, !P0 ;  /* 0x0000001e16197207 */ /* 0x000fc80004000000 */
[----:B-1----:R-:W-:Y:S01]  /*1c50*/  IADD3 R27, PT, PT, -R25, RZ, RZ ;  /* 0x000000ff191b7210 */ /* 0x002fe20007ffe1ff */
[----:B------:R-:W-:-:S04]  /*1c60*/  IMAD.IADD R25, R0, 0x1, R25 ;  /* 0x0000000100197824 */ /* 0x000fc800078e0219 */
[----:B------:R-:W-:Y:S02]  /*1c70*/  IMAD R27, R20, R27, R35 ;  /* 0x0000001b141b7224 */ /* 0x000fe400078e0223 */
[----:B------:R-:W-:-:S03]  /*1c80*/  VIADD R26, R25, 0xffffffff ;  /* 0xffffffff191a7836 */ /* 0x000fc60000000000 */
[----:B------:R-:W-:-:S04]  /*1c90*/  ISETP.NE.AND P1, PT, R27, RZ, PT ;  /* 0x000000ff1b00720c */ /* 0x000fc80003f25270 */
[----:B------:R-:W-:-:S05]  /*1ca0*/  SEL R27, R27, R20, P1 ;  /* 0x000000141b1b7207 */ /* 0x000fca0000800000 */
[----:B------:R-:W-:-:S04]  /*1cb0*/  IMAD.IADD R27, R16, 0x1, R27 ;  /* 0x00000001101b7824 */ /* 0x000fc800078e021b */
[----:B------:R-:W-:-:S05]  /*1cc0*/  @P1 IADD3 R26, PT, PT, R25, RZ, RZ ;  /* 0x000000ff191a1210 */ /* 0x000fca0007ffe0ff */
[----:B------:R-:W-:-:S04]  /*1cd0*/  IMAD R27, R26, UR5, R27 ;  /* 0x000000051a1b7c24 */ /* 0x000fc8000f8e021b */
[----:B------:R-:W-:-:S04]  /*1ce0*/  IMAD.WIDE R26, R27, 0x4, R14 ;  /* 0x000000041b1a7825 */ /* 0x000fc800078e020e */
[----:B------:R-:W-:Y:S01]  /*1cf0*/  VIADD R33, R17, 0x301 ;  /* 0x0000030111217836 */ /* 0x000fe20000000000 */
[----:B--2---:R1:W-:Y:S04]  /*1d00*/  STG.E desc[UR8][R18.64+0x400], R31 ;  /* 0x0004001f12007986 */ /* 0x0043e8000c101908 */
[----:B------:R-:W2:Y:S01]  /*1d10*/  LDG.E R27, desc[UR8][R26.64] ;  /* 0x000000081a1b7981 */ /* 0x000ea2000c1e1900 */
[----:B------:R-:W-:-:S05]  /*1d20*/  IABS R30, R33 ;  /* 0x00000021001e7213 */ /* 0x000fca0000000000 */
[----:B------:R-:W-:-:S05]  /*1d30*/  IMAD.HI.U32 R25, R24, R30, RZ ;  /* 0x0000001e18197227 */ /* 0x000fca00078e00ff */
[----:B------:R-:W-:-:S05]  /*1d40*/  IADD3 R32, PT, PT, -R25, RZ, RZ ;  /* 0x000000ff19207210 */ /* 0x000fca0007ffe1ff */
[----:B------:R-:W-:-:S05]  /*1d50*/  IMAD R30, R21, R32, R30 ;  /* 0x00000020151e7224 */ /* 0x000fca00078e021e */
[----:B------:R-:W-:-:S13]  /*1d60*/  ISETP.GT.U32.AND P2, PT, R23, R30, PT ;  /* 0x0000001e1700720c */ /* 0x000fda0003f44070 */
[----:B------:R-:W-:Y:S01]  /*1d70*/  @!P2 IMAD.IADD R30, R30, 0x1, -R21 ;  /* 0x000000011e1ea824 */ /* 0x000fe200078e0a15 */
[----:B------:R-:W-:Y:S01]  /*1d80*/  LOP3.LUT R21, R33, R20, RZ, 0x3c, !PT ;  /* 0x0000001421157212 */ /* 0x000fe200078e3cff */
[----:B------:R-:W-:-:S03]  /*1d90*/  @!P2 VIADD R25, R25, 0x1 ;  /* 0x000000011919a836 */ /* 0x000fc60000000000 */
[----:B------:R-:W-:Y:S02]  /*1da0*/  ISETP.GE.U32.AND P1, PT, R30, R23, PT ;  /* 0x000000171e00720c */ /* 0x000fe40003f26070 */
[----:B------:R-:W-:-:S11]  /*1db0*/  ISETP.GE.AND P3, PT, R21, RZ, PT ;  /* 0x000000ff1500720c */ /* 0x000fd60003f66270 */
[----:B------:R-:W-:-:S05]  /*1dc0*/  @P1 IADD3 R25, PT, PT, R25, 0x1, RZ ;  /* 0x0000000119191810 */ /* 0x000fca0007ffe0ff */
[----:B------:R-:W-:-:S05]  /*1dd0*/  @!P3 IMAD.MOV R25, RZ, RZ, -R25 ;  /* 0x000000ffff19b224 */ /* 0x000fca00078e0a19 */
[----:B------:R-:W-:-:S05]  /*1de0*/  SEL R25, R22, R25, !P0 ;  /* 0x0000001916197207 */ /* 0x000fca0004000000 */
[----:B------:R-:W-:Y:S01]  /*1df0*/  IMAD.MOV R21, RZ, RZ, -R25 ;  /* 0x000000ffff157224 */ /* 0x000fe200078e0a19 */
[----:B------:R-:W-:-:S03]  /*1e00*/  IADD3 R25, PT, PT, R0, R25, RZ ;  /* 0x0000001900197210 */ /* 0x000fc60007ffe0ff */
[----:B------:R-:W-:Y:S02]  /*1e10*/  IMAD R21, R20, R21, R33 ;  /* 0x0000001514157224 */ /* 0x000fe400078e0221 */
[----:B------:R-:W-:-:S03]  /*1e20*/  VIADD R22, R25, 0xffffffff ;  /* 0xffffffff19167836 */ /* 0x000fc60000000000 */
[----:B------:R-:W-:-:S04]  /*1e30*/  ISETP.NE.AND P0, PT, R21, RZ, PT ;  /* 0x000000ff1500720c */ /* 0x000fc80003f05270 */
[----:B------:R-:W-:-:S04]  /*1e40*/  SEL R21, R21, R20, P0 ;  /* 0x0000001415157207 */ /* 0x000fc80000000000 */
[----:B------:R-:W-:-:S05]  /*1e50*/  IADD3 R21, PT, PT, R16, R21, RZ ;  /* 0x0000001510157210 */ /* 0x000fca0007ffe0ff */
[----:B------:R-:W-:-:S04]  /*1e60*/  @P0 IMAD.MOV R22, RZ, RZ, R25 ;  /* 0x000000ffff160224 */ /* 0x000fc800078e0219 */
[----:B------:R-:W-:-:S04]  /*1e70*/  IMAD R21, R22, UR5, R21 ;  /* 0x0000000516157c24 */ /* 0x000fc8000f8e0215 */
[----:B------:R-:W-:Y:S01]  /*1e80*/  IMAD.WIDE R14, R21, 0x4, R14 ;  /* 0x00000004150e7825 */ /* 0x000fe200078e020e */
[----:B--2---:R1:W-:Y:S05]  /*1e90*/  STG.E desc[UR8][R18.64+0x800], R27 ;  /* 0x0008001b12007986 */ /* 0x0043ea000c101908 */
[----:B------:R-:W2:Y:S01]  /*1ea0*/  LDG.E R15, desc[UR8][R14.64] ;  /* 0x000000080e0f7981 */ /* 0x000ea2000c1e1900 */
[----:B------:R-:W-:-:S05]  /*1eb0*/  VIADD R17, R17, 0x400 ;  /* 0x0000040011117836 */ /* 0x000fca0000000000 */
[----:B------:R-:W-:Y:S01]  /*1ec0*/  ISETP.GE.AND P0, PT, R17, UR6, PT ;  /* 0x0000000611007c0c */ /* 0x000fe2000bf06270 */
[----:B--2---:R1:W-:-:S12]  /*1ed0*/  STG.E desc[UR8][R18.64+0xc00], R15 ;  /* 0x000c000f12007986 */ /* 0x0043d8000c101908 */
[----:B------:R-:W-:Y:S05]  /*1ee0*/  @!P0 BRA `(.L_x_12) ;  /* 0xfffffff800188947 */ /* 0x000fea000383ffff */
.L_x_8:
[----:B------:R-:W-:Y:S05]  /*1ef0*/  BSYNC.RECONVERGENT B0 ;  /* 0x0000000000007941 */ /* 0x000fea0003800200 */
.L_x_7:
[----:B01----:R-:W0:Y:S01]  /*1f00*/  LDC R15, c[0x3][0xe4] ;  /* 0x00c03900ff0f7b82 */ /* 0x003e220000000800 */
[----:B------:R-:W1:Y:S01]  /*1f10*/  LDCU UR4, c[0x3][0xe4] ;  /* 0x00c01c80ff0477ac */ /* 0x000e620008000800 */
[----:B------:R-:W-:Y:S06]  /*1f20*/  BSSY.RECONVERGENT B0, `(.L_x_13) ;  /* 0x00000d3000007945 */ /* 0x000fec0003800200 */
[----:B------:R-:W2:Y:S08]  /*1f30*/  LDC R13, c[0x3][R3+0x2c] ;  /* 0x00c00b00030d7b82 */ /* 0x000eb00000000800 */
[----:B------:R-:W2:Y:S08]  /*1f40*/  LDC.64 R30, c[0x3][R3+0x20] ;  /* 0x00c00800031e7b82 */ /* 0x000eb00000000a00 */
[----:B------:R-:W-:Y:S01]  /*1f50*/  BAR.SYNC.DEFER_BLOCKING 0x0 ;  /* 0x0000000000007b1d */ /* 0x000fe20000010000 */
[----:B0-----:R-:W-:Y:S01]  /*1f60*/  ISETP.GE.AND P0, PT, R4, R15, PT ;  /* 0x0000000f0400720c */ /* 0x001fe20003f06270 */
[----:B--2---:R-:W-:-:S12]  /*1f70*/  IMAD.WIDE R30, R13, 0x4, R30 ;  /* 0x000000040d1e7825 */ /* 0x004fd800078e021e */
[----:B-1----:R-:W-:Y:S05]  /*1f80*/  @P0 BRA `(.L_x_14) ;  /* 0x0000000c00300947 */ /* 0x002fea0003800000 */
[----:B------:R-:W-:Y:S01]  /*1f90*/  VIADDMNMX.U32 R15, R4, 0x100, R15, !PT ;  /* 0x00000100040f7846 */ /* 0x000fe2000780000f */
[----:B------:R-:W-:Y:S01]  /*1fa0*/  BSSY.RECONVERGENT B1, `(.L_x_15) ;  /* 0x000003e000017945 */ /* 0x000fe20003800200 */
[----:B------:R-:W-:-:S05]  /*1fb0*/  LOP3.LUT R0, RZ, R4, RZ, 0x33, !PT ;  /* 0x00000004ff007212 */ /* 0x000fca00078e33ff */
[----:B------:R-:W-:-:S05]  /*1fc0*/  IMAD.IADD R16, R15, 0x1, R0 ;  /* 0x000000010f107824 */ /* 0x000fca00078e0200 */
[C---:B------:R-:W-:Y:S02]  /*1fd0*/  LOP3.LUT R0, R16.reuse, 0x300, RZ, 0xc0, !PT ;  /* 0x0000030010007812 */ /* 0x040fe400078ec0ff */
[----:B------:R-:W-:Y:S02]  /*1fe0*/  ISETP.GE.U32.AND P0, PT, R16, 0x300, PT ;  /* 0x000003001000780c */ /* 0x000fe40003f06070 */
[----:B------:R-:W-:Y:S02]  /*1ff0*/  ISETP.NE.AND P1, PT, R0, 0x300, PT ;  /* 0x000003000000780c */ /* 0x000fe40003f25270 */
[----:B------:R-:W-:-:S11]  /*2000*/  MOV R0, R4 ;  /* 0x0000000400007202 */ /* 0x000fd60000000f00 */
[----:B------:R-:W-:Y:S05]  /*2010*/  @!P1 BRA `(.L_x_16) ;  /* 0x0000000000d89947 */ /* 0x000fea0003800000 */
[----:B------:R-:W0:Y:S01]  /*2020*/  LDC R17, c[0x3][0xdc] ;  /* 0x00c03700ff117b82 */ /* 0x000e220000000800 */
[----:B------:R-:W1:Y:S01]  /*2030*/  S2R R13, SR_CgaCtaId ;  /* 0x00000000000d7919 */ /* 0x000e620000008800 */
[----:B------:R-:W-:Y:S01]  /*2040*/  MOV R0, 0x400 ;  /* 0x0000040000007802 */ /* 0x000fe20000000f00 */
[----:B------:R-:W-:Y:S01]  /*2050*/  IMAD.MOV.U32 R14, RZ, RZ, RZ ;  /* 0x000000ffff0e7224 */ /* 0x000fe200078e00ff */
[----:B------:R-:W-:Y:S02]  /*2060*/  LEA.HI R16, R16, 0x1, RZ, 0x18 ;  /* 0x0000000110107811 */ /* 0x000fe400078fc0ff */
[----:B------:R-:W-:Y:S02]  /*2070*/  IADD3 R0, PT, PT, R0, 0x5bc, RZ ;  /* 0x000005bc00007810 */ /* 0x000fe40007ffe0ff */
[----:B------:R-:W-:Y:S02]  /*2080*/  LOP3.LUT R16, R16, 0x3, RZ, 0xc0, !PT ;  /* 0x0000000310107812 */ /* 0x000fe400078ec0ff */
[----:B0-----:R-:W-:-:S02]  /*2090*/  IABS R12, R17 ;  /* 0x00000011000c7213 */ /* 0x001fc40000000000 */
[----:B------:R-:W-:Y:S02]  /*20a0*/  ISETP.NE.AND P4, PT, R17, RZ, PT ;  /* 0x000000ff1100720c */ /* 0x000fe40003f85270 */
[----:B------:R-:W0:Y:S01]  /*20b0*/  I2F.RP R18, R12 ;  /* 0x0000000c00127306 */ /* 0x000e220000209400 */
[----:B------:R-:W-:Y:S02]  /*20c0*/  LOP3.LUT R20, RZ, R17, RZ, 0x33, !PT ;  /* 0x00000011ff147212 */ /* 0x000fe400078e33ff */
[----:B-1----:R-:W-:Y:S02]  /*20d0*/  LEA R13, R13, R0, 0x18 ;  /* 0x000000000d0d7211 */ /* 0x002fe400078ec0ff */
[----:B------:R-:W-:-:S03]  /*20e0*/  MOV R0, R4 ;  /* 0x0000000400007202 */ /* 0x000fc60000000f00 */
[----:B0-----:R-:W0:Y:S02]  /*20f0*/  MUFU.RCP R18, R18 ;  /* 0x0000001200127308 */ /* 0x001e240000001000 */
[----:B0-----:R-:W-:-:S06]  /*2100*/  VIADD R15, R18, 0xffffffe ;  /* 0x0ffffffe120f7836 */ /* 0x001fcc0000000000 */
[----:B------:R-:W0:Y:S02]  /*2110*/  F2I.FTZ.U32.TRUNC.NTZ R15, R15 ;  /* 0x0000000f000f7305 */ /* 0x000e24000021f000 */
[----:B0-----:R-:W-:-:S04]  /*2120*/  IMAD.MOV R19, RZ, RZ, -R15 ;  /* 0x000000ffff137224 */ /* 0x001fc800078e0a0f */
[----:B------:R-:W-:-:S04]  /*2130*/  IMAD R19, R19, R12, RZ ;  /* 0x0000000c13137224 */ /* 0x000fc800078e02ff */
[----:B------:R-:W-:-:S04]  /*2140*/  IMAD.HI.U32 R14, R15, R19, R14 ;  /* 0x000000130f0e7227 */ /* 0x000fc800078e000e */
[----:B------:R-:W-:-:S07]  /*2150*/  IMAD.MOV.U32 R15, RZ, RZ, RZ ;  /* 0x000000ffff0f7224 */ /* 0x000fce00078e00ff */
.L_x_17:
[----:B0-----:R-:W0:Y:S01]  /*2160*/  LDC R22, c[0x3][0xdc] ;  /* 0x00c03700ff167b82 */ /* 0x001e220000000800 */
[----:B------:R-:W-:-:S05]  /*2170*/  VIADD R21, R0, 0x1 ;  /* 0x0000000100157836 */ /* 0x000fca0000000000 */
[----:B------:R-:W-:-:S05]  /*2180*/  IABS R19, R21 ;  /* 0x0000001500137213 */ /* 0x000fca0000000000 */
[----:B------:R-:W-:-:S04]  /*2190*/  IMAD.HI.U32 R17, R14, R19, RZ ;  /* 0x000000130e117227 */ /* 0x000fc800078e00ff */
[----:B------:R-:W-:Y:S01]  /*21a0*/  IMAD.MOV R18, RZ, RZ, -R17 ;  /* 0x000000ffff127224 */ /* 0x000fe200078e0a11 */
[----:B0-----:R-:W-:-:S05]  /*21b0*/  IABS R24, R22 ;  /* 0x0000001600187213 */ /* 0x001fca0000000000 */
[----:B------:R-:W-:Y:S01]  /*21c0*/  IMAD R19, R24, R18, R19 ;  /* 0x0000001218137224 */ /* 0x000fe200078e0213 */
[----:B------:R-:W-:-:S04]  /*21d0*/  LOP3.LUT R18, R21, R22, RZ, 0x3c, !PT ;  /* 0x0000001615127212 */ /* 0x000fc800078e3cff */
[----:B------:R-:W-:Y:S02]  /*21e0*/  ISETP.GT.U32.AND P2, PT, R12, R19, PT ;  /* 0x000000130c00720c */ /* 0x000fe40003f44070 */
[----:B------:R-:W-:-:S11]  /*21f0*/  ISETP.GE.AND P3, PT, R18, RZ, PT ;  /* 0x000000ff1200720c */ /* 0x000fd60003f66270 */
[----:B------:R-:W-:Y:S01]  /*2200*/  @!P2 IADD3 R19, PT, PT, R19, -R24, RZ ;  /* 0x800000181313a210 */ /* 0x000fe20007ffe0ff */
[----:B------:R-:W-:-:S03]  /*2210*/  @!P2 VIADD R17, R17, 0x1 ;  /* 0x000000011111a836 */ /* 0x000fc60000000000 */
[----:B------:R-:W-:-:S13]  /*2220*/  ISETP.GE.U32.AND P1, PT, R19, R12, PT ;  /* 0x0000000c1300720c */ /* 0x000fda0003f26070 */
[----:B------:R-:W-:-:S05]  /*2230*/  @P1 VIADD R17, R17, 0x1 ;  /* 0x0000000111111836 */ /* 0x000fca0000000000 */
[----:B------:R-:W-:-:S04]  /*2240*/  @!P3 IADD3 R17, PT, PT, -R17, RZ, RZ ;  /* 0x000000ff1111b210 */ /* 0x000fc80007ffe1ff */
[----:B------:R-:W-:-:S05]  /*2250*/  SEL R17, R20, R17, !P4 ;  /* 0x0000001114117207 */ /* 0x000fca0006000000 */
[----:B------:R-:W-:Y:S02]  /*2260*/  IMAD.MOV R18, RZ, RZ, -R17 ;  /* 0x000000ffff127224 */ /* 0x000fe400078e0a11 */
[----:B------:R-:W-:Y:S02]  /*2270*/  VIADD R19, R17, 0xffffffff ;  /* 0xffffffff11137836 */ /* 0x000fe40000000000 */
[----:B------:R-:W-:-:S05]  /*2280*/  IMAD R18, R22, R18, R21 ;  /* 0x0000001216127224 */ /* 0x000fca00078e0215 */
[----:B------:R-:W-:Y:S01]  /*2290*/  ISETP.NE.AND P1, PT, R18, RZ, PT ;  /* 0x000000ff1200720c */ /* 0x000fe20003f25270 */
[----:B------:R-:W-:-:S05]  /*22a0*/  IMAD.IADD R18, R22, 0x1, -R18 ;  /* 0x0000000116127824 */ /* 0x000fca00078e0a12 */
[----:B------:R-:W-:-:S07]  /*22b0*/  SEL R18, R18, RZ, P1 ;  /* 0x000000ff12127207 */ /* 0x000fce0000800000 */
[----:B------:R-:W-:-:S04]  /*22c0*/  @P1 IADD3 R19, PT, PT, R17, RZ, RZ ;  /* 0x000000ff11131210 */ /* 0x000fc80007ffe0ff */
[----:B------:R-:W-:-:S05]  /*22d0*/  LOP3.LUT R19, RZ, R19, RZ, 0x33, !PT ;  /* 0x00000013ff137212 */ /* 0x000fca00078e33ff */
[----:B------:R-:W-:-:S04]  /*22e0*/  IMAD.IADD R19, R19, 0x1, R22 ;  /* 0x0000000113137824 */ /* 0x000fc800078e0216 */
[----:B------:R-:W-:-:S04]  /*22f0*/  IMAD R19, R19, R22, R18 ;  /* 0x0000001613137224 */ /* 0x000fc800078e0212 */
[----:B------:R-:W-:-:S06]  /*2300*/  IMAD.WIDE R18, R19, 0x4, R30 ;  /* 0x0000000413127825 */ /* 0x000fcc00078e021e */
[----:B------:R-:W2:Y:S01]  /*2310*/  LDG.E R18, desc[UR8][R18.64] ;  /* 0x0000000812127981 */ /* 0x000ea2000c1e1900 */
[C---:B------:R-:W-:Y:S01]  /*2320*/  LEA R17, R0.reuse, R13, 0x2 ;  /* 0x0000000d00117211 */ /* 0x040fe200078e10ff */
[----:B------:R-:W-:Y:S02]  /*2330*/  VIADD R15, R15, 0x1 ;  /* 0x000000010f0f7836 */ /* 0x000fe40000000000 */
[----:B------:R-:W-:-:S03]  /*2340*/  VIADD R0, R0, 0x100 ;  /* 0x0000010000007836 */ /* 0x000fc60000000000 */
[----:B------:R-:W-:Y:S01]  /*2350*/  ISETP.NE.AND P1, PT, R15, R16, PT ;  /* 0x000000100f00720c */ /* 0x000fe20003f25270 */
[----:B--2---:R0:W-:-:S12]  /*2360*/  STS [R17], R18 ;  /* 0x0000001211007388 */ /* 0x0041d80000000800 */
[----:B------:R-:W-:Y:S05]  /*2370*/  @P1 BRA `(.L_x_17) ;  /* 0xfffffffc00781947 */ /* 0x000fea000383ffff */
.L_x_16:
[----:B------:R-:W-:Y:S05]  /*2380*/  BSYNC.RECONVERGENT B1 ;  /* 0x0000000000017941 */ /* 0x000fea0003800200 */
.L_x_15:
[----:B------:R-:W-:Y:S05]  /*2390*/  @!P0 BRA `(.L_x_14) ;  /* 0x00000008002c8947 */ /* 0x000fea0003800000 */
[----:B------:R-:W1:Y:S01]  /*23a0*/  LDC R12, c[0x3][0xdc] ;  /* 0x00c03700ff0c7b82 */ /* 0x000e620000000800 */
[----:B------:R-:W2:Y:S01]  /*23b0*/  S2R R14, SR_CgaCtaId ;  /* 0x00000000000e7919 */ /* 0x000ea20000008800 */
[----:B------:R-:W-:-:S05]  /*23c0*/  MOV R13, 0x400 ;  /* 0x00000400000d7802 */ /* 0x000fca0000000f00 */
[----:B------:R-:W-:Y:S01]  /*23d0*/  VIADD R13, R13, 0x5bc ;  /* 0x000005bc0d0d7836 */ /* 0x000fe20000000000 */
[----:B-1----:R-:W-:-:S04]  /*23e0*/  IABS R12, R12 ;  /* 0x0000000c000c7213 */ /* 0x002fc80000000000 */
[----:B------:R-:W1:Y:S01]  /*23f0*/  I2F.RP R16, R12 ;  /* 0x0000000c00107306 */ /* 0x000e620000209400 */
[----:B--2---:R-:W-:Y:S01]  /*2400*/  LEA R13, R14, R13, 0x18 ;  /* 0x0000000d0e0d7211 */ /* 0x004fe200078ec0ff */
[----:B------:R-:W-:-:S06]  /*2410*/  HFMA2 R14, -RZ, RZ, 0, 0 ;  /* 0x00000000ff0e7431 */ /* 0x000fcc00000001ff */
[----:B-1----:R-:W1:Y:S02]  /*2420*/  MUFU.RCP R16, R16 ;  /* 0x0000001000107308 */ /* 0x002e640000001000 */
[----:B-1----:R-:W-:-:S06]  /*2430*/  IADD3 R15, PT, PT, R16, 0xffffffe, RZ ;  /* 0x0ffffffe100f7810 */ /* 0x002fcc0007ffe0ff */
[----:B------:R-:W0:Y:S02]  /*2440*/  F2I.FTZ.U32.TRUNC.NTZ R15, R15 ;  /* 0x0000000f000f7305 */ /* 0x000e24000021f000 */
[----:B0-----:R-:W-:-:S04]  /*2450*/  IMAD.MOV R17, RZ, RZ, -R15 ;  /* 0x000000ffff117224 */ /* 0x001fc800078e0a0f */
[----:B------:R-:W-:-:S04]  /*2460*/  IMAD R17, R17, R12, RZ ;  /* 0x0000000c11117224 */ /* 0x000fc800078e02ff */
[----:B------:R-:W-:-:S07]  /*2470*/  IMAD.HI.U32 R14, R15, R17, R14 ;  /* 0x000000110f0e7227 */ /* 0x000fce00078e000e */
.L_x_18:
[----:B-1----:R-:W0:Y:S01]  /*2480*/  LDC R15, c[0x3][0xdc] ;  /* 0x00c03700ff0f7b82 */ /* 0x002e220000000800 */
[C---:B------:R-:W-:Y:S02]  /*2490*/  VIADD R22, R0.reuse, 0x1 ;  /* 0x0000000100167836 */ /* 0x040fe40000000000 */
[----:B------:R-:W-:-:S03]  /*24a0*/  VIADD R18, R0, 0x101 ;  /* 0x0000010100127836 */ /* 0x000fc60000000000 */
[----:B------:R-:W-:Y:S02]  /*24b0*/  IABS R23, R22 ;  /* 0x0000001600177213 */ /* 0x000fe40000000000 */
[----:B------:R-:W-:-:S03]  /*24c0*/  IABS R26, R18 ;  /* 0x00000012001a7213 */ /* 0x000fc60000000000 */
[----:B------:R-:W-:-:S04]  /*24d0*/  IMAD.HI.U32 R21, R14, R23, RZ ;  /* 0x000000170e157227 */ /* 0x000fc800078e00ff */
[----:B------:R-:W-:Y:S01]  /*24e0*/  IMAD.MOV R14, RZ, RZ, -R21 ;  /* 0x000000ffff0e7224 */ /* 0x000fe200078e0a15 */
[----:B0-----:R-:W-:-:S04]  /*24f0*/  IABS R19, R15 ;  /* 0x0000000f00137213 */ /* 0x001fc80000000000 */
[----:B------:R-:W0:Y:S01]  /*2500*/  I2F.RP R20, R19 ;  /* 0x0000001300147306 */ /* 0x000e220000209400 */
[----:B------:R-:W-:-:S05]  /*2510*/  IMAD R23, R19, R14, R23 ;  /* 0x0000000e13177224 */ /* 0x000fca00078e0217 */
[----:B------:R-:W-:Y:S02]  /*2520*/  ISETP.GT.U32.AND P4, PT, R12, R23, PT ;  /* 0x000000170c00720c */ /* 0x000fe40003f84070 */
[----:B0-----:R-:W0:Y:S11]  /*2530*/  MUFU.RCP R20, R20 ;  /* 0x0000001400147308 */ /* 0x001e360000001000 */
[----:B------:R-:W-:Y:S01]  /*2540*/  @!P4 IADD3 R23, PT, PT, R23, -R19, RZ ;  /* 0x800000131717c210 */ /* 0x000fe20007ffe0ff */
[----:B------:R-:W-:-:S03]  /*2550*/  @!P4 VIADD R21, R21, 0x1 ;  /* 0x000000011515c836 */ /* 0x000fc60000000000 */
[----:B------:R-:W-:Y:S02]  /*2560*/  ISETP.GE.U32.AND P5, PT, R23, R12, PT ;  /* 0x0000000c1700720c */ /* 0x000fe40003fa6070 */
[----:B------:R-:W-:Y:S01]  /*2570*/  MOV R12, R19 ;  /* 0x00000013000c7202 */ /* 0x000fe20000000f00 */
[----:B0-----:R-:W-:Y:S01]  /*2580*/  VIADD R16, R20, 0xffffffe ;  /* 0x0ffffffe14107836 */ /* 0x001fe20000000000 */
[----:B------:R-:W-:-:S03]  /*2590*/  IADD3 R20, PT, PT, R0, 0x201, RZ ;  /* 0x0000020100147810 */ /* 0x000fc60007ffe0ff */
[----:B------:R0:W1:Y:S01]  /*25a0*/  F2I.FTZ.U32.TRUNC.NTZ R17, R16 ;  /* 0x0000001000117305 */ /* 0x000062000021f000 */
[----:B------:R-:W-:-:S05]  /*25b0*/  IABS R32, R20 ;  /* 0x0000001400207213 */ /* 0x000fca0000000000 */
[----:B------:R-:W-:Y:S01]  /*25c0*/  @P5 IADD3 R21, PT, PT, R21, 0x1, RZ ;  /* 0x0000000115155810 */ /* 0x000fe20007ffe0ff */
[----:B0-----:R-:W-:Y:S01]  /*25d0*/  IMAD.MOV.U32 R16, RZ, RZ, RZ ;  /* 0x000000ffff107224 */ /* 0x001fe200078e00ff */
[----:B-1----:R-:W-:-:S05]  /*25e0*/  IADD3 R24, PT, PT, RZ, -R17, RZ ;  /* 0x80000011ff187210 */ /* 0x002fca0007ffe0ff */
[----:B------:R-:W-:-:S04]  /*25f0*/  IMAD R25, R24, R19, RZ ;  /* 0x0000001318197224 */ /* 0x000fc800078e02ff */
[----:B------:R-:W-:-:S04]  /*2600*/  IMAD.HI.U32 R14, R17, R25, R16 ;  /* 0x00000019110e7227 */ /* 0x000fc800078e0010 */
[----:B------:R-:W-:Y:S02]  /*2610*/  VIADD R16, R0, 0x301 ;  /* 0x0000030100107836 */ /* 0x000fe40000000000 */
[----:B------:R-:W-:-:S03]  /*2620*/  IMAD.HI.U32 R24, R14, R26, RZ ;  /* 0x0000001a0e187227 */ /* 0x000fc600078e00ff */
[----:B------:R-:W-:Y:S01]  /*2630*/  IABS R34, R16 ;  /* 0x0000001000227213 */ /* 0x000fe20000000000 */
[----:B------:R-:W-:Y:S02]  /*2640*/  IMAD.MOV R27, RZ, RZ, -R24 ;  /* 0x000000ffff1b7224 */ /* 0x000fe400078e0a18 */
[----:B------:R-:W-:-:S04]  /*2650*/  IMAD.HI.U32 R25, R14, R32, RZ ;  /* 0x000000200e197227 */ /* 0x000fc800078e00ff */
[----:B------:R-:W-:Y:S02]  /*2660*/  IMAD R23, R19, R27, R26 ;  /* 0x0000001b13177224 */ /* 0x000fe400078e021a */
[----:B------:R-:W-:-:S03]  /*2670*/  IMAD.HI.U32 R17, R14, R34, RZ ;  /* 0x000000220e117227 */ /* 0x000fc600078e00ff */
[----:B------:R-:W-:Y:S01]  /*2680*/  ISETP.GT.U32.AND P6, PT, R12, R23, PT ;  /* 0x000000170c00720c */ /* 0x000fe20003fc4070 */
[----:B------:R-:W-:Y:S02]  /*2690*/  IMAD.MOV R33, RZ, RZ, -R25 ;  /* 0x000000ffff217224 */ /* 0x000fe400078e0a19 */
[----:B------:R-:W-:Y:S02]  /*26a0*/  IMAD.MOV R26, RZ, RZ, -R17 ;  /* 0x000000ffff1a7224 */ /* 0x000fe400078e0a11 */
[C---:B------:R-:W-:Y:S02]  /*26b0*/  IMAD R27, R19.reuse, R33, R32 ;  /* 0x00000021131b7224 */ /* 0x040fe400078e0220 */
[----:B------:R-:W-:Y:S01]  /*26c0*/  IMAD R33, R19, R26, R34 ;  /* 0x0000001a13217224 */ /* 0x000fe200078e0222 */
[----:B------:R-:W-:Y:S02]  /*26d0*/  LOP3.LUT R26, R22, R15, RZ, 0x3c, !PT ;  /* 0x0000000f161a7212 */ /* 0x000fe400078e3cff */
[----:B------:R-:W-:-:S02]  /*26e0*/  ISETP.GT.U32.AND P0, PT, R12, R27, PT ;  /* 0x0000001b0c00720c */ /* 0x000fc40003f04070 */
[----:B------:R-:W-:Y:S01]  /*26f0*/  ISETP.GT.U32.AND P1, PT, R12, R33, PT ;  /* 0x000000210c00720c */ /* 0x000fe20003f24070 */
[----:B------:R-:W-:Y:S01]  /*2700*/  @!P6 IMAD.IADD R23, R23, 0x1, -R19 ;  /* 0x000000011717e824 */ /* 0x000fe200078e0a13 */
[----:B------:R-:W-:Y:S01]  /*2710*/  ISETP.GE.AND P3, PT, R26, RZ, PT ;  /* 0x000000ff1a00720c */ /* 0x000fe20003f66270 */
[----:B------:R-:W-:Y:S01]  /*2720*/  @!P6 VIADD R24, R24, 0x1 ;  /* 0x000000011818e836 */ /* 0x000fe20000000000 */
[-C--:B------:R-:W-:Y:S02]  /*2730*/  LOP3.LUT R26, RZ, R15.reuse, RZ, 0x33, !PT ;  /* 0x0000000fff1a7212 */ /* 0x080fe400078e33ff */
[----:B------:R-:W-:Y:S02]  /*2740*/  ISETP.GE.U32.AND P2, PT, R23, R12, PT ;  /* 0x0000000c1700720c */ /* 0x000fe40003f46070 */
[----:B------:R-:W-:-:S03]  /*2750*/  LOP3.LUT R23, R20, R15, RZ, 0x3c, !PT ;  /* 0x0000000f14177212 */ /* 0x000fc600078e3cff */
[----:B------:R-:W-:Y:S02]  /*2760*/  @!P0 IADD3 R27, PT, PT, R27, -R19, RZ ;  /* 0x800000131b1b8210 */ /* 0x000fe40007ffe0ff */
[----:B------:R-:W-:Y:S01]  /*2770*/  @!P1 IMAD.IADD R33, R33, 0x1, -R19 ;  /* 0x0000000121219824 */ /* 0x000fe200078e0a13 */
[-C--:B------:R-:W-:Y:S01]  /*2780*/  LOP3.LUT R19, R18, R15.reuse, RZ, 0x3c, !PT ;  /* 0x0000000f12137212 */ /* 0x080fe200078e3cff */
[----:B------:R-:W-:Y:S01]  /*2790*/  @!P1 VIADD R17, R17, 0x1 ;  /* 0x0000000111119836 */ /* 0x000fe20000000000 */
[-C--:B------:R-:W-:Y:S02]  /*27a0*/  ISETP.GE.U32.AND P4, PT, R27, R12.reuse, PT ;  /* 0x0000000c1b00720c */ /* 0x080fe40003f86070 */
[----:B------:R-:W-:Y:S01]  /*27b0*/  ISETP.GE.AND P6, PT, R19, RZ, PT ;  /* 0x000000ff1300720c */ /* 0x000fe20003fc6270 */
[----:B------:R-:W-:Y:S01]  /*27c0*/  @P2 VIADD R24, R24, 0x1 ;  /* 0x0000000118182836 */ /* 0x000fe20000000000 */
[----:B------:R-:W-:Y:S02]  /*27d0*/  ISETP.GE.U32.AND P5, PT, R33, R12, PT ;  /* 0x0000000c2100720c */ /* 0x000fe40003fa6070 */
[----:B------:R-:W-:-:S02]  /*27e0*/  LOP3.LUT R19, R16, R15, RZ, 0x3c, !PT ;  /* 0x0000000f10137212 */ /* 0x000fc400078e3cff */
[----:B------:R-:W-:Y:S02]  /*27f0*/  @!P0 IADD3 R25, PT, PT, R25, 0x1, RZ ;  /* 0x0000000119198810 */ /* 0x000fe40007ffe0ff */
[----:B------:R-:W-:Y:S02]  /*2800*/  ISETP.GE.AND P2, PT, R23, RZ, PT ;  /* 0x000000ff1700720c */ /* 0x000fe40003f46270 */
[----:B------:R-:W-:Y:S01]  /*2810*/  ISETP.GE.AND P0, PT, R19, RZ, PT ;  /* 0x000000ff1300720c */ /* 0x000fe20003f06270 */
[----:B------:R-:W-:Y:S01]  /*2820*/  @P4 VIADD R25, R25, 0x1 ;  /* 0x0000000119194836 */ /* 0x000fe20000000000 */
[----:B------:R-:W-:Y:S01]  /*2830*/  ISETP.NE.AND P1, PT, R15, RZ, PT ;  /* 0x000000ff0f00720c */ /* 0x000fe20003f25270 */
[----:B------:R-:W-:Y:S01]  /*2840*/  @!P6 IMAD.MOV R24, RZ, RZ, -R24 ;  /* 0x000000ffff18e224 */ /* 0x000fe200078e0a18 */
[----:B------:R-:W-:Y:S01]  /*2850*/  @!P3 IADD3 R21, PT, PT, -R21, RZ, RZ ;  /* 0x000000ff1515b210 */ /* 0x000fe20007ffe1ff */
[----:B------:R-:W-:-:S03]  /*2860*/  @P5 VIADD R17, R17, 0x1 ;  /* 0x0000000111115836 */ /* 0x000fc60000000000 */
[C---:B------:R-:W-:Y:S02]  /*2870*/  SEL R21, R26.reuse, R21, !P1 ;  /* 0x000000151a157207 */ /* 0x040fe40004800000 */
[C---:B------:R-:W-:Y:S02]  /*2880*/  SEL R24, R26.reuse, R24, !P1 ;  /* 0x000000181a187207 */ /* 0x040fe40004800000 */
[----:B------:R-:W-:Y:S01]  /*2890*/  @!P2 IADD3 R25, PT, PT, -R25, RZ, RZ ;  /* 0x000000ff1919a210 */ /* 0x000fe20007ffe1ff */
[----:B------:R-:W-:Y:S02]  /*28a0*/  @!P0 IMAD.MOV R17, RZ, RZ, -R17 ;  /* 0x000000ffff118224 */ /* 0x000fe400078e0a11 */
[----:B------:R-:W-:Y:S01]  /*28b0*/  IMAD.MOV R19, RZ, RZ, -R21 ;  /* 0x000000ffff137224 */ /* 0x000fe200078e0a15 */
[C---:B------:R-:W-:Y:S02]  /*28c0*/  SEL R25, R26.reuse, R25, !P1 ;  /* 0x000000191a197207 */ /* 0x040fe40004800000 */
[----:B------:R-:W-:Y:S01]  /*28d0*/  SEL R23, R26, R17, !P1 ;  /* 0x000000111a177207 */ /* 0x000fe20004800000 */
[----:B------:R-:W-:Y:S01]  /*28e0*/  IMAD R22, R15, R19, R22 ;  /* 0x000000130f167224 */ /* 0x000fe200078e0216 */
[----:B------:R-:W-:Y:S01]  /*28f0*/  IADD3 R17, PT, PT, -R24, RZ, RZ ;  /* 0x000000ff18117210 */ /* 0x000fe20007ffe1ff */
[----:B------:R-:W-:-:S02]  /*2900*/  IMAD.MOV R26, RZ, RZ, -R25 ;  /* 0x000000ffff1a7224 */ /* 0x000fc400078e0a19 */
[----:B------:R-:W-:Y:S01]  /*2910*/  IMAD.MOV R19, RZ, RZ, -R23 ;  /* 0x000000ffff137224 */ /* 0x000fe200078e0a17 */
[C---:B------:R-:W-:Y:S01]  /*2920*/  ISETP.NE.AND P0, PT, R22.reuse, RZ, PT ;  /* 0x000000ff1600720c */ /* 0x040fe20003f05270 */
[C---:B------:R-:W-:Y:S01]  /*2930*/  IMAD R20, R15.reuse, R26, R20 ;  /* 0x0000001a0f147224 */ /* 0x040fe200078e0214 */
[----:B------:R-:W-:Y:S01]  /*2940*/  IADD3 R22, PT, PT, -R22, R15, RZ ;  /* 0x0000000f16167210 */ /* 0x000fe20007ffe1ff */
[C---:B------:R-:W-:Y:S02]  /*2950*/  IMAD R18, R15.reuse, R17, R18 ;  /* 0x000000110f127224 */ /* 0x040fe400078e0212 */
[C---:B------:R-:W-:Y:S01]  /*2960*/  IMAD R26, R15.reuse, R19, R16 ;  /* 0x000000130f1a7224 */ /* 0x040fe200078e0210 */
[----:B------:R-:W-:Y:S01]  /*2970*/  ISETP.NE.AND P2, PT, R20, RZ, PT ;  /* 0x000000ff1400720c */ /* 0x000fe20003f45270 */
[----:B------:R-:W-:Y:S01]  /*2980*/  VIADD R17, R24, 0xffffffff ;  /* 0xffffffff18117836 */ /* 0x000fe20000000000 */
[----:B------:R-:W-:Y:S01]  /*2990*/  ISETP.NE.AND P1, PT, R18, RZ, PT ;  /* 0x000000ff1200720c */ /* 0x000fe20003f25270 */
[----:B------:R-:W-:Y:S01]  /*29a0*/  IMAD.IADD R20, R15, 0x1, -R20 ;  /* 0x000000010f147824 */ /* 0x000fe200078e0a14 */
[----:B------:R-:W-:-:S02]  /*29b0*/  ISETP.NE.AND P3, PT, R26, RZ, PT ;  /* 0x000000ff1a00720c */ /* 0x000fc40003f65270 */
[----:B------:R-:W-:Y:S01]  /*29c0*/  IADD3 R16, PT, PT, R21, -0x1, RZ ;  /* 0xffffffff15107810 */ /* 0x000fe20007ffe0ff */
[----:B------:R-:W-:Y:S01]  /*29d0*/  @P0 IMAD.MOV R16, RZ, RZ, R21 ;  /* 0x000000ffff100224 */ /* 0x000fe200078e0215 */
[----:B------:R-:W-:Y:S01]  /*29e0*/  IADD3 R19, PT, PT, R25, -0x1, RZ ;  /* 0xffffffff19137810 */ /* 0x000fe20007ffe0ff */
[----:B------:R-:W-:Y:S01]  /*29f0*/  VIADD R21, R23, 0xffffffff ;  /* 0xffffffff17157836 */ /* 0x000fe20000000000 */
[-C--:B------:R-:W-:Y:S02]  /*2a00*/  IADD3 R18, PT, PT, -R18, R15.reuse, RZ ;  /* 0x0000000f12127210 */ /* 0x080fe40007ffe1ff */
[----:B------:R-:W-:Y:S01]  /*2a10*/  LOP3.LUT R16, RZ, R16, RZ, 0x33, !PT ;  /* 0x00000010ff107212 */ /* 0x000fe200078e33ff */
[----:B------:R-:W-:Y:S01]  /*2a20*/  @P2 IMAD.MOV R19, RZ, RZ, R25 ;  /* 0x000000ffff132224 */ /* 0x000fe200078e0219 */
[----:B------:R-:W-:Y:S01]  /*2a30*/  SEL R22, R22, RZ, P0 ;  /* 0x000000ff16167207 */ /* 0x000fe20000000000 */
[----:B------:R-:W-:Y:S01]  /*2a40*/  @P1 IMAD.MOV R17, RZ, RZ, R24 ;  /* 0x000000ffff111224 */ /* 0x000fe200078e0218 */
[----:B------:R-:W-:Y:S01]  /*2a50*/  SEL R24, R20, RZ, P2 ;  /* 0x000000ff14187207 */ /* 0x000fe20001000000 */
[----:B------:R-:W-:Y:S01]  /*2a60*/  @P3 IMAD.MOV R21, RZ, RZ, R23 ;  /* 0x000000ffff153224 */ /* 0x000fe200078e0217 */
[----:B------:R-:W-:Y:S01]  /*2a70*/  IADD3 R23, PT, PT, -R26, R15, RZ ;  /* 0x0000000f1a177210 */ /* 0x000fe20007ffe1ff */
[----:B------:R-:W-:Y:S01]  /*2a80*/  IMAD.IADD R16, R16, 0x1, R15 ;  /* 0x0000000110107824 */ /* 0x000fe200078e020f */
[----:B------:R-:W-:-:S02]  /*2a90*/  LOP3.LUT R20, RZ, R17, RZ, 0x33, !PT ;  /* 0x00000011ff147212 */ /* 0x000fc400078e33ff */
[----:B------:R-:W-:Y:S01]  /*2aa0*/  LOP3.LUT R26, RZ, R19, RZ, 0x33, !PT ;  /* 0x00000013ff1a7212 */ /* 0x000fe200078e33ff */
[----:B------:R-:W-:Y:S01]  /*2ab0*/  IMAD R17, R16, R15, R22 ;  /* 0x0000000f10117224 */ /* 0x000fe200078e0216 */
[----:B------:R-:W-:Y:S01]  /*2ac0*/  LOP3.LUT R34, RZ, R21, RZ, 0x33, !PT ;  /* 0x00000015ff227212 */ /* 0x000fe200078e33ff */
[--C-:B------:R-:W-:Y:S01]  /*2ad0*/  IMAD.IADD R20, R20, 0x1, R15.reuse ;  /* 0x0000000114147824 */ /* 0x100fe200078e020f */
[----:B------:R-:W-:Y:S01]  /*2ae0*/  SEL R18, R18, RZ, P1 ;  /* 0x000000ff12127207 */ /* 0x000fe20000800000 */
[----:B------:R-:W-:Y:S01]  /*2af0*/  IMAD.IADD R26, R26, 0x1, R15 ;  /* 0x000000011a1a7824 */ /* 0x000fe200078e020f */
[----:B------:R-:W-:Y:S01]  /*2b00*/  SEL R32, R23, RZ, P3 ;  /* 0x000000ff17207207 */ /* 0x000fe20001800000 */
[----:B------:R-:W-:Y:S01]  /*2b10*/  IMAD.WIDE R16, R17, 0x4, R30 ;  /* 0x0000000411107825 */ /* 0x000fe200078e021e */
[----:B------:R-:W-:-:S03]  /*2b20*/  IADD3 R34, PT, PT, R34, R15, RZ ;  /* 0x0000000f22227210 */ /* 0x000fc60007ffe0ff */
[-C--:B------:R-:W-:Y:S02]  /*2b30*/  IMAD R19, R20, R15.reuse, R18 ;  /* 0x0000000f14137224 */ /* 0x080fe400078e0212 */
[-C--:B------:R-:W-:Y:S01]  /*2b40*/  IMAD R21, R26, R15.reuse, R24 ;  /* 0x0000000f1a157224 */ /* 0x080fe200078e0218 */
[----:B------:R-:W2:Y:S01]  /*2b50*/  LDG.E R16, desc[UR8][R16.64] ;  /* 0x0000000810107981 */ /* 0x000ea2000c1e1900 */
[----:B------:R-:W-:Y:S02]  /*2b60*/  IMAD R23, R34, R15, R32 ;  /* 0x0000000f22177224 */ /* 0x000fe400078e0220 */
[----:B------:R-:W-:-:S04]  /*2b70*/  IMAD.WIDE R18, R19, 0x4, R30 ;  /* 0x0000000413127825 */ /* 0x000fc800078e021e */
[--C-:B------:R-:W-:Y:S02]  /*2b80*/  IMAD.WIDE R20, R21, 0x4, R30.reuse ;  /* 0x0000000415147825 */ /* 0x100fe400078e021e */
[----:B------:R-:W3:Y:S02]  /*2b90*/  LDG.E R18, desc[UR8][R18.64] ;  /* 0x0000000812127981 */ /* 0x000ee4000c1e1900 */
[----:B------:R-:W-:Y:S02]  /*2ba0*/  IMAD.WIDE R22, R23, 0x4, R30 ;  /* 0x0000000417167825 */ /* 0x000fe400078e021e */
[----:B------:R-:W4:Y:S04]  /*2bb0*/  LDG.E R20, desc[UR8][R20.64] ;  /* 0x0000000814147981 */ /* 0x000f28000c1e1900 */
[----:B------:R-:W5:Y:S01]  /*2bc0*/  LDG.E R22, desc[UR8][R22.64] ;  /* 0x0000000816167981 */ /* 0x000f62000c1e1900 */
[----:B------:R-:W-:-:S02]  /*2bd0*/  IMAD R15, R0, 0x4, R13 ;  /* 0x00000004000f7824 */ /* 0x000fc400078e020d */
[----:B------:R-:W-:-:S05]  /*2be0*/  VIADD R0, R0, 0x400 ;  /* 0x0000040000007836 */ /* 0x000fca0000000000 */
[----:B------:R-:W-:Y:S01]  /*2bf0*/  ISETP.GE.AND P0, PT, R0, UR4, PT ;  /* 0x0000000400007c0c */ /* 0x000fe2000bf06270 */
[----:B--2---:R1:W-:Y:S04]  /*2c00*/  STS [R15], R16 ;  /* 0x000000100f007388 */ /* 0x0043e80000000800 */
[----:B---3--:R1:W-:Y:S04]  /*2c10*/  STS [R15+0x400], R18 ;  /* 0x000400120f007388 */ /* 0x0083e80000000800 */
[----:B----4-:R1:W-:Y:S04]  /*2c20*/  STS [R15+0x800], R20 ;  /* 0x000800140f007388 */ /* 0x0103e80000000800 */
[----:B-----5:R1:W-:Y:S01]  /*2c30*/  STS [R15+0xc00], R22 ;  /* 0x000c00160f007388 */ /* 0x0203e20000000800 */
[----:B------:R-:W-:Y:S05]  /*2c40*/  @!P0 BRA `(.L_x_18) ;  /* 0xfffffff8000c8947 */ /* 0x000fea000383ffff */
.L_x_14:
[----:B------:R-:W-:Y:S05]  /*2c50*/  BSYNC.RECONVERGENT B0 ;  /* 0x0000000000007941 */ /* 0x000fea0003800200 */
.L_x_13:
[----:B------:R-:W2:Y:S01]  /*2c60*/  LDCU UR4, c[0x3][0x104] ;  /* 0x00c02080ff0477ac */ /* 0x000ea20008000800 */
[----:B------:R-:W-:Y:S01]  /*2c70*/  BSSY.RECONVERGENT B0, `(.L_x_19) ;  /* 0x00000fc000007945 */ /* 0x000fe20003800200 */
[----:B------:R-:W-:Y:S01]  /*2c80*/  BAR.SYNC.DEFER_BLOCKING 0x0 ;  /* 0x0000000000007b1d */ /* 0x000fe20000010000 */
[----:B--2---:R-:W-:-:S13]  /*2c90*/  ISETP.GE.AND P0, PT, R4, UR4, PT ;  /* 0x0000000404007c0c */ /* 0x004fda000bf06270 */
[----:B------:R-:W-:Y:S05]  /*2ca0*/  @P0 BRA `(.L_x_20) ;  /* 0x0000000c00e00947 */ /* 0x000fea0003800000 */
[----:B------:R2:W3:Y:S01]  /*2cb0*/  LDC.64 R12, c[0x3][R3+0x38] ;  /* 0x00c00e00030c7b82 */ /* 0x0004e20000000a00 */
[----:B------:R-:W-:-:S07]  /*2cc0*/  MOV R19, R4 ;  /* 0x0000000400137202 */ /* 0x000fce0000000f00 */
.L_x_33:
[----:B------:R-:W4:Y:S01]  /*2cd0*/  LDC R21, c[0x3][0xfc] ;  /* 0x00c03f00ff157b82 */ /* 0x000f220000000800 */
[----:B01----:R-:W-:Y:S01]  /*2ce0*/  IADD3 R18, PT, PT, R19, 0x1, RZ ;  /* 0x0000000113127810 */ /* 0x003fe20007ffe0ff */
[----:B------:R-:W0:Y:S01]  /*2cf0*/  LDCU UR4, c[0x3][0x110] ;  /* 0x00c02200ff0477ac */ /* 0x000e220008000800 */
[----:B------:R-:W-:Y:S01]  /*2d00*/  BSSY.RECONVERGENT B1, `(.L_x_21) ;  /* 0x00000ec000017945 */ /* 0x000fe20003800200 */
[----:B------:R-:W-:Y:S01]  /*2d10*/  HFMA2 R32, -RZ, RZ, 0, 0 ;  /* 0x00000000ff207431 */ /* 0x000fe200000001ff */
[----:B------:R-:W1:Y:S03]  /*2d20*/  LDCU UR5, c[0x3][0xe0] ;  /* 0x00c01c00ff0577ac */ /* 0x000e660008000800 */
[----:B------:R-:W5:Y:S01]  /*2d30*/  LDC R25, c[0x3][0xec] ;  /* 0x00c03b00ff197b82 */ /* 0x000f620000000800 */
[----:B------:R-:W2:Y:S01]  /*2d40*/  LDCU UR6, c[0x3][0x10c] ;  /* 0x00c02180ff0677ac */ /* 0x000ea20008000800 */
[----:B----4-:R-:W-:-:S04]  /*2d50*/  IABS R17, R21 ;  /* 0x0000001500117213 */ /* 0x010fc80000000000 */
[----:B------:R-:W4:Y:S08]  /*2d60*/  I2F.RP R0, R17 ;  /* 0x0000001100007306 */ /* 0x000f300000209400 */
[----:B----4-:R-:W4:Y:S02]  /*2d70*/  MUFU.RCP R0, R0 ;  /* 0x0000000000007308 */ /* 0x010f240000001000 */
[----:B----4-:R-:W-:-:S06]  /*2d80*/  VIADD R14, R0, 0xffffffe ;  /* 0x0ffffffe000e7836 */ /* 0x010fcc0000000000 */
[----:B------:R4:W0:Y:S02]  /*2d90*/  F2I.FTZ.U32.TRUNC.NTZ R15, R14 ;  /* 0x0000000e000f7305 */ /* 0x000824000021f000 */
[----:B----4-:R-:W-:Y:S02]  /*2da0*/  IMAD.MOV.U32 R14, RZ, RZ, RZ ;  /* 0x000000ffff0e7224 */ /* 0x010fe400078e00ff */
[----:B0-----:R-:W-:-:S04]  /*2db0*/  IMAD.MOV R16, RZ, RZ, -R15 ;  /* 0x000000ffff107224 */ /* 0x001fc800078e0a0f */
[----:B------:R-:W-:Y:S01]  /*2dc0*/  IMAD R23, R16, R17, RZ ;  /* 0x0000001110177224 */ /* 0x000fe200078e02ff */
[----:B------:R-:W-:-:S03]  /*2dd0*/  IABS R16, R18 ;  /* 0x0000001200107213 */ /* 0x000fc60000000000 */
[----:B------:R-:W-:-:S06]  /*2de0*/  IMAD.HI.U32 R15, R15, R23, R14 ;  /* 0x000000170f0f7227 */ /* 0x000fcc00078e000e */
[----:B------:R-:W-:-:S04]  /*2df0*/  IMAD.HI.U32 R15, R15, R16, RZ ;  /* 0x000000100f0f7227 */ /* 0x000fc800078e00ff */
[----:B------:R-:W-:-:S04]  /*2e00*/  IMAD.MOV R0, RZ, RZ, -R15 ;  /* 0x000000ffff007224 */ /* 0x000fc800078e0a0f */
[----:B------:R-:W-:-:S05]  /*2e10*/  IMAD R0, R17, R0, R16 ;  /* 0x0000000011007224 */ /* 0x000fca00078e0210 */
[----:B------:R-:W-:-:S13]  /*2e20*/  ISETP.GT.U32.AND P1, PT, R17, R0, PT ;  /* 0x000000001100720c */ /* 0x000fda0003f24070 */
[-C--:B------:R-:W-:Y:S01]  /*2e30*/  @!P1 IADD3 R0, PT, PT, R0, -R17.reuse, RZ ;  /* 0x8000001100009210 */ /* 0x080fe20007ffe0ff */
[----:B------:R-:W-:Y:S01]  /*2e40*/  @!P1 VIADD R15, R15, 0x1 ;  /* 0x000000010f0f9836 */ /* 0x000fe20000000000 */
[----:B------:R-:W-:Y:S02]  /*2e50*/  ISETP.NE.AND P1, PT, R21, RZ, PT ;  /* 0x000000ff1500720c */ /* 0x000fe40003f25270 */
[----:B------:R-:W-:Y:S02]  /*2e60*/  ISETP.GE.U32.AND P0, PT, R0, R17, PT ;  /* 0x000000110000720c */ /* 0x000fe40003f06070 */
[----:B------:R-:W-:Y:S01]  /*2e70*/  LOP3.LUT R0, R18, R21, RZ, 0x3c, !PT ;  /* 0x0000001512007212 */ /* 0x000fe200078e3cff */
[----:B------:R-:W0:Y:S03]  /*2e80*/  LDC R17, c[0x3][0xf0] ;  /* 0x00c03c00ff117b82 */ /* 0x000e260000000800 */
[----:B------:R-:W-:-:S07]  /*2e90*/  ISETP.GE.AND P2, PT, R0, RZ, PT ;  /* 0x000000ff0000720c */ /* 0x000fce0003f46270 */
[----:B------:R-:W-:-:S06]  /*2ea0*/  @P0 VIADD R15, R15, 0x1 ;  /* 0x000000010f0f0836 */ /* 0x000fcc0000000000 */
[----:B------:R-:W-:Y:S02]  /*2eb0*/  @!P2 IADD3 R15, PT, PT, -R15, RZ, RZ ;  /* 0x000000ff0f0fa210 */ /* 0x000fe40007ffe1ff */
[----:B------:R-:W-:-:S05]  /*2ec0*/  @!P1 LOP3.LUT R15, RZ, R21, RZ, 0x33, !PT ;  /* 0x00000015ff0f9212 */ /* 0x000fca00078e33ff */
[----:B------:R-:W-:Y:S02]  /*2ed0*/  IMAD.MOV R14, RZ, RZ, -R15 ;  /* 0x000000ffff0e7224 */ /* 0x000fe400078e0a0f */
[----:B------:R-:W-:Y:S02]  /*2ee0*/  VIADD R0, R15, 0x1 ;  /* 0x000000010f007836 */ /* 0x000fe40000000000 */
[----:B------:R-:W-:-:S05]  /*2ef0*/  IMAD R14, R21, R14, R18 ;  /* 0x0000000e150e7224 */ /* 0x000fca00078e0212 */
[----:B------:R-:W-:-:S04]  /*2f00*/  ISETP.NE.AND P0, PT, R14, RZ, PT ;  /* 0x000000ff0e00720c */ /* 0x000fc80003f05270 */
[----:B------:R-:W-:-:S05]  /*2f10*/  SEL R18, R14, R21, P0 ;  /* 0x000000150e127207 */ /* 0x000fca0000000000 */
[----:B--2---:R-:W-:-:S04]  /*2f20*/  VIADD R18, R18, UR6 ;  /* 0x0000000612127c36 */ /* 0x004fc80008000000 */
[----:B------:R-:W-:Y:S02]  /*2f30*/  @!P0 IADD3 R0, PT, PT, R15, RZ, RZ ;  /* 0x000000ff0f008210 */ /* 0x000fe40007ffe0ff */
[----:B-----5:R-:W-:-:S03]  /*2f40*/  IADD3 R21, PT, PT, R18, 0x1, -R25 ;  /* 0x0000000112157810 */ /* 0x020fc60007ffe819 */
[----:B------:R-:W-:-:S05]  /*2f50*/  VIADD R0, R0, UR4 ;  /* 0x0000000400007c36 */ /* 0x000fca0008000000 */
[C---:B0-----:R-:W-:Y:S02]  /*2f60*/  ISETP.GE.AND P0, PT, R0.reuse, R17, PT ;  /* 0x000000110000720c */ /* 0x041fe40003f06270 */
[C---:B------:R-:W-:Y:S02]  /*2f70*/  IADD3 R14, PT, PT, R0.reuse, 0x1, -R17 ;  /* 0x00000001000e7810 */ /* 0x040fe40007ffe811 */
[----:B-1----:R-:W-:Y:S02]  /*2f80*/  VIMNMX R20, PT, PT, R0, UR5, PT ;  /* 0x0000000500147c48 */ /* 0x002fe4000bfe0100 */
[----:B------:R-:W-:Y:S02]  /*2f90*/  SEL R23, R14, 0x1, P0 ;  /* 0x000000010e177807 */ /* 0x000fe40000000000 */
[----:B------:R-:W-:Y:S02]  /*2fa0*/  ISETP.GE.AND P0, PT, R18, R25, PT ;  /* 0x000000191200720c */ /* 0x000fe40003f06270 */
[----:B------:R-:W-:-:S02]  /*2fb0*/  ISETP.GT.AND P1, PT, R23, R20, PT ;  /* 0x000000141700720c */ /* 0x000fc40003f24270 */
[----:B------:R-:W-:-:S11]  /*2fc0*/  SEL R21, R21, 0x1, P0 ;  /* 0x0000000115157807 */ /* 0x000fd60000000000 */
[----:B------:R-:W-:Y:S05]  /*2fd0*/  @P1 BRA `(.L_x_22) ;  /* 0x0000000800f81947 */ /* 0x000fea0003800000 */
[----:B------:R-:W0:Y:S01]  /*2fe0*/  LDCU UR4, c[0x3][0xdc] ;  /* 0x00c01b80ff0477ac */ /* 0x000e220008000800 */
[C---:B------:R-:W-:Y:S01]  /*2ff0*/  VIMNMX R15, PT, PT, R18.reuse, R25, !PT ;  /* 0x00000019120f7248 */ /* 0x040fe20007fe0100 */
[----:B------:R-:W-:Y:S01]  /*3000*/  IMAD.MOV.U32 R32, RZ, RZ, RZ ;  /* 0x000000ffff207224 */ /* 0x000fe200078e00ff */
[----:B0-----:R-:W-:-:S05]  /*3010*/  VIMNMX R22, PT, PT, R18, UR4, PT ;  /* 0x0000000412167c48 */ /* 0x001fca000bfe0100 */
[----:B------:R-:W-:-:S04]  /*3020*/  IMAD.IADD R14, R22, 0x1, R25 ;  /* 0x00000001160e7824 */ /* 0x000fc800078e0219 */
[----:B------:R-:W-:Y:S01]  /*3030*/  IMAD.IADD R16, R15, 0x1, -R14 ;  /* 0x000000010f107824 */ /* 0x000fe200078e0a0e */
[----:B------:R-:W-:-:S04]  /*3040*/  IADD3 R14, PT, PT, R14, -R15, RZ ;  /* 0x8000000f0e0e7210 */ /* 0x000fc80007ffe0ff */
[----:B------:R-:W-:Y:S02]  /*3050*/  ISETP.GT.U32.AND P0, PT, R16, -0x10, PT ;  /* 0xfffffff01000780c */ /* 0x000fe40003f04070 */
[C---:B------:R-:W-:Y:S02]  /*3060*/  LOP3.LUT R38, R14.reuse, 0xf, RZ, 0xc0, !PT ;  /* 0x0000000f0e267812 */ /* 0x040fe400078ec0ff */
[C---:B------:R-:W-:Y:S02]  /*3070*/  LOP3.LUT R39, R14.reuse, 0x7, RZ, 0xc0, !PT ;  /* 0x000000070e277812 */ /* 0x040fe400078ec0ff */
[C---:B------:R-:W-:Y:S02]  /*3080*/  LOP3.LUT R24, R14.reuse, 0xfffffff0, RZ, 0xc0, !PT ;  /* 0xfffffff00e187812 */ /* 0x040fe400078ec0ff */
[----:B------:R-:W-:-:S07]  /*3090*/  LOP3.LUT R25, R14, 0x3, RZ, 0xc0, !PT ;  /* 0x000000030e197812 */ /* 0x000fce00078ec0ff */
.L_x_32:
[----:B------:R-:W-:Y:S01]  /*30a0*/  ISETP.GT.AND P1, PT, R21, R22, PT ;  /* 0x000000161500720c */ /* 0x000fe20003f24270 */
[----:B------:R-:W-:-:S12]  /*30b0*/  BSSY.RECONVERGENT B2, `(.L_x_23) ;  /* 0x00000ad000027945 */ /* 0x000fd80003800200 */
[----:B01----:R-:W-:Y:S05]  /*30c0*/  @P1 BRA `(.L_x_24) ;  /* 0x0000000800ac1947 */ /* 0x003fea0003800000 */
[----:B------:R0:W1:Y:S01]  /*30d0*/  LDC.64 R14, c[0x3][R3+0x30] ;  /* 0x00c00c00030e7b82 */ /* 0x0000620000000a00 */
[----:B------:R-:W-:Y:S01]  /*30e0*/  BSSY.RECONVERGENT B3, `(.L_x_25) ;  /* 0x0000047000037945 */ /* 0x000fe20003800200 */
[----:B------:R-:W-:Y:S01]  /*30f0*/  ISETP.NE.AND P2, PT, R38, RZ, PT ;  /* 0x000000ff2600720c */ /* 0x000fe20003f45270 */
[----:B------:R-:W-:Y:S01]  /*3100*/  VIADD R26, R23, 0xffffffff ;  /* 0xffffffff171a7836 */ /* 0x000fe20000000000 */
[----:B------:R-:W-:Y:S01]  /*3110*/  IADD3 R33, PT, PT, R0, -R23, RZ ;  /* 0x8000001700217210 */ /* 0x000fe20007ffe0ff */
[----:B------:R-:W-:Y:S01]  /*3120*/  IMAD.MOV.U32 R27, RZ, RZ, R21 ;  /* 0x000000ffff1b7224 */ /* 0x000fe200078e0015 */
[----:B------:R-:W-:Y:S09]  /*3130*/  @P0 BRA `(.L_x_26) ;  /* 0x0000000400040947 */ /* 0x000ff20003800000 */
[----:B------:R-:W2:Y:S01]  /*3140*/  S2R R17, SR_CgaCtaId ;  /* 0x0000000000117919 */ /* 0x000ea20000008800 */
[----:B------:R-:W-:Y:S01]  /*3150*/  MOV R16, 0x400 ;  /* 0x0000040000107802 */ /* 0x000fe20000000f00 */
[----:B------:R-:W-:Y:S02]  /*3160*/  HFMA2 R35, -RZ, RZ, 0, 0 ;  /* 0x00000000ff237431 */ /* 0x000fe400000001ff */
[----:B------:R-:W-:Y:S02]  /*3170*/  IMAD.MOV.U32 R27, RZ, RZ, R21 ;  /* 0x000000ffff1b7224 */ /* 0x000fe400078e0015 */
[----:B------:R-:W-:-:S05]  /*3180*/  VIADD R16, R16, 0x5bc ;  /* 0x000005bc10107836 */ /* 0x000fca0000000000 */
[----:B--2---:R-:W-:-:S07]  /*3190*/  LEA R34, R17, R16, 0x18 ;  /* 0x0000001011227211 */ /* 0x004fce00078ec0ff */
.L_x_27:
[----:B------:R-:W2:Y:S01]  /*31a0*/  LDCU UR4, c[0x3][0xec] ;  /* 0x00c01d80ff0477ac */ /* 0x000ea20008000800 */
[----:B------:R-:W-:-:S04]  /*31b0*/  IMAD.IADD R16, R18, 0x1, -R27 ;  /* 0x0000000112107824 */ /* 0x000fc800078e0a1b */
[----:B--2---:R-:W-:Y:S01]  /*31c0*/  IMAD R17, R33, UR4, R16 ;  /* 0x0000000421117c24 */ /* 0x004fe2000f8e0210 */
[----:B------:R-:W2:Y:S03]  /*31d0*/  LDCU UR4, c[0x3][0xdc] ;  /* 0x00c01b80ff0477ac */ /* 0x000ea60008000800 */
[----:B-1----:R-:W-:-:S05]  /*31e0*/  IMAD.WIDE R16, R17, 0x4, R14 ;  /* 0x0000000411107825 */ /* 0x002fca00078e020e */
[----:B------:R-:W4:Y:S04]  /*31f0*/  LDG.E R42, desc[UR8][R16.64] ;  /* 0x00000008102a7981 */ /* 0x000f28000c1e1900 */
[----:B------:R-:W5:Y:S04]  /*3200*/  LDG.E R41, desc[UR8][R16.64+-0x4] ;  /* 0xfffffc0810297981 */ /* 0x000f68000c1e1900 */
[----:B------:R-:W3:Y:S04]  /*3210*/  LDG.E R40, desc[UR8][R16.64+-0x8] ;  /* 0xfffff80810287981 */ /* 0x000ee8000c1e1900 */
[----:B------:R-:W3:Y:S01]  /*3220*/  LDG.E R37, desc[UR8][R16.64+-0xc] ;  /* 0xfffff40810257981 */ /* 0x000ee2000c1e1900 */
[----:B--2---:R-:W-:-:S05]  /*3230*/  IMAD R43, R26, UR4, R27 ;  /* 0x000000041a2b7c24 */ /* 0x004fca000f8e021b */
[----:B------:R-:W-:-:S05]  /*3240*/  LEA R36, R43, R34, 0x2 ;  /* 0x000000222b247211 */ /* 0x000fca00078e10ff */
[----:B------:R-:W4:Y:S04]  /*3250*/  LDS R43, [R36+-0x4] ;  /* 0xfffffc00242b7984 */ /* 0x000f280000000800 */
[----:B------:R-:W-:Y:S01]  /*3260*/  LDS R45, [R36+0x34] ;  /* 0x00003400242d7984 */ /* 0x000fe20000000800 */
[----:B----4-:R-:W-:-:S03]  /*3270*/  FFMA R42, R43, R42, R32 ;  /* 0x0000002a2b2a7223 */ /* 0x010fc60000000020 */
[----:B------:R-:W5:Y:S04]  /*3280*/  LDS R43, [R36] ;  /* 0x00000000242b7984 */ /* 0x000f680000000800 */
[----:B------:R-:W2:Y:S01]  /*3290*/  LDG.E R32, desc[UR8][R16.64+-0x10] ;  /* 0xfffff00810207981 */ /* 0x000ea2000c1e1900 */
[----:B-----5:R-:W-:-:S03]  /*32a0*/  FFMA R41, R43, R41, R42 ;  /* 0x000000292b297223 */ /* 0x020fc6000000002a */
[----:B------:R-:W3:Y:S02]  /*32b0*/  LDS R42, [R36+0x4] ;  /* 0x00000400242a7984 */ /* 0x000ee40000000800 */
[----:B---3--:R-:W-:Y:S02]  /*32c0*/  FFMA R42, R42, R40, R41 ;  /* 0x000000282a2a7223 */ /* 0x008fe40000000029 */
[----:B------:R-:W1:Y:S04]  /*32d0*/  LDS R41, [R36+0x8] ;  /* 0x0000080024297984 */ /* 0x000e680000000800 */
[----:B------:R-:W3:Y:S01]  /*32e0*/  LDG.E R40, desc[UR8][R16.64+-0x14] ;  /* 0xffffec0810287981 */ /* 0x000ee2000c1e1900 */
[----:B-1----:R-:W-:-:S03]  /*32f0*/  FFMA R43, R41, R37, R42 ;  /* 0x00000025292b7223 */ /* 0x002fc6000000002a */
[----:B------:R-:W4:Y:S04]  /*3300*/  LDG.E R41, desc[UR8][R16.64+-0x18] ;  /* 0xffffe80810297981 */ /* 0x000f28000c1e1900 */
[----:B------:R-:W5:Y:S04]  /*3310*/  LDG.E R37, desc[UR8][R16.64+-0x1c] ;  /* 0xffffe40810257981 */ /* 0x000f68000c1e1900 */
[----:B------:R-:W2:Y:S02]  /*3320*/  LDS R42, [R36+0xc] ;  /* 0x00000c00242a7984 */ /* 0x000ea40000000800 */
[----:B--2---:R-:W-:-:S02]  /*3330*/  FFMA R43, R42, R32, R43 ;  /* 0x000000202a2b7223 */ /* 0x004fc4000000002b */
[----:B------:R-:W3:Y:S02]  /*3340*/  LDS R32, [R36+0x10] ;  /* 0x0000100024207984 */ /* 0x000ee40000000800 */
[----:B---3--:R-:W-:Y:S02]  /*3350*/  FFMA R40, R32, R40, R43 ;  /* 0x0000002820287223 */ /* 0x008fe4000000002b */
[----:B------:R-:W4:Y:S04]  /*3360*/  LDS R43, [R36+0x14] ;  /* 0x00001400242b7984 */ /* 0x000f280000000800 */
[----:B------:R-:W2:Y:S01]  /*3370*/  LDG.E R32, desc[UR8][R16.64+-0x20] ;  /* 0xffffe00810207981 */ /* 0x000ea2000c1e1900 */
[----:B----4-:R-:W-:-:S03]  /*3380*/  FFMA R42, R43, R41, R40 ;  /* 0x000000292b2a7223 */ /* 0x010fc60000000028 */
[----:B------:R-:W5:Y:S04]  /*3390*/  LDS R41, [R36+0x18] ;  /* 0x0000180024297984 */ /* 0x000f680000000800 */
[----:B------:R-:W3:Y:S01]  /*33a0*/  LDG.E R40, desc[UR8][R16.64+-0x24] ;  /* 0xffffdc0810287981 */ /* 0x000ee2000c1e1900 */
[----:B-----5:R-:W-:-:S03]  /*33b0*/  FFMA R43, R41, R37, R42 ;  /* 0x00000025292b7223 */ /* 0x020fc6000000002a */
        /* <DEDUP_REMOVED lines=14> */
[----:B------:R-:W2:Y:S01]  /*34a0*/  LDS R42, [R36+0x2c] ;  /* 0x00002c00242a7984 */ /* 0x000ea20000000800 */
[----:B------:R-:W-:-:S05]  /*34b0*/  VIADD R35, R35, 0x10 ;  /* 0x0000001023237836 */ /* 0x000fca0000000000 */
[----:B------:R-:W-:Y:S01]  /*34c0*/  ISETP.NE.AND P1, PT, R35, R24, PT ;  /* 0x000000182300720c */ /* 0x000fe20003f25270 */
[----:B------:R-:W-:Y:S02]  /*34d0*/  VIADD R27, R27, 0x10 ;  /* 0x000000101b1b7836 */ /* 0x000fe40000000000 */
[----:B--2---:R-:W-:Y:S02]  /*34e0*/  FFMA R43, R42, R32, R43 ;  /* 0x000000202a2b7223 */ /* 0x004fe4000000002b */
[----:B------:R-:W3:Y:S04]  /*34f0*/  LDS R32, [R36+0x30] ;  /* 0x0000300024207984 */ /* 0x000ee80000000800 */
[----:B------:R-:W5:Y:S01]  /*3500*/  LDS R42, [R36+0x38] ;  /* 0x00003800242a7984 */ /* 0x000f620000000800 */
[----:B---3--:R-:W-:-:S04]  /*3510*/  FFMA R32, R32, R40, R43 ;  /* 0x0000002820207223 */ /* 0x008fc8000000002b */
[----:B----4-:R-:W-:-:S04]  /*3520*/  FFMA R32, R45, R37, R32 ;  /* 0x000000252d207223 */ /* 0x010fc80000000020 */
[----:B-----5:R-:W-:Y:S01]  /*3530*/  FFMA R32, R42, R41, R32 ;  /* 0x000000292a207223 */ /* 0x020fe20000000020 */
[----:B------:R-:W-:Y:S06]  /*3540*/  @P1 BRA `(.L_x_27) ;  /* 0xfffffffc00141947 */ /* 0x000fec000383ffff */
.L_x_26:
[----:B------:R-:W-:Y:S05]  /*3550*/  BSYNC.RECONVERGENT B3 ;  /* 0x0000000000037941 */ /* 0x000fea0003800200 */
.L_x_25:
[----:B------:R-:W-:Y:S05]  /*3560*/  @!P2 BRA `(.L_x_24) ;  /* 0x000000040084a947 */ /* 0x000fea0003800000 */
[----:B------:R-:W-:Y:S01]  /*3570*/  IADD3 R16, PT, PT, R38, -0x1, RZ ;  /* 0xffffffff26107810 */ /* 0x000fe20007ffe0ff */
[----:B------:R-:W-:Y:S01]  /*3580*/  BSSY.RECONVERGENT B3, `(.L_x_28) ;  /* 0x0000028000037945 */ /* 0x000fe20003800200 */
[----:B------:R-:W-:Y:S02]  /*3590*/  ISETP.NE.AND P2, PT, R39, RZ, PT ;  /* 0x000000ff2700720c */ /* 0x000fe40003f45270 */
[----:B------:R-:W-:-:S13]  /*35a0*/  ISETP.GE.U32.AND P1, PT, R16, 0x7, PT ;  /* 0x000000071000780c */ /* 0x000fda0003f26070 */
[----:B------:R-:W-:Y:S05]  /*35b0*/  @!P1 BRA `(.L_x_29) ;  /* 0x0000000000909947 */ /* 0x000fea0003800000 */
[----:B------:R-:W2:Y:S01]  /*35c0*/  LDCU UR4, c[0x3][0xec] ;  /* 0x00c01d80ff0477ac */ /* 0x000ea20008000800 */
[----:B------:R-:W-:Y:S01]  /*35d0*/  IMAD.IADD R16, R18, 0x1, -R27 ;  /* 0x0000000112107824 */ /* 0x000fe200078e0a1b */
[----:B------:R-:W4:Y:S01]  /*35e0*/  S2UR UR5, SR_CgaCtaId ;  /* 0x00000000000579c3 */ /* 0x000f220000008800 */
[----:B------:R-:W5:Y:S02]  /*35f0*/  LDCU UR6, c[0x3][0xdc] ;  /* 0x00c01b80ff0677ac */ /* 0x000f640008000800 */
[----:B--2---:R-:W-:-:S04]  /*3600*/  IMAD R17, R33, UR4, R16 ;  /* 0x0000000421117c24 */ /* 0x004fc8000f8e0210 */
[----:B-1----:R-:W-:-:S05]  /*3610*/  IMAD.WIDE R16, R17, 0x4, R14 ;  /* 0x0000000411107825 */ /* 0x002fca00078e020e */
[----:B------:R-:W2:Y:S04]  /*3620*/  LDG.E R40, desc[UR8][R16.64] ;  /* 0x0000000810287981 */ /* 0x000ea8000c1e1900 */
[----:B------:R-:W3:Y:S04]  /*3630*/  LDG.E R41, desc[UR8][R16.64+-0x4] ;  /* 0xfffffc0810297981 */ /* 0x000ee8000c1e1900 */
[----:B------:R-:W3:Y:S01]  /*3640*/  LDG.E R34, desc[UR8][R16.64+-0x8] ;  /* 0xfffff80810227981 */ /* 0x000ee2000c1e1900 */
[----:B------:R-:W-:Y:S01]  /*3650*/  UMOV UR4, 0x400 ;  /* 0x0000040000047882 */ /* 0x000fe20000000000 */
[----:B-----5:R-:W-:Y:S01]  /*3660*/  IMAD R36, R26, UR6, R27 ;  /* 0x000000061a247c24 */ /* 0x020fe2000f8e021b */
[----:B------:R-:W-:Y:S01]  /*3670*/  UIADD3 UR4, UPT, UPT, UR4, 0x5bc, URZ ;  /* 0x000005bc04047890 */ /* 0x000fe2000fffe0ff */
[----:B------:R-:W5:Y:S03]  /*3680*/  LDG.E R35, desc[UR8][R16.64+-0xc] ;  /* 0xfffff40810237981 */ /* 0x000f66000c1e1900 */
[----:B----4-:R-:W-:-:S06]  /*3690*/  ULEA UR4, UR5, UR4, 0x18 ;  /* 0x0000000405047291 */ /* 0x010fcc000f8ec0ff */
[----:B------:R-:W-:-:S05]  /*36a0*/  LEA R36, R36, UR4, 0x2 ;  /* 0x0000000424247c11 */ /* 0x000fca000f8e10ff */
[----:B------:R-:W2:Y:S04]  /*36b0*/  LDS R37, [R36+-0x4] ;  /* 0xfffffc0024257984 */ /* 0x000ea80000000800 */
[----:B------:R-:W3:Y:S04]  /*36c0*/  LDS R42, [R36] ;  /* 0x00000000242a7984 */ /* 0x000ee80000000800 */
[----:B------:R-:W-:Y:S01]  /*36d0*/  LDS R45, [R36+0x18] ;  /* 0x00001800242d7984 */ /* 0x000fe20000000800 */
[----:B--2---:R-:W-:-:S03]  /*36e0*/  FFMA R37, R37, R40, R32 ;  /* 0x0000002825257223 */ /* 0x004fc60000000020 */
[----:B------:R-:W2:Y:S04]  /*36f0*/  LDG.E R32, desc[UR8][R16.64+-0x10] ;  /* 0xfffff00810207981 */ /* 0x000ea8000c1e1900 */
[----:B------:R-:W4:Y:S01]  /*3700*/  LDG.E R40, desc[UR8][R16.64+-0x14] ;  /* 0xffffec0810287981 */ /* 0x000f22000c1e1900 */
[----:B---3--:R-:W-:-:S03]  /*3710*/  FFMA R43, R42, R41, R37 ;  /* 0x000000292a2b7223 */ /* 0x008fc60000000025 */
[----:B------:R-:W3:Y:S04]  /*3720*/  LDG.E R37, desc[UR8][R16.64+-0x18] ;  /* 0xffffe80810257981 */ /* 0x000ee8000c1e1900 */
[----:B------:R-:W3:Y:S04]  /*3730*/  LDG.E R41, desc[UR8][R16.64+-0x1c] ;  /* 0xffffe40810297981 */ /* 0x000ee8000c1e1900 */
[----:B------:R-:W1:Y:S02]  /*3740*/  LDS R42, [R36+0x4] ;  /* 0x00000400242a7984 */ /* 0x000e640000000800 */
[----:B-1----:R-:W-:-:S02]  /*3750*/  FFMA R34, R42, R34, R43 ;  /* 0x000000222a227223 */ /* 0x002fc4000000002b */
[----:B------:R-:W5:Y:S04]  /*3760*/  LDS R43, [R36+0x8] ;  /* 0x00000800242b7984 */ /* 0x000f680000000800 */
[----:B------:R-:W-:Y:S01]  /*3770*/  LDS R42, [R36+0x10] ;  /* 0x00001000242a7984 */ /* 0x000fe20000000800 */
[----:B-----5:R-:W-:-:S03]  /*3780*/  FFMA R35, R43, R35, R34 ;  /* 0x000000232b237223 */ /* 0x020fc60000000022 */
[----:B------:R-:W2:Y:S04]  /*3790*/  LDS R34, [R36+0xc] ;  /* 0x00000c0024227984 */ /* 0x000ea80000000800 */
[----:B------:R-:W3:Y:S01]  /*37a0*/  LDS R43, [R36+0x14] ;  /* 0x00001400242b7984 */ /* 0x000ee20000000800 */
[----:B------:R-:W-:Y:S02]  /*37b0*/  VIADD R27, R27, 0x8 ;  /* 0x000000081b1b7836 */ /* 0x000fe40000000000 */
[----:B--2---:R-:W-:-:S04]  /*37c0*/  FFMA R35, R34, R32, R35 ;  /* 0x0000002022237223 */ /* 0x004fc80000000023 */
[----:B----4-:R-:W-:-:S04]  /*37d0*/  FFMA R40, R42, R40, R35 ;  /* 0x000000282a287223 */ /* 0x010fc80000000023 */
[----:B---3--:R-:W-:-:S04]  /*37e0*/  FFMA R40, R43, R37, R40 ;  /* 0x000000252b287223 */ /* 0x008fc80000000028 */
[----:B------:R-:W-:-:S07]  /*37f0*/  FFMA R32, R45, R41, R40 ;  /* 0x000000292d207223 */ /* 0x000fce0000000028 */
.L_x_29:
[----:B------:R-:W-:Y:S05]  /*3800*/  BSYNC.RECONVERGENT B3 ;  /* 0x0000000000037941 */ /* 0x000fea0003800200 */
.L_x_28:
        /* <DEDUP_REMOVED lines=14> */
[----:B------:R-:W3:Y:S04]  /*38f0*/  LDG.E R34, desc[UR8][R16.64+-0x8] ;  /* 0xfffff80810227981 */ /* 0x000ee8000c1e1900 */
[----:B------:R1:W3:Y:S01]  /*3900*/  LDG.E R35, desc[UR8][R16.64+-0xc] ;  /* 0xfffff40810237981 */ /* 0x0002e2000c1e1900 */
[----:B------:R-:W-:Y:S01]  /*3910*/  UMOV UR4, 0x400 ;  /* 0x0000040000047882 */ /* 0x000fe20000000000 */
[----:B-----5:R-:W-:Y:S01]  /*3920*/  IMAD R37, R26, UR6, R27 ;  /* 0x000000061a257c24 */ /* 0x020fe2000f8e021b */
[----:B------:R-:W-:Y:S01]  /*3930*/  UIADD3 UR4, UPT, UPT, UR4, 0x5bc, URZ ;  /* 0x000005bc04047890 */ /* 0x000fe2000fffe0ff */
[----:B------:R-:W-:-:S03]  /*3940*/  VIADD R27, R27, 0x4 ;  /* 0x000000041b1b7836 */ /* 0x000fc60000000000 */
[----:B----4-:R-:W-:-:S06]  /*3950*/  ULEA UR4, UR5, UR4, 0x18 ;  /* 0x0000000405047291 */ /* 0x010fcc000f8ec0ff */
[----:B------:R-:W-:-:S05]  /*3960*/  LEA R37, R37, UR4, 0x2 ;  /* 0x0000000425257c11 */ /* 0x000fca000f8e10ff */
[----:B------:R-:W2:Y:S04]  /*3970*/  LDS R41, [R37+-0x4] ;  /* 0xfffffc0025297984 */ /* 0x000ea80000000800 */
[----:B------:R-:W3:Y:S04]  /*3980*/  LDS R42, [R37] ;  /* 0x00000000252a7984 */ /* 0x000ee80000000800 */
[----:B------:R-:W4:Y:S04]  /*3990*/  LDS R44, [R37+0x4] ;  /* 0x00000400252c7984 */ /* 0x000f280000000800 */
[----:B-1----:R-:W1:Y:S01]  /*39a0*/  LDS R17, [R37+0x8] ;  /* 0x0000080025117984 */ /* 0x002e620000000800 */
[----:B--2---:R-:W-:-:S04]  /*39b0*/  FFMA R41, R41, R40, R32 ;  /* 0x0000002829297223 */ /* 0x004fc80000000020 */
[----:B---3--:R-:W-:-:S04]  /*39c0*/  FFMA R41, R42, R36, R41 ;  /* 0x000000242a297223 */ /* 0x008fc80000000029 */
[----:B----4-:R-:W-:-:S04]  /*39d0*/  FFMA R34, R44, R34, R41 ;  /* 0x000000222c227223 */ /* 0x010fc80000000029 */
[----:B-1----:R-:W-:-:S07]  /*39e0*/  FFMA R32, R17, R35, R34 ;  /* 0x0000002311207223 */ /* 0x002fce0000000022 */
.L_x_31:
[----:B------:R-:W-:Y:S05]  /*39f0*/  BSYNC.RECONVERGENT B3 ;  /* 0x0000000000037941 */ /* 0x000fea0003800200 */
.L_x_30:
[----:B------:R-:W-:Y:S05]  /*3a00*/  @!P2 BRA `(.L_x_24) ;  /* 0x00000000005ca947 */ /* 0x000fea0003800000 */
[----:B------:R-:W2:Y:S01]  /*3a10*/  LDCU UR4, c[0x3][0xec] ;  /* 0x00c01d80ff0477ac */ /* 0x000ea20008000800 */
[----:B------:R-:W-:Y:S01]  /*3a20*/  IADD3 R16, PT, PT, R18, -R27, RZ ;  /* 0x8000001b12107210 */ /* 0x000fe20007ffe0ff */
[----:B------:R-:W4:Y:S01]  /*3a30*/  S2UR UR5, SR_CgaCtaId ;  /* 0x00000000000579c3 */ /* 0x000f220000008800 */
[----:B------:R-:W5:Y:S03]  /*3a40*/  LDCU UR6, c[0x3][0xdc] ;  /* 0x00c01b80ff0677ac */ /* 0x000f660008000800 */
[----:B--2---:R-:W-:-:S04]  /*3a50*/  IMAD R33, R33, UR4, R16 ;  /* 0x0000000421217c24 */ /* 0x004fc8000f8e0210 */
[----:B-1----:R-:W-:-:S05]  /*3a60*/  IMAD.WIDE R14, R33, 0x4, R14 ;  /* 0x00000004210e7825 */ /* 0x002fca00078e020e */
[----:B------:R-:W2:Y:S01]  /*3a70*/  LDG.E R16, desc[UR8][R14.64] ;  /* 0x000000080e107981 */ /* 0x000ea2000c1e1900 */
[----:B------:R-:W-:Y:S01]  /*3a80*/  UMOV UR4, 0x400 ;  /* 0x0000040000047882 */ /* 0x000fe20000000000 */
[----:B-----5:R-:W-:Y:S01]  /*3a90*/  IMAD R26, R26, UR6, R27 ;  /* 0x000000061a1a7c24 */ /* 0x020fe2000f8e021b */
[----:B------:R-:W-:Y:S01]  /*3aa0*/  UIADD3 UR4, UPT, UPT, UR4, 0x5bc, URZ ;  /* 0x000005bc04047890 */ /* 0x000fe2000fffe0ff */
[----:B------:R-:W-:-:S03]  /*3ab0*/  ISETP.NE.AND P1, PT, R25, 0x1, PT ;  /* 0x000000011900780c */ /* 0x000fc60003f25270 */
[----:B----4-:R-:W-:-:S06]  /*3ac0*/  ULEA UR4, UR5, UR4, 0x18 ;  /* 0x0000000405047291 */ /* 0x010fcc000f8ec0ff */
[----:B------:R-:W-:-:S05]  /*3ad0*/  LEA R33, R26, UR4, 0x2 ;  /* 0x000000041a217c11 */ /* 0x000fca000f8e10ff */
[----:B------:R-:W2:Y:S02]  /*3ae0*/  LDS R17, [R33+-0x4] ;  /* 0xfffffc0021117984 */ /* 0x000ea40000000800 */
[----:B--2---:R-:W-:Y:S01]  /*3af0*/  FFMA R32, R17, R16, R32 ;  /* 0x0000001011207223 */ /* 0x004fe20000000020 */
[----:B------:R-:W-:Y:S06]  /*3b00*/  @!P1 BRA `(.L_x_24) ;  /* 0x00000000001c9947 */ /* 0x000fec0003800000 */
[----:B------:R-:W-:Y:S01]  /*3b10*/  ISETP.NE.AND P1, PT, R25, 0x2, PT ;  /* 0x000000021900780c */ /* 0x000fe20003f25270 */
[----:B------:R-:W2:Y:S04]  /*3b20*/  LDG.E R16, desc[UR8][R14.64+-0x4] ;  /* 0xfffffc080e107981 */ /* 0x000ea8000c1e1900 */
[----:B------:R-:W2:Y:S08]  /*3b30*/  LDS R17, [R33] ;  /* 0x0000000021117984 */ /* 0x000eb00000000800 */
[----:B------:R-:W4:Y:S04]  /*3b40*/  @P1 LDG.E R26, desc[UR8][R14.64+-0x8] ;  /* 0xfffff8080e1a1981 */ /* 0x000f28000c1e1900 */
[----:B------:R-:W4:Y:S01]  /*3b50*/  @P1 LDS R27, [R33+0x4] ;  /* 0x00000400211b1984 */ /* 0x000f220000000800 */
[----:B--2---:R-:W-:-:S04]  /*3b60*/  FFMA R32, R17, R16, R32 ;  /* 0x0000001011207223 */ /* 0x004fc80000000020 */
[----:B----4-:R-:W-:-:S07]  /*3b70*/  @P1 FFMA R32, R27, R26, R32 ;  /* 0x0000001a1b201223 */ /* 0x010fce0000000020 */
.L_x_24:
[----:B------:R-:W-:Y:S05]  /*3b80*/  BSYNC.RECONVERGENT B2 ;  /* 0x0000000000027941 */ /* 0x000fea0003800200 */
.L_x_23:
[C---:B------:R-:W-:Y:S01]  /*3b90*/  ISETP.GE.AND P1, PT, R23.reuse, R20, PT ;  /* 0x000000141700720c */ /* 0x040fe20003f26270 */
[----:B------:R-:W-:-:S12]  /*3ba0*/  VIADD R23, R23, 0x1 ;  /* 0x0000000117177836 */ /* 0x000fd80000000000 */
[----:B------:R-:W-:Y:S05]  /*3bb0*/  @!P1 BRA `(.L_x_32) ;  /* 0xfffffff400389947 */ /* 0x000fea000383ffff */
.L_x_22:
[----:B------:R-:W-:Y:S05]  /*3bc0*/  BSYNC.RECONVERGENT B1 ;  /* 0x0000000000017941 */ /* 0x000fea0003800200 */
.L_x_21:
[----:B------:R-:W2:Y:S01]  /*3bd0*/  LDCU UR4, c[0x3][0x104] ;  /* 0x00c02080ff0477ac */ /* 0x000ea20008000800 */
[----:B-1-3--:R-:W-:-:S04]  /*3be0*/  IMAD.WIDE.U32 R14, R19, 0x4, R12 ;  /* 0x00000004130e7825 */ /* 0x00afc800078e000c */
[----:B------:R-:W-:Y:S01]  /*3bf0*/  VIADD R19, R19, 0x100 ;  /* 0x0000010013137836 */ /* 0x000fe20000000000 */
[----:B------:R4:W-:Y:S04]  /*3c00*/  STG.E desc[UR8][R14.64], R32 ;  /* 0x000000200e007986 */ /* 0x0009e8000c101908 */
[----:B--2---:R-:W-:-:S13]  /*3c10*/  ISETP.GE.AND P0, PT, R19, UR4, PT ;  /* 0x0000000413007c0c */ /* 0x004fda000bf06270 */
[----:B----4-:R-:W-:Y:S05]  /*3c20*/  @!P0 BRA `(.L_x_33) ;  /* 0xfffffff000288947 */ /* 0x010fea000383ffff */
.L_x_20:
[----:B------:R-:W-:Y:S05]  /*3c30*/  BSYNC.RECONVERGENT B0 ;  /* 0x0000000000007941 */ /* 0x000fea0003800200 */
.L_x_19:
[----:B------:R-:W2:Y:S01]  /*3c40*/  LDC R13, c[0x3][0x124] ;  /* 0x00c04900ff0d7b82 */ /* 0x000ea20000000800 */
[----:B------:R-:W3:Y:S01]  /*3c50*/  LDCU UR11, c[0x3][0xec] ;  /* 0x00c01d80ff0b77ac */ /* 0x000ee20008000800 */
[----:B------:R-:W-:Y:S01]  /*3c60*/  BSSY.RECONVERGENT B0, `(.L_x_34) ;  /* 0x00000f8000007945 */ /* 0x000fe20003800200 */
[----:B------:R-:W4:Y:S01]  /*3c70*/  LDCU UR6, c[0x3][0x114] ;  /* 0x00c02280ff0677ac */ /* 0x000f220008000800 */
[----:B------:R-:W0:Y:S01]  /*3c80*/  LDCU UR10, c[0x3][0x114] ;  /* 0x00c02280ff0a77ac */ /* 0x000e220008000800 */
[----:B------:R-:W0:Y:S01]  /*3c90*/  LDCU UR7, c[0x3][0x118] ;  /* 0x00c02300ff0777ac */ /* 0x000e220008000800 */
[----:B------:R-:W0:Y:S02]  /*3ca0*/  LDCU UR12, c[0x3][0x124] ;  /* 0x00c02480ff0c77ac */ /* 0x000e240008000800 */
[----:B------:R-:W-:Y:S01]  /*3cb0*/  BAR.SYNC.DEFER_BLOCKING 0x0 ;  /* 0x0000000000007b1d */ /* 0x000fe20000010000 */
[----:B--2---:R-:W-:-:S13]  /*3cc0*/  ISETP.GE.AND P0, PT, R4, R13, PT ;  /* 0x0000000d0400720c */ /* 0x004fda0003f06270 */
[----:B0--34-:R-:W-:Y:S05]  /*3cd0*/  @P0 BRA `(.L_x_35) ;  /* 0x0000000c00c00947 */ /* 0x019fea0003800000 */
[----:B------:R-:W-:Y:S01]  /*3ce0*/  VIADDMNMX R0, R4, 0x100, R13, !PT ;  /* 0x0000010004007846 */ /* 0x000fe2000780010d */
[----:B-1----:R-:W0:Y:S01]  /*3cf0*/  LDC R18, c[0x3][0x114] ;  /* 0x00c04500ff127b82 */ /* 0x002e220000000800 */
[----:B------:R-:W-:Y:S01]  /*3d00*/  LOP3.LUT R13, RZ, R4, RZ, 0x33, !PT ;  /* 0x00000004ff0d7212 */ /* 0x000fe200078e33ff */
[----:B------:R-:W0:Y:S01]  /*3d10*/  LDCU UR4, c[0x3][0xec] ;  /* 0x00c01d80ff0477ac */ /* 0x000e220008000800 */
[----:B------:R-:W-:Y:S01]  /*3d20*/  BSSY.RECONVERGENT B1, `(.L_x_36) ;  /* 0x0000044000017945 */ /* 0x000fe20003800200 */
[----:B------:R-:W-:Y:S01]  /*3d30*/  IMAD.MOV.U32 R21, RZ, RZ, R4 ;  /* 0x000000ffff157224 */ /* 0x000fe200078e0004 */
[----:B------:R-:W-:Y:S01]  /*3d40*/  IADD3 R20, PT, PT, R13, R0, RZ ;  /* 0x000000000d147210 */ /* 0x000fe20007ffe0ff */
[----:B------:R-:W1:Y:S02]  /*3d50*/  LDCU UR5, c[0x3][0xf0] ;  /* 0x00c01e00ff0577ac */ /* 0x000e640008000800 */
[----:B------:R-:W1:Y:S01]  /*3d60*/  LDC R19, c[0x3][0x118] ;  /* 0x00c04600ff137b82 */ /* 0x000e620000000800 */
[----:B------:R-:W-:-:S02]  /*3d70*/  LOP3.LUT R0, R20, 0x300, RZ, 0xc0, !PT ;  /* 0x0000030014007812 */ /* 0x000fc400078ec0ff */
[----:B------:R-:W-:Y:S02]  /*3d80*/  ISETP.GE.U32.AND P1, PT, R20, 0x300, PT ;  /* 0x000003001400780c */ /* 0x000fe40003f26070 */
[----:B------:R-:W-:Y:S01]  /*3d90*/  ISETP.NE.AND P0, PT, R0, 0x300, PT ;  /* 0x000003000000780c */ /* 0x000fe20003f05270 */
[----:B0-----:R-:W-:Y:S01]  /*3da0*/  VIADD R0, R18, UR4 ;  /* 0x0000000412007c36 */ /* 0x001fe20008000000 */
[----:B------:R-:W-:Y:S02]  /*3db0*/  LOP3.LUT R18, RZ, R18, RZ, 0x33, !PT ;  /* 0x00000012ff127212 */ /* 0x000fe400078e33ff */
[----:B-1----:R-:W-:-:S09]  /*3dc0*/  IADD3 R19, PT, PT, R19, UR5, RZ ;  /* 0x0000000513137c10 */ /* 0x002fd2000fffe0ff */
[----:B------:R-:W-:Y:S05]  /*3dd0*/  @!P0 BRA `(.L_x_37) ;  /* 0x0000000000e08947 */ /* 0x000fea0003800000 */
[----:B------:R-:W0:Y:S01]  /*3de0*/  LDC R12, c[0x3][0x11c] ;  /* 0x00c04700ff0c7b82 */ /* 0x000e220000000800 */
[----:B------:R-:W-:Y:S01]  /*3df0*/  LEA.HI R20, R20, 0x1, RZ, 0x18 ;  /* 0x0000000114147811 */ /* 0x000fe200078fc0ff */
[----:B------:R-:W-:Y:S01]  /*3e00*/  IMAD.MOV.U32 R16, RZ, RZ, RZ ;  /* 0x000000ffff107224 */ /* 0x000fe200078e00ff */
[----:B------:R-:W-:Y:S01]  /*3e10*/  MOV R13, RZ ;  /* 0x000000ff000d7202 */ /* 0x000fe20000000f00 */
[----:B------:R-:W-:Y:S01]  /*3e20*/  IMAD.MOV.U32 R21, RZ, RZ, R4 ;  /* 0x000000ffff157224 */ /* 0x000fe200078e0004 */
[----:B------:R-:W-:Y:S02]  /*3e30*/  LOP3.LUT R20, R20, 0x3, RZ, 0xc0, !PT ;  /* 0x0000000314147812 */ /* 0x000fe400078ec0ff */
[----:B0-----:R-:W-:-:S04]  /*3e40*/  IABS R12, R12 ;  /* 0x0000000c000c7213 */ /* 0x001fc80000000000 */
[----:B------:R-:W0:Y:S08]  /*3e50*/  I2F.RP R14, R12 ;  /* 0x0000000c000e7306 */ /* 0x000e300000209400 */
[----:B0-----:R-:W0:Y:S02]  /*3e60*/  MUFU.RCP R14, R14 ;  /* 0x0000000e000e7308 */ /* 0x001e240000001000 */
[----:B0-----:R-:W-:-:S06]  /*3e70*/  VIADD R17, R14, 0xffffffe ;  /* 0x0ffffffe0e117836 */ /* 0x001fcc0000000000 */
[----:B------:R-:W0:Y:S02]  /*3e80*/  F2I.FTZ.U32.TRUNC.NTZ R17, R17 ;  /* 0x0000001100117305 */ /* 0x000e24000021f000 */
[----:B0-----:R-:W-:-:S04]  /*3e90*/  IMAD.MOV R15, RZ, RZ, -R17 ;  /* 0x000000ffff0f7224 */ /* 0x001fc800078e0a11 */
[----:B------:R-:W-:-:S04]  /*3ea0*/  IMAD R15, R15, R12, RZ ;  /* 0x0000000c0f0f7224 */ /* 0x000fc800078e02ff */
[----:B------:R-:W-:-:S07]  /*3eb0*/  IMAD.HI.U32 R16, R17, R15, R16 ;  /* 0x0000000f11107227 */ /* 0x000fce00078e0010 */
.L_x_38:
[----:B------:R-:W0:Y:S01]  /*3ec0*/  LDC R17, c[0x3][0x11c] ;  /* 0x00c04700ff117b82 */ /* 0x000e220000000800 */
[----:B------:R-:W-:-:S04]  /*3ed0*/  IADD3 R24, PT, PT, R21, 0x1, RZ ;  /* 0x0000000115187810 */ /* 0x000fc80007ffe0ff */
[----:B------:R-:W-:-:S05]  /*3ee0*/  IABS R15, R24 ;  /* 0x00000018000f7213 */ /* 0x000fca0000000000 */
[----:B------:R-:W-:-:S04]  /*3ef0*/  IMAD.HI.U32 R14, R16, R15, RZ ;  /* 0x0000000f100e7227 */ /* 0x000fc800078e00ff */
[----:B------:R-:W-:Y:S01]  /*3f00*/  IMAD.MOV R22, RZ, RZ, -R14 ;  /* 0x000000ffff167224 */ /* 0x000fe200078e0a0e */
[----:B0-----:R-:W-:-:S05]  /*3f10*/  IABS R26, R17 ;  /* 0x00000011001a7213 */ /* 0x001fca0000000000 */
[----:B------:R-:W-:-:S05]  /*3f20*/  IMAD R15, R26, R22, R15 ;  /* 0x000000161a0f7224 */ /* 0x000fca00078e020f */
[----:B------:R-:W-:-:S13]  /*3f30*/  ISETP.GT.U32.AND P2, PT, R12, R15, PT ;  /* 0x0000000f0c00720c */ /* 0x000fda0003f44070 */
[----:B------:R-:W-:Y:S01]  /*3f40*/  @!P2 IMAD.IADD R15, R15, 0x1, -R26 ;  /* 0x000000010f0fa824 */ /* 0x000fe200078e0a1a */
[----:B------:R-:W-:Y:S02]  /*3f50*/  @!P2 IADD3 R14, PT, PT, R14, 0x1, RZ ;  /* 0x000000010e0ea810 */ /* 0x000fe40007ffe0ff */
[----:B------:R-:W-:Y:S02]  /*3f60*/  ISETP.NE.AND P2, PT, R17, RZ, PT ;  /* 0x000000ff1100720c */ /* 0x000fe40003f45270 */
[----:B------:R-:W-:Y:S02]  /*3f70*/  ISETP.GE.U32.AND P0, PT, R15, R12, PT ;  /* 0x0000000c0f00720c */ /* 0x000fe40003f06070 */
[----:B------:R-:W-:-:S04]  /*3f80*/  LOP3.LUT R15, R24, R17, RZ, 0x3c, !PT ;  /* 0x00000011180f7212 */ /* 0x000fc800078e3cff */
[----:B------:R-:W-:-:S07]  /*3f90*/  ISETP.GE.AND P3, PT, R15, RZ, PT ;  /* 0x000000ff0f00720c */ /* 0x000fce0003f66270 */
[----:B------:R-:W-:-:S06]  /*3fa0*/  @P0 VIADD R14, R14, 0x1 ;  /* 0x000000010e0e0836 */ /* 0x000fcc0000000000 */
[----:B------:R-:W-:Y:S01]  /*3fb0*/  @!P3 IMAD.MOV R14, RZ, RZ, -R14 ;  /* 0x000000ffff0eb224 */ /* 0x000fe200078e0a0e */
[----:B------:R-:W-:-:S04]  /*3fc0*/  @!P2 LOP3.LUT R14, RZ, R17, RZ, 0x33, !PT ;  /* 0x00000011ff0ea212 */ /* 0x000fc800078e33ff */
[C---:B------:R-:W-:Y:S01]  /*3fd0*/  IADD3 R15, PT, PT, -R14.reuse, RZ, RZ ;  /* 0x000000ff0e0f7210 */ /* 0x040fe20007ffe1ff */
[----:B------:R-:W-:-:S04]  /*3fe0*/  VIADD R22, R14, 0xffffffff ;  /* 0xffffffff0e167836 */ /* 0x000fc80000000000 */
[----:B------:R-:W-:-:S05]  /*3ff0*/  IMAD R15, R17, R15, R24 ;  /* 0x0000000f110f7224 */ /* 0x000fca00078e0218 */
[----:B------:R-:W-:-:S04]  /*4000*/  ISETP.NE.AND P2, PT, R15, RZ, PT ;  /* 0x000000ff0f00720c */ /* 0x000fc80003f45270 */
[----:B------:R-:W-:-:S04]  /*4010*/  SEL R17, R15, R17, P2 ;  /* 0x000000110f117207 */ /* 0x000fc80001000000 */
[----:B------:R-:W-:-:S04]  /*4020*/  ISETP.GT.AND P0, PT, R17, R0, PT ;  /* 0x000000001100720c */ /* 0x000fc80003f04270 */
[----:B------:R-:W-:Y:S01]  /*4030*/  ISETP.LE.OR P0, PT, R17, UR6, P0 ;  /* 0x0000000611007c0c */ /* 0x000fe20008703670 */
[----:B------:R-:W-:-:S05]  /*4040*/  @P2 IMAD.MOV R22, RZ, RZ, R14 ;  /* 0x000000ffff162224 */ /* 0x000fca00078e020e */
[----:B------:R-:W-:-:S04]  /*4050*/  ISETP.LT.OR P0, PT, R22, UR7, P0 ;  /* 0x0000000716007c0c */ /* 0x000fc80008701670 */
[----:B------:R-:W-:-:S13]  /*4060*/  ISETP.GE.OR P0, PT, R22, R19, P0 ;  /* 0x000000131600720c */ /* 0x000fda0000706670 */
[----:B------:R-:W0:Y:S01]  /*4070*/  @!P0 LDC R23, c[0x3][0xec] ;  /* 0x00c03b00ff178b82 */ /* 0x000e220000000800 */
[----:B------:R-:W-:Y:S01]  /*4080*/  @!P0 IADD3 R17, PT, PT, R18, R17, RZ ;  /* 0x0000001112118210 */ /* 0x000fe20007ffe0ff */
[----:B------:R-:W-:-:S06]  /*4090*/  @!P0 VIADD R22, R22, -UR7 ;  /* 0x8000000716168c36 */ /* 0x000fcc0008000000 */
[----:B------:R-:W1:Y:S01]  /*40a0*/  @!P0 LDC.64 R14, c[0x3][R3+0x30] ;  /* 0x00c00c00030e8b82 */ /* 0x000e620000000a00 */
[----:B0-----:R-:W-:-:S04]  /*40b0*/  @!P0 IMAD R17, R22, R23, R17 ;  /* 0x0000001716118224 */ /* 0x001fc800078e0211 */
[----:B-1----:R-:W-:-:S06]  /*40c0*/  @!P0 IMAD.WIDE R14, R17, 0x4, R14 ;  /* 0x00000004110e8825 */ /* 0x002fcc00078e020e */
[----:B------:R-:W2:Y:S01]  /*40d0*/  @!P0 LDG.E R15, desc[UR8][R14.64] ;  /* 0x000000080e0f8981 */ /* 0x000ea2000c1e1900 */
[----:B------:R-:W0:Y:S01]  /*40e0*/  LDC.64 R22, c[0x3][R3+0x48] ;  /* 0x00c0120003167b82 */ /* 0x000e220000000a00 */
[----:B------:R-:W-:Y:S02]  /*40f0*/  VIADD R13, R13, 0x1 ;  /* 0x000000010d0d7836 */ /* 0x000fe40000000000 */
[C---:B0-----:R-:W-:Y:S01]  /*4100*/  IMAD.WIDE.U32 R22, R21.reuse, 0x4, R22 ;  /* 0x0000000415167825 */ /* 0x041fe200078e0016 */
[----:B------:R-:W-:-:S04]  /*4110*/  IADD3 R21, PT, PT, R21, 0x100, RZ ;  /* 0x0000010015157810 */ /* 0x000fc80007ffe0ff */
[----:B--2---:R0:W-:Y:S04]  /*4120*/  @!P0 STG.E desc[UR8][R22.64], R15 ;  /* 0x0000000f16008986 */ /* 0x0041e8000c101908 */
[----:B------:R0:W-:Y:S01]  /*4130*/  @P0 STG.E desc[UR8][R22.64], RZ ;  /* 0x000000ff16000986 */ /* 0x0001e2000c101908 */
[----:B------:R-:W-:-:S13]  /*4140*/  ISETP.NE.AND P0, PT, R13, R20, PT ;  /* 0x000000140d00720c */ /* 0x000fda0003f05270 */
[----:B0-----:R-:W-:Y:S05]  /*4150*/  @P0 BRA `(.L_x_38) ;  /* 0xfffffffc00580947 */ /* 0x001fea000383ffff */
.L_x_37:
[----:B------:R-:W-:Y:S05]  /*4160*/  BSYNC.RECONVERGENT B1 ;  /* 0x0000000000017941 */ /* 0x000fea0003800200 */
.L_x_36:
[----:B------:R-:W-:Y:S05]  /*4170*/  @!P1 BRA `(.L_x_35) ;  /* 0x0000000800989947 */ /* 0x000fea0003800000 */
[----:B------:R-:W0:Y:S01]  /*4180*/  LDC R12, c[0x3][0x11c] ;  /* 0x00c04700ff0c7b82 */ /* 0x000e220000000800 */
[----:B------:R-:W-:Y:S01]  /*4190*/  HFMA2 R26, -RZ, RZ, 0, 0 ;  /* 0x00000000ff1a7431 */ /* 0x000fe200000001ff */
        /* <DEDUP_REMOVED lines=8> */
.L_x_42:
[----:B0-----:R-:W0:Y:S01]  /*4220*/  LDC R24, c[0x3][0x11c] ;  /* 0x00c04700ff187b82 */ /* 0x001e220000000800 */
[----:B-1----:R-:W-:-:S05]  /*4230*/  VIADD R15, R21, 0x1 ;  /* 0x00000001150f7836 */ /* 0x002fca0000000000 */
[----:B--2---:R-:W-:Y:S02]  /*4240*/  IABS R13, R15 ;  /* 0x0000000f000d7213 */ /* 0x004fe40000000000 */
[----:B------:R-:W1:Y:S03]  /*4250*/  LDC R20, c[0x3][0x118] ;  /* 0x00c04600ff147b82 */ /* 0x000e660000000800 */
[----:B------:R-:W-:-:S04]  /*4260*/  IMAD.HI.U32 R26, R26, R13, RZ ;  /* 0x0000000d1a1a7227 */ /* 0x000fc800078e00ff */
[----:B------:R-:W-:Y:S01]  /*4270*/  IMAD.MOV R12, RZ, RZ, -R26 ;  /* 0x000000ffff0c7224 */ /* 0x000fe200078e0a1a */
[-C--:B0-----:R-:W-:Y:S02]  /*4280*/  IABS R22, R24.reuse ;  /* 0x0000001800167213 */ /* 0x081fe40000000000 */
[----:B------:R-:W-:Y:S02]  /*4290*/  ISETP.NE.AND P3, PT, R24, RZ, PT ;  /* 0x000000ff1800720c */ /* 0x000fe40003f65270 */
[----:B------:R-:W-:Y:S01]  /*42a0*/  LOP3.LUT R23, RZ, R24, RZ, 0x33, !PT ;  /* 0x00000018ff177212 */ /* 0x000fe200078e33ff */
[----:B------:R-:W-:-:S05]  /*42b0*/  IMAD R12, R22, R12, R13 ;  /* 0x0000000c160c7224 */ /* 0x000fca00078e020d */
[----:B------:R-:W-:-:S13]  /*42c0*/  ISETP.GT.U32.AND P1, PT, R25, R12, PT ;  /* 0x0000000c1900720c */ /* 0x000fda0003f24070 */
[----:B------:R-:W-:Y:S01]  /*42d0*/  @!P1 IADD3 R12, PT, PT, R12, -R22, RZ ;  /* 0x800000160c0c9210 */ /* 0x000fe20007ffe0ff */
[----:B------:R-:W-:-:S03]  /*42e0*/  @!P1 VIADD R26, R26, 0x1 ;  /* 0x000000011a1a9836 */ /* 0x000fc60000000000 */
[----:B------:R-:W-:Y:S02]  /*42f0*/  ISETP.GE.U32.AND P0, PT, R12, R25, PT ;  /* 0x000000190c00720c */ /* 0x000fe40003f06070 */
[----:B------:R-:W-:-:S04]  /*4300*/  LOP3.LUT R12, R15, R24, RZ, 0x3c, !PT ;  /* 0x000000180f0c7212 */ /* 0x000fc800078e3cff */
[----:B------:R-:W-:-:S07]  /*4310*/  ISETP.GE.AND P2, PT, R12, RZ, PT ;  /* 0x000000ff0c00720c */ /* 0x000fce0003f46270 */
[----:B------:R-:W-:-:S06]  /*4320*/  @P0 VIADD R26, R26, 0x1 ;  /* 0x000000011a1a0836 */ /* 0x000fcc0000000000 */
[----:B------:R-:W-:-:S04]  /*4330*/  @!P2 IADD3 R26, PT, PT, -R26, RZ, RZ ;  /* 0x000000ff1a1aa210 */ /* 0x000fc80007ffe1ff */
[----:B------:R-:W-:-:S05]  /*4340*/  SEL R26, R23, R26, !P3 ;  /* 0x0000001a171a7207 */ /* 0x000fca0005800000 */
[----:B------:R-:W-:-:S04]  /*4350*/  IMAD.MOV R13, RZ, RZ, -R26 ;  /* 0x000000ffff0d7224 */ /* 0x000fc800078e0a1a */
[----:B------:R-:W-:Y:S02]  /*4360*/  IMAD R13, R24, R13, R15 ;  /* 0x0000000d180d7224 */ /* 0x000fe400078e020f */
[----:B------:R-:W-:-:S03]  /*4370*/  VIADD R15, R26, 0xffffffff ;  /* 0xffffffff1a0f7836 */ /* 0x000fc60000000000 */
[----:B------:R-:W-:-:S04]  /*4380*/  ISETP.NE.AND P1, PT, R13, RZ, PT ;  /* 0x000000ff0d00720c */ /* 0x000fc80003f25270 */
[----:B------:R-:W-:-:S04]  /*4390*/  SEL R17, R13, R24, P1 ;  /* 0x000000180d117207 */ /* 0x000fc80000800000 */
[----:B------:R-:W-:-:S04]  /*43a0*/  ISETP.GT.AND P0, PT, R17, R0, PT ;  /* 0x000000001100720c */ /* 0x000fc80003f04270 */
[----:B------:R-:W-:Y:S02]  /*43b0*/  ISETP.LE.OR P0, PT, R17, UR10, P0 ;  /* 0x0000000a11007c0c */ /* 0x000fe40008703670 */
[----:B------:R-:W-:-:S04]  /*43c0*/  @P1 IADD3 R15, PT, PT, R26, RZ, RZ ;  /* 0x000000ff1a0f1210 */ /* 0x000fc80007ffe0ff */
[----:B-1----:R-:W-:-:S04]  /*43d0*/  ISETP.LT.OR P0, PT, R15, R20, P0 ;  /* 0x000000140f00720c */ /* 0x002fc80000701670 */
[----:B------:R-:W-:-:S13]  /*43e0*/  ISETP.GE.OR P0, PT, R15, R19, P0 ;  /* 0x000000130f00720c */ /* 0x000fda0000706670 */
[----:B------:R-:W0:Y:S01]  /*43f0*/  @!P0 LDC R16, c[0x3][0xec] ;  /* 0x00c03b00ff108b82 */ /* 0x000e220000000800 */
[----:B------:R-:W-:Y:S02]  /*4400*/  @!P0 IMAD.IADD R14, R18, 0x1, R17 ;  /* 0x00000001120e8824 */ /* 0x000fe400078e0211 */
[----:B------:R-:W-:-:S05]  /*4410*/  @!P0 IMAD.IADD R15, R15, 0x1, -R20 ;  /* 0x000000010f0f8824 */ /* 0x000fca00078e0a14 */
[----:B------:R-:W1:Y:S01]  /*4420*/  @!P0 LDC.64 R12, c[0x3][R3+0x30] ;  /* 0x00c00c00030c8b82 */ /* 0x000e620000000a00 */
[----:B0-----:R-:W-:-:S04]  /*4430*/  @!P0 IMAD R15, R15, R16, R14 ;  /* 0x000000100f0f8224 */ /* 0x001fc800078e020e */
[----:B-1----:R-:W-:-:S05]  /*4440*/  @!P0 IMAD.WIDE R14, R15, 0x4, R12 ;  /* 0x000000040f0e8825 */ /* 0x002fca00078e020c */
[----:B------:R0:W2:Y:S01]  /*4450*/  @!P0 LDG.E R27, desc[UR8][R14.64] ;  /* 0x000000080e1b8981 */ /* 0x0000a2000c1e1900 */
[----:B------:R-:W1:Y:S01]  /*4460*/  I2F.RP R16, R22 ;  /* 0x0000001600107306 */ /* 0x000e620000209400 */
[----:B------:R-:W-:Y:S01]  /*4470*/  VIADD R17, R21, 0x101 ;  /* 0x0000010115117836 */ /* 0x000fe20000000000 */
[----:B------:R-:W-:-:S04]  /*4480*/  MOV R12, RZ ;  /* 0x000000ff000c7202 */ /* 0x000fc80000000f00 */
[----:B------:R-:W-:Y:S02]  /*4490*/  IABS R32, R17 ;  /* 0x0000001100207213 */ /* 0x000fe40000000000 */
[----:B-1----:R-:W1:Y:S02]  /*44a0*/  MUFU.RCP R16, R16 ;  /* 0x0000001000107308 */ /* 0x002e640000001000 */
[----:B-1----:R-:W-:-:S06]  /*44b0*/  IADD3 R25, PT, PT, R16, 0xffffffe, RZ ;  /* 0x0ffffffe10197810 */ /* 0x002fcc0007ffe0ff */
[----:B------:R1:W3:Y:S02]  /*44c0*/  F2I.FTZ.U32.TRUNC.NTZ R13, R25 ;  /* 0x00000019000d7305 */ /* 0x0002e4000021f000 */
[----:B-1----:R-:W-:Y:S01]  /*44d0*/  MOV R25, R22 ;  /* 0x0000001600197202 */ /* 0x002fe20000000f00 */
[----:B---3--:R-:W-:-:S04]  /*44e0*/  IMAD.MOV R33, RZ, RZ, -R13 ;  /* 0x000000ffff217224 */ /* 0x008fc800078e0a0d */
[----:B------:R-:W-:-:S04]  /*44f0*/  IMAD R33, R33, R22, RZ ;  /* 0x0000001621217224 */ /* 0x000fc800078e02ff */
[----:B------:R-:W-:-:S04]  /*4500*/  IMAD.HI.U32 R26, R13, R33, R12 ;  /* 0x000000210d1a7227 */ /* 0x000fc800078e000c */
[----:B------:R-:W-:-:S04]  /*4510*/  IMAD.MOV.U32 R13, RZ, RZ, R32 ;  /* 0x000000ffff0d7224 */ /* 0x000fc800078e0020 */
[----:B------:R-:W-:-:S04]  /*4520*/  IMAD.HI.U32 R12, R26, R13, RZ ;  /* 0x0000000d1a0c7227 */ /* 0x000fc800078e00ff */
[----:B0-----:R-:W-:-:S04]  /*4530*/  IMAD.MOV R14, RZ, RZ, -R12 ;  /* 0x000000ffff0e7224 */ /* 0x001fc800078e0a0c */
[----:B------:R-:W-:Y:S01]  /*4540*/  IMAD R14, R22, R14, R13 ;  /* 0x0000000e160e7224 */ /* 0x000fe200078e020d */
[----:B------:R-:W-:-:S04]  /*4550*/  LOP3.LUT R13, R17, R24, RZ, 0x3c, !PT ;  /* 0x00000018110d7212 */ /* 0x000fc800078e3cff */
[----:B------:R-:W-:Y:S02]  /*4560*/  ISETP.GT.U32.AND P2, PT, R25, R14, PT ;  /* 0x0000000e1900720c */ /* 0x000fe40003f44070 */
[----:B------:R-:W-:-:S11]  /*4570*/  ISETP.GE.AND P4, PT, R13, RZ, PT ;  /* 0x000000ff0d00720c */ /* 0x000fd60003f86270 */
[----:B------:R-:W-:Y:S02]  /*4580*/  @!P2 IMAD.IADD R14, R14, 0x1, -R22 ;  /* 0x000000010e0ea824 */ /* 0x000fe400078e0a16 */
[----:B------:R-:W-:-:S03]  /*4590*/  @!P2 VIADD R12, R12, 0x1 ;  /* 0x000000010c0ca836 */ /* 0x000fc60000000000 */
[----:B------:R-:W-:-:S13]  /*45a0*/  ISETP.GE.U32.AND P1, PT, R14, R25, PT ;  /* 0x000000190e00720c */ /* 0x000fda0003f26070 */
[----:B------:R-:W-:-:S05]  /*45b0*/  @P1 IADD3 R12, PT, PT, R12, 0x1, RZ ;  /* 0x000000010c0c1810 */ /* 0x000fca0007ffe0ff */
[----:B------:R-:W-:-:S05]  /*45c0*/  @!P4 IMAD.MOV R12, RZ, RZ, -R12 ;  /* 0x000000ffff0cc224 */ /* 0x000fca00078e0a0c */
[----:B------:R-:W-:-:S04]  /*45d0*/  SEL R12, R23, R12, !P3 ;  /* 0x0000000c170c7207 */ /* 0x000fc80005800000 */
[----:B------:R-:W-:Y:S01]  /*45e0*/  IADD3 R15, PT, PT, R12, -0x1, RZ ;  /* 0xffffffff0c0f7810 */ /* 0x000fe20007ffe0ff */
[----:B------:R-:W-:-:S04]  /*45f0*/  IMAD.MOV R13, RZ, RZ, -R12 ;  /* 0x000000ffff0d7224 */ /* 0x000fc800078e0a0c */
[----:B------:R-:W-:-:S05]  /*4600*/  IMAD R13, R24, R13, R17 ;  /* 0x0000000d180d7224 */ /* 0x000fca00078e0211 */
[----:B------:R-:W-:-:S04]  /*4610*/  ISETP.NE.AND P2, PT, R13, RZ, PT ;  /* 0x000000ff0d00720c */ /* 0x000fc80003f45270 */
[----:B------:R-:W-:-:S04]  /*4620*/  SEL R33, R13, R24, P2 ;  /* 0x000000180d217207 */ /* 0x000fc80001000000 */
[----:B------:R-:W-:-:S04]  /*4630*/  ISETP.GT.AND P1, PT, R33, R0, PT ;  /* 0x000000002100720c */ /* 0x000fc80003f24270 */
[----:B------:R-:W-:Y:S01]  /*4640*/  ISETP.LE.OR P1, PT, R33, UR10, P1 ;  /* 0x0000000a21007c0c */ /* 0x000fe20008f23670 */
[----:B------:R-:W-:Y:S02]  /*4650*/  @P2 IMAD.MOV R15, RZ, RZ, R12 ;  /* 0x000000ffff0f2224 */ /* 0x000fe400078e020c */
[----:B------:R-:W0:Y:S03]  /*4660*/  LDC.64 R12, c[0x3][R3+0x48] ;  /* 0x00c01200030c7b82 */ /* 0x000e260000000a00 */
[----:B------:R-:W-:-:S04]  /*4670*/  ISETP.LT.OR P1, PT, R15, R20, P1 ;  /* 0x000000140f00720c */ /* 0x000fc80000f21670 */
[----:B------:R-:W-:-:S13]  /*4680*/  ISETP.GE.OR P1, PT, R15, R19, P1 ;  /* 0x000000130f00720c */ /* 0x000fda0000f26670 */
[----:B------:R-:W1:Y:S01]  /*4690*/  @!P1 LDC R32, c[0x3][0xec] ;  /* 0x00c03b00ff209b82 */ /* 0x000e620000000800 */
[----:B------:R-:W-:Y:S01]  /*46a0*/  @!P1 IADD3 R15, PT, PT, R15, -R20, RZ ;  /* 0x800000140f0f9210 */ /* 0x000fe20007ffe0ff */
[----:B------:R-:W-:-:S06]  /*46b0*/  @!P1 IMAD.IADD R14, R18, 0x1, R33 ;  /* 0x00000001120e9824 */ /* 0x000fcc00078e0221 */
[----:B------:R-:W3:Y:S01]  /*46c0*/  @!P1 LDC.64 R16, c[0x3][R3+0x30] ;  /* 0x00c00c0003109b82 */ /* 0x000ee20000000a00 */
[----:B-1----:R-:W-:Y:S02]  /*46d0*/  @!P1 IMAD R33, R15, R32, R14 ;  /* 0x000000200f219224 */ /* 0x002fe400078e020e */
[----:B0-----:R-:W-:-:S04]  /*46e0*/  IMAD.WIDE.U32 R14, R21, 0x4, R12 ;  /* 0x00000004150e7825 */ /* 0x001fc800078e000c */
[----:B---3--:R-:W-:Y:S01]  /*46f0*/  @!P1 IMAD.WIDE R16, R33, 0x4, R16 ;  /* 0x0000000421109825 */ /* 0x008fe200078e0210 */
[----:B--2---:R-:W-:Y:S04]  /*4700*/  @!P0 STG.E desc[UR8][R14.64], R27 ;  /* 0x0000001b0e008986 */ /* 0x004fe8000c101908 */
[----:B------:R0:W-:Y:S04]  /*4710*/  @P0 STG.E desc[UR8][R14.64], RZ ;  /* 0x000000ff0e000986 */ /* 0x0001e8000c101908 */
[----:B------:R1:W2:Y:S01]  /*4720*/  @!P1 LDG.E R17, desc[UR8][R16.64] ;  /* 0x0000000810119981 */ /* 0x0002a2000c1e1900 */
[----:B------:R-:W-:-:S02]  /*4730*/  VIADD R35, R21, 0x201 ;  /* 0x0000020115237836 */ /* 0x000fc40000000000 */
[----:B------:R-:W-:-:S03]  /*4740*/  IMAD.WIDE.U32 R12, R21, 0x4, R12 ;  /* 0x00000004150c7825 */ /* 0x000fc600078e000c */
[----:B------:R-:W-:Y:S02]  /*4750*/  IABS R33, R35 ;  /* 0x0000002300217213 */ /* 0x000fe40000000000 */
[----:B0-----:R-:W-:-:S03]  /*4760*/  LOP3.LUT R14, R35, R24, RZ, 0x3c, !PT ;  /* 0x00000018230e7212 */ /* 0x001fc600078e3cff */
[----:B------:R-:W-:Y:S01]  /*4770*/  IMAD.HI.U32 R32, R26, R33, RZ ;  /* 0x000000211a207227 */ /* 0x000fe200078e00ff */
[----:B------:R-:W-:-:S03]  /*4780*/  ISETP.GE.AND P5, PT, R14, RZ, PT ;  /* 0x000000ff0e00720c */ /* 0x000fc60003fa6270 */
[----:B------:R-:W-:-:S04]  /*4790*/  IMAD.MOV R34, RZ, RZ, -R32 ;  /* 0x000000ffff227224 */ /* 0x000fc800078e0a20 */
[----:B------:R-:W-:-:S05]  /*47a0*/  IMAD R34, R22, R34, R33 ;  /* 0x0000002216227224 */ /* 0x000fca00078e0221 */
[----:B------:R-:W-:-:S13]  /*47b0*/  ISETP.GT.U32.AND P4, PT, R25, R34, PT ;  /* 0x000000221900720c */ /* 0x000fda0003f84070 */
        /* <DEDUP_REMOVED lines=9> */
[----:B------:R-:W-:-:S04]  /*4850*/  ISETP.NE.AND P4, PT, R15, RZ, PT ;  /* 0x000000ff0f00720c */ /* 0x000fc80003f85270 */
[----:B------:R-:W-:-:S04]  /*4860*/  SEL R33, R15, R24, P4 ;  /* 0x000000180f217207 */ /* 0x000fc80002000000 */
[----:B------:R-:W-:-:S04]  /*4870*/  ISETP.GT.AND P2, PT, R33, R0, PT ;  /* 0x000000002100720c */ /* 0x000fc80003f44270 */
[----:B------:R-:W-:Y:S02]  /*4880*/  ISETP.LE.OR P2, PT, R33, UR10, P2 ;  /* 0x0000000a21007c0c */ /* 0x000fe40009743670 */
[----:B------:R-:W-:-:S04]  /*4890*/  @P4 IADD3 R27, PT, PT, R32, RZ, RZ ;  /* 0x000000ff201b4210 */ /* 0x000fc80007ffe0ff */
[----:B------:R-:W-:-:S04]  /*48a0*/  ISETP.LT.OR P2, PT, R27, R20, P2 ;  /* 0x000000141b00720c */ /* 0x000fc80001741670 */
[----:B------:R-:W-:-:S13]  /*48b0*/  ISETP.GE.OR P2, PT, R27, R19, P2 ;  /* 0x000000131b00720c */ /* 0x000fda0001746670 */
[----:B------:R-:W0:Y:S01]  /*48c0*/  @!P2 LDC R32, c[0x3][0xec] ;  /* 0x00c03b00ff20ab82 */ /* 0x000e220000000800 */
[----:B-1----:R-:W-:Y:S02]  /*48d0*/  @!P2 IMAD.IADD R16, R18, 0x1, R33 ;  /* 0x000000011210a824 */ /* 0x002fe400078e0221 */
[----:B------:R-:W-:-:S05]  /*48e0*/  @!P2 IMAD.IADD R27, R27, 0x1, -R20 ;  /* 0x000000011b1ba824 */ /* 0x000fca00078e0a14 */
[----:B------:R-:W1:Y:S01]  /*48f0*/  @!P2 LDC.64 R14, c[0x3][R3+0x30] ;  /* 0x00c00c00030eab82 */ /* 0x000e620000000a00 */
[----:B0-----:R-:W-:-:S04]  /*4900*/  @!P2 IMAD R27, R27, R32, R16 ;  /* 0x000000201b1ba224 */ /* 0x001fc800078e0210 */
[----:B-1----:R-:W-:Y:S01]  /*4910*/  @!P2 IMAD.WIDE R14, R27, 0x4, R14 ;  /* 0x000000041b0ea825 */ /* 0x002fe200078e020e */
[----:B--2---:R0:W-:Y:S04]  /*4920*/  @!P1 STG.E desc[UR8][R12.64+0x400], R17 ;  /* 0x000400110c009986 */ /* 0x0041e8000c101908 */
[----:B------:R1:W-:Y:S04]  /*4930*/  @P1 STG.E desc[UR8][R12.64+0x400], RZ ;  /* 0x000400ff0c001986 */ /* 0x0003e8000c101908 */
[----:B------:R-:W2:Y:S01]  /*4940*/  @!P2 LDG.E R15, desc[UR8][R14.64] ;  /* 0x000000080e0fa981 */ /* 0x000ea2000c1e1900 */
[----:B------:R-:W-:Y:S01]  /*4950*/  IADD3 R33, PT, PT, R21, 0x301, RZ ;  /* 0x0000030115217810 */ /* 0x000fe20007ffe0ff */
[----:B------:R-:W-:Y:S03]  /*4960*/  BSSY.RECONVERGENT B1, `(.L_x_39) ;  /* 0x0000024000017945 */ /* 0x000fe60003800200 */
[----:B------:R-:W-:-:S02]  /*4970*/  IABS R27, R33 ;  /* 0x00000021001b7213 */ /* 0x000fc40000000000 */
        /* <DEDUP_REMOVED lines=12> */
[----:B------:R-:W-:-:S05]  /*4a40*/  IADD3 R17, PT, PT, -R16, RZ, RZ ;  /* 0x000000ff10117210 */ /* 0x000fca0007ffe1ff */
[----:B------:R-:W-:-:S05]  /*4a50*/  IMAD R17, R24, R17, R33 ;  /* 0x0000001118117224 */ /* 0x000fca00078e0221 */
[----:B------:R-:W-:-:S04]  /*4a60*/  ISETP.NE.AND P1, PT, R17, RZ, PT ;  /* 0x000000ff1100720c */ /* 0x000fc80003f25270 */
[----:B------:R-:W-:Y:S01]  /*4a70*/  SEL R23, R17, R24, P1 ;  /* 0x0000001811177207 */ /* 0x000fe20000800000 */
[----:B------:R-:W-:-:S03]  /*4a80*/  VIADD R17, R16, 0xffffffff ;  /* 0xffffffff10117836 */ /* 0x000fc60000000000 */
[----:B------:R-:W-:-:S04]  /*4a90*/  ISETP.GT.AND P0, PT, R23, R0, PT ;  /* 0x000000001700720c */ /* 0x000fc80003f04270 */
[----:B------:R-:W-:Y:S01]  /*4aa0*/  ISETP.LE.OR P0, PT, R23, UR10, P0 ;  /* 0x0000000a17007c0c */ /* 0x000fe20008703670 */
[----:B------:R-:W-:-:S05]  /*4ab0*/  @P1 IMAD.MOV R17, RZ, RZ, R16 ;  /* 0x000000ffff111224 */ /* 0x000fca00078e0210 */
[----:B------:R-:W-:-:S04]  /*4ac0*/  ISETP.LT.OR P0, PT, R17, R20, P0 ;  /* 0x000000141100720c */ /* 0x000fc80000701670 */
[----:B------:R-:W-:Y:S01]  /*4ad0*/  ISETP.GE.OR P0, PT, R17, R19, P0 ;  /* 0x000000131100720c */ /* 0x000fe20000706670 */
[----:B--2---:R1:W-:Y:S04]  /*4ae0*/  @!P2 STG.E desc[UR8][R12.64+0x800], R15 ;  /* 0x0008000f0c00a986 */ /* 0x0043e8000c101908 */
[----:B------:R1:W-:Y:S08]  /*4af0*/  @P2 STG.E desc[UR8][R12.64+0x800], RZ ;  /* 0x000800ff0c002986 */ /* 0x0003f0000c101908 */
[----:B------:R-:W-:Y:S05]  /*4b00*/  @P0 BRA `(.L_x_40) ;  /* 0x0000000000200947 */ /* 0x000fea0003800000 */
[----:B-1----:R-:W0:Y:S01]  /*4b10*/  LDC.64 R14, c[0x3][R3+0x30] ;  /* 0x00c00c00030e7b82 */ /* 0x002e220000000a00 */
[----:B------:R-:W-:Y:S01]  /*4b20*/  IADD3 R17, PT, PT, R17, -R20, RZ ;  /* 0x8000001411117210 */ /* 0x000fe20007ffe0ff */
[----:B------:R-:W-:-:S04]  /*4b30*/  IMAD.IADD R16, R18, 0x1, R23 ;  /* 0x0000000112107824 */ /* 0x000fc800078e0217 */
[----:B------:R-:W-:-:S04]  /*4b40*/  IMAD R17, R17, UR11, R16 ;  /* 0x0000000b11117c24 */ /* 0x000fc8000f8e0210 */
[----:B0-----:R-:W-:-:S06]  /*4b50*/  IMAD.WIDE R14, R17, 0x4, R14 ;  /* 0x00000004110e7825 */ /* 0x001fcc00078e020e */
[----:B------:R-:W2:Y:S04]  /*4b60*/  LDG.E R15, desc[UR8][R14.64] ;  /* 0x000000080e0f7981 */ /* 0x000ea8000c1e1900 */
[----:B--2---:R0:W-:Y:S01]  /*4b70*/  STG.E desc[UR8][R12.64+0xc00], R15 ;  /* 0x000c000f0c007986 */ /* 0x0041e2000c101908 */
[----:B------:R-:W-:Y:S05]  /*4b80*/  BRA `(.L_x_41) ;  /* 0x0000000000047947 */ /* 0x000fea0003800000 */
.L_x_40:
[----:B------:R2:W-:Y:S02]  /*4b90*/  STG.E desc[UR8][R12.64+0xc00], RZ ;  /* 0x000c00ff0c007986 */ /* 0x0005e4000c101908 */
.L_x_41:
[----:B------:R-:W-:Y:S05]  /*4ba0*/  BSYNC.RECONVERGENT B1 ;  /* 0x0000000000017941 */ /* 0x000fea0003800200 */
.L_x_39:
[----:B------:R-:W-:-:S05]  /*4bb0*/  VIADD R21, R21, 0x400 ;  /* 0x0000040015157836 */ /* 0x000fca0000000000 */
[----:B------:R-:W-:-:S13]  /*4bc0*/  ISETP.GE.AND P0, PT, R21, UR12, PT ;  /* 0x0000000c15007c0c */ /* 0x000fda000bf06270 */
[----:B------:R-:W-:Y:S05]  /*4bd0*/  @!P0 BRA `(.L_x_42) ;  /* 0xfffffff400908947 */ /* 0x000fea000383ffff */
.L_x_35:
[----:B------:R-:W-:Y:S05]  /*4be0*/  BSYNC.RECONVERGENT B0 ;  /* 0x0000000000007941 */ /* 0x000fea0003800200 */
.L_x_34:
[----:B------:R-:W3:Y:S01]  /*4bf0*/  LDC R0, c[0x3][0x11c] ;  /* 0x00c04700ff007b82 */ /* 0x000ee20000000800 */
[----:B------:R-:W4:Y:S01]  /*4c00*/  LDCU UR4, c[0x3][0x120] ;  /* 0x00c02400ff0477ac */ /* 0x000f220008000800 */
[----:B------:R-:W-:Y:S06]  /*4c10*/  BSSY.RECONVERGENT B0, `(.L_x_43) ;  /* 0x0000018000007945 */ /* 0x000fec0003800200 */
[----:B------:R-:W-:Y:S01]  /*4c20*/  BAR.SYNC.DEFER_BLOCKING 0x0 ;  /* 0x0000000000007b1d */ /* 0x000fe20000010000 */
[----:B---3--:R-:W-:-:S04]  /*4c30*/  ISETP.GE.AND P0, PT, R0, 0x1, PT ;  /* 0x000000010000780c */ /* 0x008fc80003f06270 */
[----:B----4-:R-:W-:-:S13]  /*4c40*/  ISETP.GE.OR P0, PT, R4, UR4, !P0 ;  /* 0x0000000404007c0c */ /* 0x010fda000c706670 */
[----:B------:R-:W-:Y:S05]  /*4c50*/  @P0 BRA `(.L_x_44) ;  /* 0x00000000004c0947 */ /* 0x000fea0003800000 */
[----:B01----:R0:W1:Y:S01]  /*4c60*/  LDC.64 R14, c[0x3][R3+0x48] ;  /* 0x00c01200030e7b82 */ /* 0x0030620000000a00 */
[----:B------:R-:W-:-:S07]  /*4c70*/  MOV R0, R4 ;  /* 0x0000000400007202 */ /* 0x000fce0000000f00 */
.L_x_47:
[----:B---3--:R-:W3:Y:S01]  /*4c80*/  LDCU UR4, c[0x3][0x11c] ;  /* 0x00c02380ff0477ac */ /* 0x008ee20008000800 */
[----:B------:R-:W-:Y:S01]  /*4c90*/  BSSY.RECONVERGENT B1, `(.L_x_45) ;  /* 0x000000e000017945 */ /* 0x000fe20003800200 */
[----:B------:R-:W-:Y:S01]  /*4ca0*/  IMAD.MOV.U32 R19, RZ, RZ, RZ ;  /* 0x000000ffff137224 */ /* 0x000fe200078e00ff */
[----:B------:R-:W4:Y:S01]  /*4cb0*/  LDCU UR5, c[0x3][0x120] ;  /* 0x00c02400ff0577ac */ /* 0x000f220008000800 */
[C---:B---3--:R-:W-:Y:S02]  /*4cc0*/  IMAD R17, R0.reuse, UR4, RZ ;  /* 0x0000000400117c24 */ /* 0x048fe4000f8e02ff */
[----:B------:R-:W-:-:S03]  /*4cd0*/  VIADD R0, R0, 0x100 ;  /* 0x0000010000007836 */ /* 0x000fc60000000000 */
[----:B------:R-:W-:Y:S02]  /*4ce0*/  IADD3 R18, PT, PT, R17, UR4, RZ ;  /* 0x0000000411127c10 */ /* 0x000fe4000fffe0ff */
[----:B----4-:R-:W-:-:S13]  /*4cf0*/  ISETP.GE.AND P1, PT, R0, UR5, PT ;  /* 0x0000000500007c0c */ /* 0x010fda000bf26270 */
.L_x_46:
[----:B-123--:R-:W-:-:S05]  /*4d00*/  IMAD.WIDE.U32 R12, R17, 0x4, R14 ;  /* 0x00000004110c7825 */ /* 0x00efca00078e000e */
[----:B------:R-:W2:Y:S01]  /*4d10*/  LDG.E R16, desc[UR8][R12.64] ;  /* 0x000000080c107981 */ /* 0x000ea2000c1e1900 */
[----:B------:R-:W-:-:S05]  /*4d20*/  VIADD R17, R17, 0x1 ;  /* 0x0000000111117836 */ /* 0x000fca0000000000 */
[----:B------:R-:W-:Y:S01]  /*4d30*/  ISETP.GE.AND P0, PT, R17, R18, PT ;  /* 0x000000121100720c */ /* 0x000fe20003f06270 */
[----:B--2---:R-:W-:-:S05]  /*4d40*/  FADD R19, R16, R19 ;  /* 0x0000001310137221 */ /* 0x004fca0000000000 */
[----:B------:R3:W-:Y:S07]  /*4d50*/  STG.E desc[UR8][R12.64], R19 ;  /* 0x000000130c007986 */ /* 0x0007ee000c101908 */
[----:B------:R-:W-:Y:S05]  /*4d60*/  @!P0 BRA `(.L_x_46) ;  /* 0xfffffffc00e48947 */ /* 0x000fea000383ffff */
[----:B------:R-:W-:Y:S05]  /*4d70*/  BSYNC.RECONVERGENT B1 ;  /* 0x0000000000017941 */ /* 0x000fea0003800200 */
.L_x_45:
[----:B------:R-:W-:Y:S05]  /*4d80*/  @!P1 BRA `(.L_x_47) ;  /* 0xfffffffc00bc9947 */ /* 0x000fea000383ffff */
.L_x_44:
[----:B------:R-:W-:Y:S05]  /*4d90*/  BSYNC.RECONVERGENT B0 ;  /* 0x0000000000007941 */ /* 0x000fea0003800200 */
.L_x_43:
[----:B0123--:R-:W0:Y:S01]  /*4da0*/  LDC R13, c[0x3][0x134] ;  /* 0x00c04d00ff0d7b82 */ /* 0x00fe220000000800 */
[----:B------:R-:W1:Y:S01]  /*4db0*/  LDCU UR4, c[0x3][0x11c] ;  /* 0x00c02380ff0477ac */ /* 0x000e620008000800 */
[----:B------:R-:W-:Y:S01]  /*4dc0*/  BSSY.RECONVERGENT B0, `(.L_x_48) ;  /* 0x00000cb000007945 */ /* 0x000fe20003800200 */
[----:B------:R-:W2:Y:S01]  /*4dd0*/  LDCU UR5, c[0x3][0x11c] ;  /* 0x00c02380ff0577ac */ /* 0x000ea20008000800 */
[----:B------:R-:W3:Y:S04]  /*4de0*/  LDCU UR6, c[0x3][0x134] ;  /* 0x00c02680ff0677ac */ /* 0x000ee80008000800 */
[----:B------:R-:W-:Y:S01]  /*4df0*/  BAR.SYNC.DEFER_BLOCKING 0x0 ;  /* 0x0000000000007b1d */ /* 0x000fe20000010000 */
[----:B0-----:R-:W-:-:S13]  /*4e00*/  ISETP.GE.AND P0, PT, R4, R13, PT ;  /* 0x0000000d0400720c */ /* 0x001fda0003f06270 */
[----:B-123--:R-:W-:Y:S05]  /*4e10*/  @P0 BRA `(.L_x_49) ;  /* 0x0000000c00140947 */ /* 0x00efea0003800000 */
[----:B------:R-:W-:Y:S01]  /*4e20*/  VIADDMNMX R0, R4, 0x100, R13, !PT ;  /* 0x0000010004007846 */ /* 0x000fe2000780010d */
[----:B------:R-:W0:Y:S01]  /*4e30*/  LDC R16, c[0x3][0x13c] ;  /* 0x00c04f00ff107b82 */ /* 0x000e220000000800 */
[-C--:B------:R-:W-:Y:S01]  /*4e40*/  LOP3.LUT R21, RZ, R4.reuse, RZ, 0x33, !PT ;  /* 0x00000004ff157212 */ /* 0x080fe200078e33ff */
[----:B------:R-:W-:Y:S01]  /*4e50*/  BSSY.RECONVERGENT B1, `(.L_x_50) ;  /* 0x000003b000017945 */ /* 0x000fe20003800200 */
[----:B------:R-:W-:-:S03]  /*4e60*/  MOV R19, R4 ;  /* 0x0000000400137202 */ /* 0x000fc60000000f00 */
[----:B------:R-:W-:Y:S02]  /*4e70*/  IMAD.IADD R21, R21, 0x1, R0 ;  /* 0x0000000115157824 */ /* 0x000fe400078e0200 */
[----:B------:R1:W2:Y:S03]  /*4e80*/  LDC.64 R14, c[0x3][R3+0x48] ;  /* 0x00c01200030e7b82 */ /* 0x0002a60000000a00 */
[C---:B------:R-:W-:Y:S02]  /*4e90*/  LOP3.LUT R0, R21.reuse, 0x300, RZ, 0xc0, !PT ;  /* 0x0000030015007812 */ /* 0x040fe400078ec0ff */
[----:B------:R-:W-:Y:S02]  /*4ea0*/  ISETP.GE.U32.AND P0, PT, R21, 0x300, PT ;  /* 0x000003001500780c */ /* 0x000fe40003f06070 */
[----:B------:R-:W-:Y:S01]  /*4eb0*/  ISETP.NE.AND P1, PT, R0, 0x300, PT ;  /* 0x000003000000780c */ /* 0x000fe20003f25270 */
[----:B------:R1:W3:Y:S01]  /*4ec0*/  LDC.64 R12, c[0x3][R3+0x50] ;  /* 0x00c01400030c7b82 */ /* 0x0002e20000000a00 */
[----:B0-----:R-:W-:-:S11]  /*4ed0*/  VIADD R0, R16, 0xfffffffe ;  /* 0xfffffffe10007836 */ /* 0x001fd60000000000 */
[----:B-1----:R-:W-:Y:S05]  /*4ee0*/  @!P1 BRA `(.L_x_51) ;  /* 0x0000000000c49947 */ /* 0x002fea0003800000 */
[----:B------:R-:W0:Y:S01]  /*4ef0*/  LDC R23, c[0x3][0x12c] ;  /* 0x00c04b00ff177b82 */ /* 0x000e220000000800 */
[----:B------:R-:W-:Y:S01]  /*4f00*/  IMAD.MOV.U32 R18, RZ, RZ, RZ ;  /* 0x000000ffff127224 */ /* 0x000fe200078e00ff */
[----:B------:R-:W-:-:S04]  /*4f10*/  LEA.HI R21, R21, 0x1, RZ, 0x18 ;  /* 0x0000000115157811 */ /* 0x000fc800078fc0ff */
[----:B------:R-:W-:Y:S02]  /*4f20*/  LOP3.LUT R21, R21, 0x3, RZ, 0xc0, !PT ;  /* 0x0000000315157812 */ /* 0x000fe400078ec0ff */
[-C--:B0-----:R-:W-:Y:S02]  /*4f30*/  IABS R16, R23.reuse ;  /* 0x0000001700107213 */ /* 0x081fe40000000000 */
[----:B------:R-:W-:Y:S02]  /*4f40*/  ISETP.NE.AND P2, PT, R23, RZ, PT ;  /* 0x000000ff1700720c */ /* 0x000fe40003f45270 */
[----:B------:R-:W0:Y:S08]  /*4f50*/  I2F.RP R20, R16 ;  /* 0x0000001000147306 */ /* 0x000e300000209400 */
[----:B0-----:R-:W0:Y:S02]  /*4f60*/  MUFU.RCP R20, R20 ;  /* 0x0000001400147308 */ /* 0x001e240000001000 */
[----:B0-----:R-:W-:Y:S01]  /*4f70*/  VIADD R22, R20, 0xffffffe ;  /* 0x0ffffffe14167836 */ /* 0x001fe20000000000 */
[----:B------:R-:W-:-:S05]  /*4f80*/  LOP3.LUT R20, RZ, R23, RZ, 0x33, !PT ;  /* 0x00000017ff147212 */ /* 0x000fca00078e33ff */
[----:B------:R-:W0:Y:S02]  /*4f90*/  F2I.FTZ.U32.TRUNC.NTZ R19, R22 ;  /* 0x0000001600137305 */ /* 0x000e24000021f000 */
[----:B0-----:R-:W-:-:S05]  /*4fa0*/  IADD3 R17, PT, PT, RZ, -R19, RZ ;  /* 0x80000013ff117210 */ /* 0x001fca0007ffe0ff */
[----:B------:R-:W-:-:S04]  /*4fb0*/  IMAD R17, R17, R16, RZ ;  /* 0x0000001011117224 */ /* 0x000fc800078e02ff */
[----:B------:R-:W-:-:S04]  /*4fc0*/  IMAD.HI.U32 R17, R19, R17, R18 ;  /* 0x0000001113117227 */ /* 0x000fc800078e0012 */
[----:B------:R-:W-:-:S07]  /*4fd0*/  IMAD.MOV.U32 R19, RZ, RZ, R4 ;  /* 0x000000ffff137224 */ /* 0x000fce00078e0004 */
.L_x_52:
[----:B0-----:R-:W0:Y:S01]  /*4fe0*/  LDC R27, c[0x3][0x12c] ;  /* 0x00c04b00ff1b7b82 */ /* 0x001e220000000800 */
[----:B------:R-:W-:-:S04]  /*4ff0*/  IADD3 R26, PT, PT, R19, 0x1, RZ ;  /* 0x00000001131a7810 */ /* 0x000fc80007ffe0ff */
[----:B------:R-:W-:-:S03]  /*5000*/  IABS R24, R26 ;  /* 0x0000001a00187213 */ /* 0x000fc60000000000 */
[----:B------:R-:W1:Y:S02]  /*5010*/  LDC R25, c[0x3][0x144] ;  /* 0x00c05100ff197b82 */ /* 0x000e640000000800 */
[----:B------:R-:W-:-:S04]  /*5020*/  IMAD.HI.U32 R22, R17, R24, RZ ;  /* 0x0000001811167227 */ /* 0x000fc800078e00ff */
[----:B------:R-:W-:Y:S01]  /*5030*/  IMAD.MOV R23, RZ, RZ, -R22 ;  /* 0x000000ffff177224 */ /* 0x000fe200078e0a16 */
[----:B0-----:R-:W-:-:S05]  /*5040*/  IABS R32, R27 ;  /* 0x0000001b00207213 */ /* 0x001fca0000000000 */
[----:B------:R-:W-:-:S05]  /*5050*/  IMAD R23, R32, R23, R24 ;  /* 0x0000001720177224 */ /* 0x000fca00078e0218 */
[----:B------:R-:W-:-:S13]  /*5060*/  ISETP.GT.U32.AND P3, PT, R16, R23, PT ;  /* 0x000000171000720c */ /* 0x000fda0003f64070 */
[----:B------:R-:W-:Y:S01]  /*5070*/  @!P3 IMAD.IADD R23, R23, 0x1, -R32 ;  /* 0x000000011717b824 */ /* 0x000fe200078e0a20 */
[----:B------:R-:W-:-:S04]  /*5080*/  @!P3 IADD3 R22, PT, PT, R22, 0x1, RZ ;  /* 0x000000011616b810 */ /* 0x000fc80007ffe0ff */
[----:B------:R-:W-:Y:S02]  /*5090*/  ISETP.GE.U32.AND P1, PT, R23, R16, PT ;  /* 0x000000101700720c */ /* 0x000fe40003f26070 */
[----:B------:R-:W-:-:S04]  /*50a0*/  LOP3.LUT R23, R26, R27, RZ, 0x3c, !PT ;  /* 0x0000001b1a177212 */ /* 0x000fc800078e3cff */
[----:B------:R-:W-:-:S07]  /*50b0*/  ISETP.GE.AND P4, PT, R23, RZ, PT ;  /* 0x000000ff1700720c */ /* 0x000fce0003f86270 */
[----:B------:R-:W-:-:S06]  /*50c0*/  @P1 VIADD R22, R22, 0x1 ;  /* 0x0000000116161836 */ /* 0x000fcc0000000000 */
[----:B------:R-:W-:-:S05]  /*50d0*/  @!P4 IMAD.MOV R22, RZ, RZ, -R22 ;  /* 0x000000ffff16c224 */ /* 0x000fca00078e0a16 */
[----:B------:R-:W-:-:S04]  /*50e0*/  SEL R22, R20, R22, !P2 ;  /* 0x0000001614167207 */ /* 0x000fc80005000000 */
[C---:B------:R-:W-:Y:S01]  /*50f0*/  IADD3 R23, PT, PT, -R22.reuse, RZ, RZ ;  /* 0x000000ff16177210 */ /* 0x040fe20007ffe1ff */
[----:B------:R-:W-:-:S04]  /*5100*/  VIADD R24, R22, 0xffffffff ;  /* 0xffffffff16187836 */ /* 0x000fc80000000000 */
[----:B------:R-:W-:-:S05]  /*5110*/  IMAD R23, R27, R23, R26 ;  /* 0x000000171b177224 */ /* 0x000fca00078e021a */
[----:B------:R-:W-:-:S04]  /*5120*/  ISETP.NE.AND P1, PT, R23, RZ, PT ;  /* 0x000000ff1700720c */ /* 0x000fc80003f25270 */
[----:B------:R-:W-:-:S04]  /*5130*/  SEL R23, R23, R27, P1 ;  /* 0x0000001b17177207 */ /* 0x000fc80000800000 */
[----:B------:R-:W-:-:S05]  /*5140*/  IADD3 R23, PT, PT, R0, R23, RZ ;  /* 0x0000001700177210 */ /* 0x000fca0007ffe0ff */
[----:B------:R-:W-:-:S05]  /*5150*/  @P1 IMAD.MOV R24, RZ, RZ, R22 ;  /* 0x000000ffff181224 */ /* 0x000fca00078e0216 */
[----:B-1----:R-:W-:-:S05]  /*5160*/  IADD3 R24, PT, PT, R25, -0x1, R24 ;  /* 0xffffffff19187810 */ /* 0x002fca0007ffe018 */
[----:B------:R-:W-:-:S04]  /*5170*/  IMAD R23, R24, UR4, R23 ;  /* 0x0000000418177c24 */ /* 0x000fc8000f8e0217 */
[----:B--2---:R-:W-:-:S06]  /*5180*/  IMAD.WIDE R22, R23, 0x4, R14 ;  /* 0x0000000417167825 */ /* 0x004fcc00078e020e */
[----:B------:R-:W2:Y:S01]  /*5190*/  LDG.E R23, desc[UR8][R22.64] ;  /* 0x0000000816177981 */ /* 0x000ea2000c1e1900 */
[----:B---3--:R-:W-:-:S04]  /*51a0*/  IMAD.WIDE.U32 R24, R19, 0x4, R12 ;  /* 0x0000000413187825 */ /* 0x008fc800078e000c */
[----:B------:R-:W-:Y:S02]  /*51b0*/  VIADD R18, R18, 0x1 ;  /* 0x0000000112127836 */ /* 0x000fe40000000000 */
[----:B------:R-:W-:-:S03]  /*51c0*/  VIADD R19, R19, 0x100 ;  /* 0x0000010013137836 */ /* 0x000fc60000000000 */
[----:B------:R-:W-:Y:S01]  /*51d0*/  ISETP.NE.AND P1, PT, R18, R21, PT ;  /* 0x000000151200720c */ /* 0x000fe20003f25270 */
[----:B--2---:R0:W-:-:S12]  /*51e0*/  STG.E desc[UR8][R24.64], R23 ;  /* 0x0000001718007986 */ /* 0x0041d8000c101908 */
[----:B------:R-:W-:Y:S05]  /*51f0*/  @P1 BRA `(.L_x_52) ;  /* 0xfffffffc00781947 */ /* 0x000fea000383ffff */
.L_x_51:
[----:B------:R-:W-:Y:S05]  /*5200*/  BSYNC.RECONVERGENT B1 ;  /* 0x0000000000017941 */ /* 0x000fea0003800200 */
.L_x_50:
[----:B------:R-:W-:Y:S05]  /*5210*/  @!P0 BRA `(.L_x_49) ;  /* 0x0000000800148947 */ /* 0x000fea0003800000 */
[----:B------:R-:W1:Y:S01]  /*5220*/  LDC R16, c[0x3][0x12c] ;  /* 0x00c04b00ff107b82 */ /* 0x000e620000000800 */
[----:B0-----:R-:W-:Y:S01]  /*5230*/  IMAD.MOV.U32 R24, RZ, RZ, RZ ;  /* 0x000000ffff187224 */ /* 0x001fe200078e00ff */
[----:B-1----:R-:W-:-:S04]  /*5240*/  IABS R23, R16 ;  /* 0x0000001000177213 */ /* 0x002fc80000000000 */
[----:B------:R-:W0:Y:S08]  /*5250*/  I2F.RP R16, R23 ;  /* 0x0000001700107306 */ /* 0x000e300000209400 */
[----:B0-----:R-:W0:Y:S02]  /*5260*/  MUFU.RCP R16, R16 ;  /* 0x0000001000107308 */ /* 0x001e240000001000 */
[----:B0-----:R-:W-:-:S06]  /*5270*/  IADD3 R25, PT, PT, R16, 0xffffffe, RZ ;  /* 0x0ffffffe10197810 */ /* 0x001fcc0007ffe0ff */
[----:B------:R-:W0:Y:S02]  /*5280*/  F2I.FTZ.U32.TRUNC.NTZ R25, R25 ;  /* 0x0000001900197305 */ /* 0x000e24000021f000 */
[----:B0-----:R-:W-:-:S04]  /*5290*/  IMAD.MOV R18, RZ, RZ, -R25 ;  /* 0x000000ffff127224 */ /* 0x001fc800078e0a19 */
[----:B------:R-:W-:-:S04]  /*52a0*/  IMAD R17, R18, R23, RZ ;  /* 0x0000001712117224 */ /* 0x000fc800078e02ff */
[----:B------:R-:W-:-:S07]  /*52b0*/  IMAD.HI.U32 R24, R25, R17, R24 ;  /* 0x0000001119187227 */ /* 0x000fce00078e0018 */
.L_x_53:
[----:B------:R-:W0:Y:S01]  /*52c0*/  LDC R18, c[0x3][0x12c] ;  /* 0x00c04b00ff127b82 */ /* 0x000e220000000800 */
[----:B-1----:R-:W-:-:S04]  /*52d0*/  IADD3 R25, PT, PT, R19, 0x1, RZ ;  /* 0x0000000113197810 */ /* 0x002fc80007ffe0ff */
[----:B------:R-:W-:-:S03]  /*52e0*/  IABS R17, R25 ;  /* 0x0000001900117213 */ /* 0x000fc60000000000 */
[----:B------:R-:W1:Y:S02]  /*52f0*/  LDC R22, c[0x3][0x144] ;  /* 0x00c05100ff167b82 */ /* 0x000e640000000800 */
[----:B------:R-:W-:-:S04]  /*5300*/  IMAD.HI.U32 R24, R24, R17, RZ ;  /* 0x0000001118187227 */ /* 0x000fc800078e00ff */
[----:B------:R-:W-:Y:S01]  /*5310*/  IMAD.MOV R16, RZ, RZ, -R24 ;  /* 0x000000ffff107224 */ /* 0x000fe200078e0a18 */
[-C--:B0-----:R-:W-:Y:S02]  /*5320*/  IABS R20, R18.reuse ;  /* 0x0000001200147213 */ /* 0x081fe40000000000 */
[----:B------:R-:W-:-:S03]  /*5330*/  LOP3.LUT R21, RZ, R18, RZ, 0x33, !PT ;  /* 0x00000012ff157212 */ /* 0x000fc600078e33ff */
[----:B------:R-:W-:-:S05]  /*5340*/  IMAD R16, R20, R16, R17 ;  /* 0x0000001014107224 */ /* 0x000fca00078e0211 */
[----:B------:R-:W-:-:S13]  /*5350*/  ISETP.GT.U32.AND P1, PT, R23, R16, PT ;  /* 0x000000101700720c */ /* 0x000fda0003f24070 */
[----:B------:R-:W-:Y:S01]  /*5360*/  @!P1 IMAD.IADD R16, R16, 0x1, -R20 ;  /* 0x0000000110109824 */ /* 0x000fe200078e0a14 */
[----:B------:R-:W-:-:S04]  /*5370*/  @!P1 IADD3 R24, PT, PT, R24, 0x1, RZ ;  /* 0x0000000118189810 */ /* 0x000fc80007ffe0ff */
[----:B------:R-:W-:Y:S02]  /*5380*/  ISETP.GE.U32.AND P0, PT, R16, R23, PT ;  /* 0x000000171000720c */ /* 0x000fe40003f06070 */
[----:B------:R-:W-:-:S04]  /*5390*/  LOP3.LUT R16, R25, R18, RZ, 0x3c, !PT ;  /* 0x0000001219107212 */ /* 0x000fc800078e3cff */
[----:B------:R-:W-:-:S07]  /*53a0*/  ISETP.GE.AND P2, PT, R16, RZ, PT ;  /* 0x000000ff1000720c */ /* 0x000fce0003f46270 */
[----:B------:R-:W-:Y:S01]  /*53b0*/  @P0 VIADD R24, R24, 0x1 ;  /* 0x0000000118180836 */ /* 0x000fe20000000000 */
[----:B------:R-:W-:-:S05]  /*53c0*/  ISETP.NE.AND P0, PT, R18, RZ, PT ;  /* 0x000000ff1200720c */ /* 0x000fca0003f05270 */
        /* <DEDUP_REMOVED lines=12> */
[----:B------:R0:W2:Y:S01]  /*5490*/  LDG.E R25, desc[UR8][R24.64] ;  /* 0x0000000818197981 */ /* 0x0000a2000c1e1900 */
[----:B------:R-:W1:Y:S01]  /*54a0*/  I2F.RP R23, R20 ;  /* 0x0000001400177306 */ /* 0x000e620000209400 */
[----:B------:R-:W-:Y:S01]  /*54b0*/  IADD3 R27, PT, PT, R19, 0x101, RZ ;  /* 0x00000101131b7810 */ /* 0x000fe20007ffe0ff */
[----:B------:R-:W-:-:S03]  /*54c0*/  IMAD.MOV.U32 R16, RZ, RZ, RZ ;  /* 0x000000ffff107224 */ /* 0x000fc600078e00ff */
[----:B------:R-:W-:-:S03]  /*54d0*/  IABS R26, R27 ;  /* 0x0000001b001a7213 */ /* 0x000fc60000000000 */
[----:B-1----:R-:W1:Y:S02]  /*54e0*/  MUFU.RCP R23, R23 ;  /* 0x0000001700177308 */ /* 0x002e640000001000 */
[----:B-1----:R-:W-:Y:S02]  /*54f0*/  VIADD R32, R23, 0xffffffe ;  /* 0x0ffffffe17207836 */ /* 0x002fe40000000000 */
[----:B------:R-:W-:-:S04]  /*5500*/  IMAD.MOV.U32 R23, RZ, RZ, R20 ;  /* 0x000000ffff177224 */ /* 0x000fc800078e0014 */
[----:B------:R-:W1:Y:S02]  /*5510*/  F2I.FTZ.U32.TRUNC.NTZ R17, R32 ;  /* 0x0000002000117305 */ /* 0x000e64000021f000 */
[----:B-1----:R-:W-:-:S04]  /*5520*/  IMAD.MOV R33, RZ, RZ, -R17 ;  /* 0x000000ffff217224 */ /* 0x002fc800078e0a11 */
[----:B------:R-:W-:-:S04]  /*5530*/  IMAD R33, R33, R20, RZ ;  /* 0x0000001421217224 */ /* 0x000fc800078e02ff */
[----:B0-----:R-:W-:-:S04]  /*5540*/  IMAD.HI.U32 R24, R17, R33, R16 ;  /* 0x0000002111187227 */ /* 0x001fc800078e0010 */
[----:B------:R-:W-:-:S04]  /*5550*/  IMAD.MOV.U32 R17, RZ, RZ, R26 ;  /* 0x000000ffff117224 */ /* 0x000fc800078e001a */
[----:B------:R-:W-:-:S05]  /*5560*/  IMAD.HI.U32 R16, R24, R17, RZ ;  /* 0x0000001118107227 */ /* 0x000fca00078e00ff */
[----:B------:R-:W-:-:S05]  /*5570*/  IADD3 R26, PT, PT, -R16, RZ, RZ ;  /* 0x000000ff101a7210 */ /* 0x000fca0007ffe1ff */
[----:B------:R-:W-:Y:S01]  /*5580*/  IMAD R26, R20, R26, R17 ;  /* 0x0000001a141a7224 */ /* 0x000fe200078e0211 */
[----:B------:R-:W-:-:S04]  /*5590*/  LOP3.LUT R17, R27, R18, RZ, 0x3c, !PT ;  /* 0x000000121b117212 */ /* 0x000fc800078e3cff */
[----:B------:R-:W-:Y:S02]  /*55a0*/  ISETP.GT.U32.AND P2, PT, R23, R26, PT ;  /* 0x0000001a1700720c */ /* 0x000fe40003f44070 */
[----:B------:R-:W-:-:S11]  /*55b0*/  ISETP.GE.AND P3, PT, R17, RZ, PT ;  /* 0x000000ff1100720c */ /* 0x000fd60003f66270 */
[----:B------:R-:W-:Y:S01]  /*55c0*/  @!P2 IMAD.IADD R26, R26, 0x1, -R20 ;  /* 0x000000011a1aa824 */ /* 0x000fe200078e0a14 */
[----:B------:R-:W-:-:S04]  /*55d0*/  @!P2 IADD3 R16, PT, PT, R16, 0x1, RZ ;  /* 0x000000011010a810 */ /* 0x000fc80007ffe0ff */
[----:B------:R-:W-:-:S13]  /*55e0*/  ISETP.GE.U32.AND P1, PT, R26, R23, PT ;  /* 0x000000171a00720c */ /* 0x000fda0003f26070 */
[----:B------:R-:W-:-:S04]  /*55f0*/  @P1 VIADD R16, R16, 0x1 ;  /* 0x0000000110101836 */ /* 0x000fc80000000000 */
[----:B------:R-:W-:-:S05]  /*5600*/  @!P3 IMAD.MOV R16, RZ, RZ, -R16 ;  /* 0x000000ffff10b224 */ /* 0x000fca00078e0a10 */
[----:B------:R-:W-:-:S04]  /*5610*/  SEL R16, R21, R16, !P0 ;  /* 0x0000001015107207 */ /* 0x000fc80004000000 */
[----:B------:R-:W-:-:S05]  /*5620*/  IADD3 R17, PT, PT, -R16, RZ, RZ ;  /* 0x000000ff10117210 */ /* 0x000fca0007ffe1ff */
[----:B------:R-:W-:Y:S02]  /*5630*/  IMAD R17, R18, R17, R27 ;  /* 0x0000001112117224 */ /* 0x000fe400078e021b */
[----:B------:R-:W-:-:S03]  /*5640*/  VIADD R27, R16, 0xffffffff ;  /* 0xffffffff101b7836 */ /* 0x000fc60000000000 */
[----:B------:R-:W-:-:S04]  /*5650*/  ISETP.NE.AND P1, PT, R17, RZ, PT ;  /* 0x000000ff1100720c */ /* 0x000fc80003f25270 */
[----:B------:R-:W-:-:S09]  /*5660*/  SEL R17, R17, R18, P1 ;  /* 0x0000001211117207 */ /* 0x000fd20000800000 */
[----:B------:R-:W-:Y:S01]  /*5670*/  @P1 IMAD.MOV R27, RZ, RZ, R16 ;  /* 0x000000ffff1b1224 */ /* 0x000fe200078e0210 */
[----:B------:R-:W-:-:S04]  /*5680*/  IADD3 R16, PT, PT, R0, R17, RZ ;  /* 0x0000001100107210 */ /* 0x000fc80007ffe0ff */
[----:B------:R-:W-:-:S05]  /*5690*/  IADD3 R27, PT, PT, R22, -0x1, R27 ;  /* 0xffffffff161b7810 */ /* 0x000fca0007ffe01b */
[----:B------:R-:W-:Y:S02]  /*56a0*/  IMAD R27, R27, UR5, R16 ;  /* 0x000000051b1b7c24 */ /* 0x000fe4000f8e0210 */
[----:B---3--:R-:W-:-:S04]  /*56b0*/  IMAD.WIDE.U32 R16, R19, 0x4, R12 ;  /* 0x0000000413107825 */ /* 0x008fc800078e000c */
[----:B------:R-:W-:Y:S01]  /*56c0*/  IMAD.WIDE R26, R27, 0x4, R14 ;  /* 0x000000041b1a7825 */ /* 0x000fe200078e020e */
[----:B--2---:R0:W-:Y:S05]  /*56d0*/  STG.E desc[UR8][R16.64], R25 ;  /* 0x0000001910007986 */ /* 0x0041ea000c101908 */
[----:B------:R1:W2:Y:S01]  /*56e0*/  LDG.E R27, desc[UR8][R26.64] ;  /* 0x000000081a1b7981 */ /* 0x0002a2000c1e1900 */
[----:B------:R-:W-:-:S05]  /*56f0*/  VIADD R35, R19, 0x201 ;  /* 0x0000020113237836 */ /* 0x000fca0000000000 */
        /* <DEDUP_REMOVED lines=17> */
[----:B------:R-:W-:-:S05]  /*5810*/  SEL R25, R25, R18, P1 ;  /* 0x0000001219197207 */ /* 0x000fca0000800000 */
[----:B-1----:R-:W-:-:S04]  /*5820*/  IMAD.IADD R26, R0, 0x1, R25 ;  /* 0x00000001001a7824 */ /* 0x002fc800078e0219 */
[----:B------:R-:W-:-:S04]  /*5830*/  @P1 IADD3 R33, PT, PT, R32, RZ, RZ ;  /* 0x000000ff20211210 */ /* 0x000fc80007ffe0ff */
[----:B------:R-:W-:-:S05]  /*5840*/  IADD3 R33, PT, PT, R22, -0x1, R33 ;  /* 0xffffffff16217810 */ /* 0x000fca0007ffe021 */
[----:B------:R-:W-:-:S04]  /*5850*/  IMAD R33, R33, UR5, R26 ;  /* 0x0000000521217c24 */ /* 0x000fc8000f8e021a */
[----:B------:R-:W-:-:S04]  /*5860*/  IMAD.WIDE R32, R33, 0x4, R14 ;  /* 0x0000000421207825 */ /* 0x000fc800078e020e */
[----:B------:R-:W-:Y:S01]  /*5870*/  VIADD R37, R19, 0x301 ;  /* 0x0000030113257836 */ /* 0x000fe20000000000 */
[----:B--2---:R0:W-:Y:S04]  /*5880*/  STG.E desc[UR8][R16.64+0x400], R27 ;  /* 0x0004001b10007986 */ /* 0x0041e8000c101908 */
[----:B------:R1:W2:Y:S01]  /*5890*/  LDG.E R25, desc[UR8][R32.64] ;  /* 0x0000000820197981 */ /* 0x0002a2000c1e1900 */
        /* <DEDUP_REMOVED lines=12> */
[----:B------:R-:W-:-:S04]  /*5960*/  SEL R21, R21, R26, !P0 ;  /* 0x0000001a15157207 */ /* 0x000fc80004000000 */
[----:B-1----:R-:W-:Y:S01]  /*5970*/  IADD3 R33, PT, PT, R21, -0x1, RZ ;  /* 0xffffffff15217810 */ /* 0x002fe20007ffe0ff */
[----:B0-----:R-:W-:-:S04]  /*5980*/  IMAD.MOV R27, RZ, RZ, -R21 ;  /* 0x000000ffff1b7224 */ /* 0x001fc800078e0a15 */
[----:B------:R-:W-:-:S05]  /*5990*/  IMAD R27, R18, R27, R37 ;  /* 0x0000001b121b7224 */ /* 0x000fca00078e0225 */
[----:B------:R-:W-:-:S04]  /*59a0*/  ISETP.NE.AND P0, PT, R27, RZ, PT ;  /* 0x000000ff1b00720c */ /* 0x000fc80003f05270 */
[----:B------:R-:W-:-:S05]  /*59b0*/  SEL R27, R27, R18, P0 ;  /* 0x000000121b1b7207 */ /* 0x000fca0000000000 */
[----:B------:R-:W-:-:S04]  /*59c0*/  IMAD.IADD R18, R0, 0x1, R27 ;  /* 0x0000000100127824 */ /* 0x000fc800078e021b */
[----:B------:R-:W-:-:S05]  /*59d0*/  @P0 IMAD.MOV R33, RZ, RZ, R21 ;  /* 0x000000ffff210224 */ /* 0x000fca00078e0215 */
[----:B------:R-:W-:-:S05]  /*59e0*/  IADD3 R33, PT, PT, R22, -0x1, R33 ;  /* 0xffffffff16217810 */ /* 0x000fca0007ffe021 */
[----:B------:R-:W-:-:S04]  /*59f0*/  IMAD R21, R33, UR5, R18 ;  /* 0x0000000521157c24 */ /* 0x000fc8000f8e0212 */
[----:B------:R-:W-:Y:S01]  /*5a00*/  IMAD.WIDE R20, R21, 0x4, R14 ;  /* 0x0000000415147825 */ /* 0x000fe200078e020e */
[----:B--2---:R1:W-:Y:S05]  /*5a10*/  STG.E desc[UR8][R16.64+0x800], R25 ;  /* 0x0008001910007986 */ /* 0x0043ea000c101908 */
[----:B------:R-:W2:Y:S01]  /*5a20*/  LDG.E R21, desc[UR8][R20.64] ;  /* 0x0000000814157981 */ /* 0x000ea2000c1e1900 */
[----:B------:R-:W-:-:S04]  /*5a30*/  IADD3 R19, PT, PT, R19, 0x400, RZ ;  /* 0x0000040013137810 */ /* 0x000fc80007ffe0ff */
[----:B------:R-:W-:Y:S01]  /*5a40*/  ISETP.GE.AND P0, PT, R19, UR6, PT ;  /* 0x0000000613007c0c */ /* 0x000fe2000bf06270 */
[----:B--2---:R1:W-:-:S12]  /*5a50*/  STG.E desc[UR8][R16.64+0xc00], R21 ;  /* 0x000c001510007986 */ /* 0x0043d8000c101908 */
[----:B------:R-:W-:Y:S05]  /*5a60*/  @!P0 BRA `(.L_x_53) ;  /* 0xfffffff800148947 */ /* 0x000fea000383ffff */
.L_x_49:
[----:B------:R-:W-:Y:S05]  /*5a70*/  BSYNC.RECONVERGENT B0 ;  /* 0x0000000000007941 */ /* 0x000fea0003800200 */
.L_x_48:
[----:B---3--:R-:W3:Y:S01]  /*5a80*/  LDC R13, c[0x3][0x164] ;  /* 0x00c05900ff0d7b82 */ /* 0x008ee20000000800 */
[----:B------:R-:W4:Y:S01]  /*5a90*/  LDCU UR4, c[0x3][0x11c] ;  /* 0x00c02380ff0477ac */ /* 0x000f220008000800 */
[----:B------:R-:W-:Y:S01]  /*5aa0*/  BSSY.RECONVERGENT B0, `(.L_x_54) ;  /* 0x00000cb000007945 */ /* 0x000fe20003800200 */
[----:B------:R-:W0:Y:S01]  /*5ab0*/  LDCU UR5, c[0x3][0x11c] ;  /* 0x00c02380ff0577ac */ /* 0x000e220008000800 */
[----:B------:R-:W0:Y:S04]  /*5ac0*/  LDCU UR6, c[0x3][0x164] ;  /* 0x00c02c80ff0677ac */ /* 0x000e280008000800 */
[----:B------:R-:W-:Y:S01]  /*5ad0*/  BAR.SYNC.DEFER_BLOCKING 0x0 ;  /* 0x0000000000007b1d */ /* 0x000fe20000010000 */
[----:B---3--:R-:W-:-:S13]  /*5ae0*/  ISETP.GE.AND P0, PT, R4, R13, PT ;  /* 0x0000000d0400720c */ /* 0x008fda0003f06270 */
[----:B0---4-:R-:W-:Y:S05]  /*5af0*/  @P0 BRA `(.L_x_55) ;  /* 0x0000000c00140947 */ /* 0x011fea0003800000 */
[----:B------:R-:W-:Y:S01]  /*5b00*/  VIADDMNMX R0, R4, 0x100, R13, !PT ;  /* 0x0000010004007846 */ /* 0x000fe2000780010d */
[----:B-1----:R-:W0:Y:S01]  /*5b10*/  LDC R16, c[0x3][0x14c] ;  /* 0x00c05300ff107b82 */ /* 0x002e220000000800 */
[----:B------:R-:W-:Y:S01]  /*5b20*/  LOP3.LUT R21, RZ, R4, RZ, 0x33, !PT ;  /* 0x00000004ff157212 */ /* 0x000fe200078e33ff */
[----:B------:R-:W-:Y:S01]  /*5b30*/  BSSY.RECONVERGENT B1, `(.L_x_56) ;  /* 0x000003b000017945 */ /* 0x000fe20003800200 */
[----:B------:R-:W-:-:S03]  /*5b40*/  IMAD.MOV.U32 R19, RZ, RZ, R4 ;  /* 0x000000ffff137224 */ /* 0x000fc600078e0004 */
[----:B------:R-:W-:Y:S02]  /*5b50*/  IMAD.IADD R21, R21, 0x1, R0 ;  /* 0x0000000115157824 */ /* 0x000fe400078e0200 */
[----:B--2---:R1:W2:Y:S03]  /*5b60*/  LDC.64 R14, c[0x3][R3+0x48] ;  /* 0x00c01200030e7b82 */ /* 0x0042a60000000a00 */
[C---:B------:R-:W-:Y:S02]  /*5b70*/  LOP3.LUT R0, R21.reuse, 0x300, RZ, 0xc0, !PT ;  /* 0x0000030015007812 */ /* 0x040fe400078ec0ff */
[----:B------:R-:W-:Y:S02]  /*5b80*/  ISETP.GE.U32.AND P0, PT, R21, 0x300, PT ;  /* 0x000003001500780c */ /* 0x000fe40003f06070 */
[----:B------:R-:W-:Y:S01]  /*5b90*/  ISETP.NE.AND P1, PT, R0, 0x300, PT ;  /* 0x000003000000780c */ /* 0x000fe20003f25270 */
[----:B------:R1:W3:Y:S01]  /*5ba0*/  LDC.64 R12, c[0x3][R3+0x58] ;  /* 0x00c01600030c7b82 */ /* 0x0002e20000000a00 */
[----:B0-----:R-:W-:-:S11]  /*5bb0*/  IADD3 R0, PT, PT, R16, -0x2, RZ ;  /* 0xfffffffe10007810 */ /* 0x001fd60007ffe0ff */
[----:B-1----:R-:W-:Y:S05]  /*5bc0*/  @!P1 BRA `(.L_x_57) ;  /* 0x0000000000c49947 */ /* 0x002fea0003800000 */
[----:B------:R-:W0:Y:S01]  /*5bd0*/  LDC R23, c[0x3][0x15c] ;  /* 0x00c05700ff177b82 */ /* 0x000e220000000800 */
[----:B------:R-:W-:Y:S01]  /*5be0*/  HFMA2 R18, -RZ, RZ, 0, 0 ;  /* 0x00000000ff127431 */ /* 0x000fe200000001ff */
        /* <DEDUP_REMOVED lines=9> */
[----:B0-----:R-:W-:-:S04]  /*5c80*/  IMAD.MOV R17, RZ, RZ, -R19 ;  /* 0x000000ffff117224 */ /* 0x001fc800078e0a13 */
[----:B------:R-:W-:-:S04]  /*5c90*/  IMAD R17, R17, R16, RZ ;  /* 0x0000001011117224 */ /* 0x000fc800078e02ff */
[----:B------:R-:W-:-:S04]  /*5ca0*/  IMAD.HI.U32 R17, R19, R17, R18 ;  /* 0x0000001113117227 */ /* 0x000fc800078e0012 */
[----:B------:R-:W-:-:S07]  /*5cb0*/  IMAD.MOV.U32 R19, RZ, RZ, R4 ;  /* 0x000000ffff137224 */ /* 0x000fce00078e0004 */
.L_x_58:
[----:B0-----:R-:W0:Y:S01]  /*5cc0*/  LDC R27, c[0x3][0x15c] ;  /* 0x00c05700ff1b7b82 */ /* 0x001e220000000800 */
[----:B------:R-:W-:-:S05]  /*5cd0*/  VIADD R26, R19, 0x1 ;  /* 0x00000001131a7836 */ /* 0x000fca0000000000 */
[----:B------:R-:W-:Y:S02]  /*5ce0*/  IABS R24, R26 ;  /* 0x0000001a00187213 */ /* 0x000fe40000000000 */
[----:B------:R-:W1:Y:S03]  /*5cf0*/  LDC R25, c[0x3][0x154] ;  /* 0x00c05500ff197b82 */ /* 0x000e660000000800 */
[----:B------:R-:W-:-:S05]  /*5d00*/  IMAD.HI.U32 R22, R17, R24, RZ ;  /* 0x0000001811167227 */ /* 0x000fca00078e00ff */
[----:B------:R-:W-:Y:S02]  /*5d10*/  IADD3 R23, PT, PT, -R22, RZ, RZ ;  /* 0x000000ff16177210 */ /* 0x000fe40007ffe1ff */
        /* <DEDUP_REMOVED lines=10> */
[----:B------:R-:W-:-:S04]  /*5dc0*/  SEL R22, R20, R22, !P2 ;  /* 0x0000001614167207 */ /* 0x000fc80005000000 */
[----:B------:R-:W-:Y:S01]  /*5dd0*/  IADD3 R24, PT, PT, R22, -0x1, RZ ;  /* 0xffffffff16187810 */ /* 0x000fe20007ffe0ff */
[----:B------:R-:W-:-:S04]  /*5de0*/  IMAD.MOV R23, RZ, RZ, -R22 ;  /* 0x000000ffff177224 */ /* 0x000fc800078e0a16 */
[----:B------:R-:W-:-:S05]  /*5df0*/  IMAD R23, R27, R23, R26 ;  /* 0x000000171b177224 */ /* 0x000fca00078e021a */
[----:B------:R-:W-:-:S04]  /*5e00*/  ISETP.NE.AND P1, PT, R23, RZ, PT ;  /* 0x000000ff1700720c */ /* 0x000fc80003f25270 */
[----:B------:R-:W-:-:S05]  /*5e10*/  SEL R23, R23, R27, P1 ;  /* 0x0000001b17177207 */ /* 0x000fca0000800000 */
[----:B------:R-:W-:-:S04]  /*5e20*/  IMAD.IADD R23, R0, 0x1, R23 ;  /* 0x0000000100177824 */ /* 0x000fc800078e0217 */
[----:B------:R-:W-:-:S05]  /*5e30*/  @P1 IMAD.MOV R24, RZ, RZ, R22 ;  /* 0x000000ffff181224 */ /* 0x000fca00078e0216 */
[----:B-1----:R-:W-:-:S05]  /*5e40*/  IADD3 R24, PT, PT, R25, -0x1, R24 ;  /* 0xffffffff19187810 */ /* 0x002fca0007ffe018 */
[----:B------:R-:W-:-:S04]  /*5e50*/  IMAD R23, R24, UR4, R23 ;  /* 0x0000000418177c24 */ /* 0x000fc8000f8e0217 */
[----:B--2---:R-:W-:-:S06]  /*5e60*/  IMAD.WIDE R22, R23, 0x4, R14 ;  /* 0x0000000417167825 */ /* 0x004fcc00078e020e */
[----:B------:R-:W2:Y:S01]  /*5e70*/  LDG.E R23, desc[UR8][R22.64] ;  /* 0x0000000816177981 */ /* 0x000ea2000c1e1900 */
[----:B---3--:R-:W-:Y:S01]  /*5e80*/  IMAD.WIDE.U32 R24, R19, 0x4, R12 ;  /* 0x0000000413187825 */ /* 0x008fe200078e000c */
[----:B------:R-:W-:-:S03]  /*5e90*/  IADD3 R18, PT, PT, R18, 0x1, RZ ;  /* 0x0000000112127810 */ /* 0x000fc60007ffe0ff */
[----:B------:R-:W-:Y:S01]  /*5ea0*/  VIADD R19, R19, 0x100 ;  /* 0x0000010013137836 */ /* 0x000fe20000000000 */
[----:B------:R-:W-:Y:S01]  /*5eb0*/  ISETP.NE.AND P1, PT, R18, R21, PT ;  /* 0x000000151200720c */ /* 0x000fe20003f25270 */
[----:B--2---:R0:W-:-:S12]  /*5ec0*/  STG.E desc[UR8][R24.64], R23 ;  /* 0x0000001718007986 */ /* 0x0041d8000c101908 */
[----:B------:R-:W-:Y:S05]  /*5ed0*/  @P1 BRA `(.L_x_58) ;  /* 0xfffffffc00781947 */ /* 0x000fea000383ffff */
.L_x_57:
[----:B------:R-:W-:Y:S05]  /*5ee0*/  BSYNC.RECONVERGENT B1 ;  /* 0x0000000000017941 */ /* 0x000fea0003800200 */
.L_x_56:
        /* <DEDUP_REMOVED lines=8> */
[----:B0-----:R-:W-:-:S05]  /*5f70*/  IADD3 R18, PT, PT, RZ, -R25, RZ ;  /* 0x80000019ff127210 */ /* 0x001fca0007ffe0ff */
[----:B------:R-:W-:-:S04]  /*5f80*/  IMAD R17, R18, R23, RZ ;  /* 0x0000001712117224 */ /* 0x000fc800078e02ff */
[----:B------:R-:W-:-:S07]  /*5f90*/  IMAD.HI.U32 R24, R25, R17, R24 ;  /* 0x0000001119187227 */ /* 0x000fce00078e0018 */
.L_x_59:
[----:B------:R-:W0:Y:S01]  /*5fa0*/  LDC R18, c[0x3][0x15c] ;  /* 0x00c05700ff127b82 */ /* 0x000e220000000800 */
[----:B----4-:R-:W-:-:S05]  /*5fb0*/  VIADD R25, R19, 0x1 ;  /* 0x0000000113197836 */ /* 0x010fca0000000000 */
[----:B------:R-:W-:Y:S02]  /*5fc0*/  IABS R17, R25 ;  /* 0x0000001900117213 */ /* 0x000fe40000000000 */
[----:B------:R-:W1:Y:S03]  /*5fd0*/  LDC R22, c[0x3][0x154] ;  /* 0x00c05500ff167b82 */ /* 0x000e660000000800 */
[----:B------:R-:W-:-:S05]  /*5fe0*/  IMAD.HI.U32 R24, R24, R17, RZ ;  /* 0x0000001118187227 */ /* 0x000fca00078e00ff */
[----:B------:R-:W-:Y:S02]  /*5ff0*/  IADD3 R16, PT, PT, -R24, RZ, RZ ;  /* 0x000000ff18107210 */ /* 0x000fe40007ffe1ff */
        /* <DEDUP_REMOVED lines=8> */
[----:B------:R-:W-:-:S07]  /*6080*/  ISETP.GE.AND P2, PT, R16, RZ, PT ;  /* 0x000000ff1000720c */ /* 0x000fce0003f46270 */
[----:B------:R-:W-:Y:S02]  /*6090*/  @P0 IADD3 R24, PT, PT, R24, 0x1, RZ ;  /* 0x0000000118180810 */ /* 0x000fe40007ffe0ff */
[----:B------:R-:W-:-:S04]  /*60a0*/  ISETP.NE.AND P0, PT, R18, RZ, PT ;  /* 0x000000ff1200720c */ /* 0x000fc80003f05270 */
        /* <DEDUP_REMOVED lines=12> */
[----:B------:R0:W2:Y:S01]  /*6170*/  LDG.E R25, desc[UR8][R24.64] ;  /* 0x0000000818197981 */ /* 0x0000a2000c1e1900 */
[----:B------:R-:W1:Y:S01]  /*6180*/  I2F.RP R23, R20 ;  /* 0x0000001400177306 */ /* 0x000e620000209400 */
[----:B------:R-:W-:Y:S01]  /*6190*/  VIADD R27, R19, 0x101 ;  /* 0x00000101131b7836 */ /* 0x000fe20000000000 */
[----:B------:R-:W-:-:S04]  /*61a0*/  MOV R16, RZ ;  /* 0x000000ff00107202 */ /* 0x000fc80000000f00 */
[----:B------:R-:W-:Y:S02]  /*61b0*/  IABS R26, R27 ;  /* 0x0000001b001a7213 */ /* 0x000fe40000000000 */
[----:B-1----:R-:W1:Y:S02]  /*61c0*/  MUFU.RCP R23, R23 ;  /* 0x0000001700177308 */ /* 0x002e640000001000 */
[----:B-1----:R-:W-:Y:S02]  /*61d0*/  IADD3 R32, PT, PT, R23, 0xffffffe, RZ ;  /* 0x0ffffffe17207810 */ /* 0x002fe40007ffe0ff */
[----:B------:R-:W-:-:S04]  /*61e0*/  MOV R23, R20 ;  /* 0x0000001400177202 */ /* 0x000fc80000000f00 */
[----:B------:R-:W1:Y:S02]  /*61f0*/  F2I.FTZ.U32.TRUNC.NTZ R17, R32 ;  /* 0x0000002000117305 */ /* 0x000e64000021f000 */
[----:B-1----:R-:W-:-:S04]  /*6200*/  IMAD.MOV R33, RZ, RZ, -R17 ;  /* 0x000000ffff217224 */ /* 0x002fc800078e0a11 */
[----:B------:R-:W-:-:S04]  /*6210*/  IMAD R33, R33, R20, RZ ;  /* 0x0000001421217224 */ /* 0x000fc800078e02ff */
[----:B0-----:R-:W-:-:S04]  /*6220*/  IMAD.HI.U32 R24, R17, R33, R16 ;  /* 0x0000002111187227 */ /* 0x001fc800078e0010 */
[----:B------:R-:W-:-:S04]  /*6230*/  IMAD.MOV.U32 R17, RZ, RZ, R26 ;  /* 0x000000ffff117224 */ /* 0x000fc800078e001a */
        /* <DEDUP_REMOVED lines=11> */
[----:B------:R-:W-:-:S05]  /*62f0*/  SEL R16, R21, R16, !P0 ;  /* 0x0000001015107207 */ /* 0x000fca0004000000 */
[----:B------:R-:W-:-:S04]  /*6300*/  IMAD.MOV R17, RZ, RZ, -R16 ;  /* 0x000000ffff117224 */ /* 0x000fc800078e0a10 */
[----:B------:R-:W-:Y:S01]  /*6310*/  IMAD R17, R18, R17, R27 ;  /* 0x0000001112117224 */ /* 0x000fe200078e021b */
[----:B------:R-:W-:-:S04]  /*6320*/  IADD3 R27, PT, PT, R16, -0x1, RZ ;  /* 0xffffffff101b7810 */ /* 0x000fc80007ffe0ff */
[----:B------:R-:W-:-:S04]  /*6330*/  ISETP.NE.AND P1, PT, R17, RZ, PT ;  /* 0x000000ff1100720c */ /* 0x000fc80003f25270 */
[----:B------:R-:W-:-:S09]  /*6340*/  SEL R17, R17, R18, P1 ;  /* 0x0000001211117207 */ /* 0x000fd20000800000 */
[----:B------:R-:W-:Y:S02]  /*6350*/  @P1 IMAD.MOV R27, RZ, RZ, R16 ;  /* 0x000000ffff1b1224 */ /* 0x000fe400078e0210 */
[----:B------:R-:W-:-:S03]  /*6360*/  IMAD.IADD R16, R0, 0x1, R17 ;  /* 0x0000000100107824 */ /* 0x000fc600078e0211 */
[----:B------:R-:W-:-:S05]  /*6370*/  IADD3 R27, PT, PT, R22, -0x1, R27 ;  /* 0xffffffff161b7810 */ /* 0x000fca0007ffe01b */
[----:B------:R-:W-:Y:S02]  /*6380*/  IMAD R27, R27, UR5, R16 ;  /* 0x000000051b1b7c24 */ /* 0x000fe4000f8e0210 */
[----:B---3--:R-:W-:-:S04]  /*6390*/  IMAD.WIDE.U32 R16, R19, 0x4, R12 ;  /* 0x0000000413107825 */ /* 0x008fc800078e000c */
[----:B------:R-:W-:Y:S01]  /*63a0*/  IMAD.WIDE R26, R27, 0x4, R14 ;  /* 0x000000041b1a7825 */ /* 0x000fe200078e020e */
[----:B--2---:R0:W-:Y:S05]  /*63b0*/  STG.E desc[UR8][R16.64], R25 ;  /* 0x0000001910007986 */ /* 0x0041ea000c101908 */
        /* <DEDUP_REMOVED lines=15> */
[C---:B------:R-:W-:Y:S01]  /*64b0*/  IADD3 R25, PT, PT, -R32.reuse, RZ, RZ ;  /* 0x000000ff20197210 */ /* 0x040fe20007ffe1ff */
[----:B------:R-:W-:-:S04]  /*64c0*/  VIADD R33, R32, 0xffffffff ;  /* 0xffffffff20217836 */ /* 0x000fc80000000000 */
[----:B------:R-:W-:-:S05]  /*64d0*/  IMAD R25, R18, R25, R35 ;  /* 0x0000001912197224 */ /* 0x000fca00078e0223 */
[----:B------:R-:W-:-:S04]  /*64e0*/  ISETP.NE.AND P1, PT, R25, RZ, PT ;  /* 0x000000ff1900720c */ /* 0x000fc80003f25270 */
[----:B------:R-:W-:-:S04]  /*64f0*/  SEL R25, R25, R18, P1 ;  /* 0x0000001219197207 */ /* 0x000fc80000800000 */
[----:B-1----:R-:W-:-:S05]  /*6500*/  IADD3 R26, PT, PT, R0, R25, RZ ;  /* 0x00000019001a7210 */ /* 0x002fca0007ffe0ff */
[----:B------:R-:W-:-:S05]  /*6510*/  @P1 IMAD.MOV R33, RZ, RZ, R32 ;  /* 0x000000ffff211224 */ /* 0x000fca00078e0220 */
[----:B------:R-:W-:-:S05]  /*6520*/  IADD3 R33, PT, PT, R22, -0x1, R33 ;  /* 0xffffffff16217810 */ /* 0x000fca0007ffe021 */
[----:B------:R-:W-:-:S04]  /*6530*/  IMAD R33, R33, UR5, R26 ;  /* 0x0000000521217c24 */ /* 0x000fc8000f8e021a */
[----:B------:R-:W-:Y:S01]  /*6540*/  IMAD.WIDE R32, R33, 0x4, R14 ;  /* 0x0000000421207825 */ /* 0x000fe200078e020e */
[----:B--2---:R0:W-:Y:S04]  /*6550*/  STG.E desc[UR8][R16.64+0x400], R27 ;  /* 0x0004001b10007986 */ /* 0x0041e8000c101908 */
[----:B------:R1:W2:Y:S01]  /*6560*/  LDG.E R25, desc[UR8][R32.64] ;  /* 0x0000000820197981 */ /* 0x0002a2000c1e1900 */
[----:B------:R-:W-:-:S05]  /*6570*/  VIADD R37, R19, 0x301 ;  /* 0x0000030113257836 */ /* 0x000fca0000000000 */
[----:B------:R-:W-:-:S05]  /*6580*/  IABS R35, R37 ;  /* 0x0000002500237213 */ /* 0x000fca0000000000 */
[----:B------:R-:W-:-:S04]  /*6590*/  IMAD.HI.U32 R26, R24, R35, RZ ;  /* 0x00000023181a7227 */ /* 0x000fc800078e00ff */
[----:B------:R-:W-:-:S04]  /*65a0*/  IMAD.MOV R34, RZ, RZ, -R26 ;  /* 0x000000ffff227224 */ /* 0x000fc800078e0a1a */
[----:B------:R-:W-:-:S05]  /*65b0*/  IMAD R34, R20, R34, R35 ;  /* 0x0000002214227224 */ /* 0x000fca00078e0223 */
[----:B------:R-:W-:-:S13]  /*65c0*/  ISETP.GT.U32.AND P2, PT, R23, R34, PT ;  /* 0x000000221700720c */ /* 0x000fda0003f44070 */
[----:B------:R-:W-:Y:S01]  /*65d0*/  @!P2 IADD3 R34, PT, PT, R34, -R20, RZ ;  /* 0x800000142222a210 */ /* 0x000fe20007ffe0ff */
[----:B------:R-:W-:Y:S01]  /*65e0*/  @!P2 VIADD R26, R26, 0x1 ;  /* 0x000000011a1aa836 */ /* 0x000fe20000000000 */
[----:B------:R-:W-:Y:S02]  /*65f0*/  LOP3.LUT R20, R37, R18, RZ, 0x3c, !PT ;  /* 0x0000001225147212 */ /* 0x000fe400078e3cff */
[----:B------:R-:W-:Y:S02]  /*6600*/  ISETP.GE.U32.AND P1, PT, R34, R23, PT ;  /* 0x000000172200720c */ /* 0x000fe40003f26070 */
[----:B------:R-:W-:-:S11]  /*6610*/  ISETP.GE.AND P3, PT, R20, RZ, PT ;  /* 0x000000ff1400720c */ /* 0x000fd60003f66270 */
[----:B------:R-:W-:-:S05]  /*6620*/  @P1 VIADD R26, R26, 0x1 ;  /* 0x000000011a1a1836 */ /* 0x000fca0000000000 */
[----:B------:R-:W-:-:S04]  /*6630*/  @!P3 IADD3 R26, PT, PT, -R26, RZ, RZ ;  /* 0x000000ff1a1ab210 */ /* 0x000fc80007ffe1ff */
[----:B------:R-:W-:-:S05]  /*6640*/  SEL R21, R21, R26, !P0 ;  /* 0x0000001a15157207 */ /* 0x000fca0004000000 */
[----:B0-----:R-:W-:Y:S02]  /*6650*/  IMAD.MOV R27, RZ, RZ, -R21 ;  /* 0x000000ffff1b7224 */ /* 0x001fe400078e0a15 */
[----:B-1----:R-:W-:Y:S02]  /*6660*/  VIADD R33, R21, 0xffffffff ;  /* 0xffffffff15217836 */ /* 0x002fe40000000000 */
[----:B------:R-:W-:-:S05]  /*6670*/  IMAD R27, R18, R27, R37 ;  /* 0x0000001b121b7224 */ /* 0x000fca00078e0225 */
[----:B------:R-:W-:-:S04]  /*6680*/  ISETP.NE.AND P0, PT, R27, RZ, PT ;  /* 0x000000ff1b00720c */ /* 0x000fc80003f05270 */
[----:B------:R-:W-:-:S05]  /*6690*/  SEL R27, R27, R18, P0 ;  /* 0x000000121b1b7207 */ /* 0x000fca0000000000 */
[----:B------:R-:W-:-:S04]  /*66a0*/  IMAD.IADD R18, R0, 0x1, R27 ;  /* 0x0000000100127824 */ /* 0x000fc800078e021b */
[----:B------:R-:W-:-:S04]  /*66b0*/  @P0 IADD3 R33, PT, PT, R21, RZ, RZ ;  /* 0x000000ff15210210 */ /* 0x000fc80007ffe0ff */
[----:B------:R-:W-:-:S05]  /*66c0*/  IADD3 R33, PT, PT, R22, -0x1, R33 ;  /* 0xffffffff16217810 */ /* 0x000fca0007ffe021 */
        /* <DEDUP_REMOVED lines=8> */
.L_x_55:
[----:B------:R-:W-:Y:S05]  /*6750*/  BSYNC.RECONVERGENT B0 ;  /* 0x0000000000007941 */ /* 0x000fea0003800200 */
.L_x_54:
[----:B0-----:R-:W0:Y:S01]  /*6760*/  LDC R23, c[0x3][0x164] ;  /* 0x00c05900ff177b82 */ /* 0x001e220000000800 */
[----:B------:R-:W-:Y:S07]  /*6770*/  BSSY.RECONVERGENT B0, `(.L_x_60) ;  /* 0x0000034000007945 */ /* 0x000fee0003800200 */
[----:B------:R-:W-:Y:S01]  /*6780*/  BAR.SYNC.DEFER_BLOCKING 0x0 ;  /* 0x0000000000007b1d */ /* 0x000fe20000010000 */
[----:B0-----:R-:W-:-:S13]  /*6790*/  ISETP.GE.AND P0, PT, R4, R23, PT ;  /* 0x000000170400720c */ /* 0x001fda0003f06270 */
[----:B------:R-:W-:Y:S05]  /*67a0*/  @P0 BRA `(.L_x_61) ;  /* 0x0000000000c00947 */ /* 0x000fea0003800000 */
[----:B------:R-:W-:Y:S01]  /*67b0*/  VIADDMNMX R0, R4, 0x100, R23, !PT ;  /* 0x0000010004007846 */ /* 0x000fe20007800117 */
[----:B--2---:R0:W2:Y:S01]  /*67c0*/  LDC.64 R14, c[0x3][R3+0x58] ;  /* 0x00c01600030e7b82 */ /* 0x0040a20000000a00 */
[----:B---3--:R-:W-:Y:S01]  /*67d0*/  LOP3.LUT R13, RZ, R4, RZ, 0x33, !PT ;  /* 0x00000004ff0d7212 */ /* 0x008fe200078e33ff */
[----:B------:R-:W-:Y:S01]  /*67e0*/  BSSY.RECONVERGENT B1, `(.L_x_62) ;  /* 0x0000016000017945 */ /* 0x000fe20003800200 */
[----:B-1--4-:R-:W-:Y:S02]  /*67f0*/  IMAD.MOV.U32 R21, RZ, RZ, R4 ;  /* 0x000000ffff157224 */ /* 0x012fe400078e0004 */
[----:B------:R-:W-:-:S03]  /*6800*/  IADD3 R0, PT, PT, R13, R0, RZ ;  /* 0x000000000d007210 */ /* 0x000fc60007ffe0ff */
[----:B------:R0:W1:Y:S01]  /*6810*/  LDC.64 R12, c[0x3][R3+0x50] ;  /* 0x00c01400030c7b82 */ /* 0x0000620000000a00 */
[C---:B------:R-:W-:Y:S02]  /*6820*/  LOP3.LUT R16, R0.reuse, 0x300, RZ, 0xc0, !PT ;  /* 0x0000030000107812 */ /* 0x040fe400078ec0ff */
[----:B------:R-:W-:Y:S02]  /*6830*/  ISETP.GE.U32.AND P1, PT, R0, 0x300, PT ;  /* 0x000003000000780c */ /* 0x000fe40003f26070 */
[----:B------:R-:W-:-:S13]  /*6840*/  ISETP.NE.AND P0, PT, R16, 0x300, PT ;  /* 0x000003001000780c */ /* 0x000fda0003f05270 */
[----:B0-----:R-:W-:Y:S05]  /*6850*/  @!P0 BRA `(.L_x_63) ;  /* 0x0000000000388947 */ /* 0x001fea0003800000 */
[----:B------:R-:W-:Y:S01]  /*6860*/  LEA.HI R0, R0, 0x1, RZ, 0x18 ;  /* 0x0000000100007811 */ /* 0x000fe200078fc0ff */
[----:B------:R-:W-:Y:S01]  /*6870*/  IMAD.MOV.U32 R20, RZ, RZ, RZ ;  /* 0x000000ffff147224 */ /* 0x000fe200078e00ff */
[----:B------:R-:W-:Y:S02]  /*6880*/  MOV R21, R4 ;  /* 0x0000000400157202 */ /* 0x000fe40000000f00 */
[----:B------:R-:W-:-:S07]  /*6890*/  LOP3.LUT R27, R0, 0x3, RZ, 0xc0, !PT ;  /* 0x00000003001b7812 */ /* 0x000fce00078ec0ff */
.L_x_64:
[----:B-1----:R-:W-:-:S04]  /*68a0*/  IMAD.WIDE.U32 R16, R21, 0x4, R12 ;  /* 0x0000000415107825 */ /* 0x002fc800078e000c */
[C---:B0-2---:R-:W-:Y:S02]  /*68b0*/  IMAD.WIDE.U32 R18, R21.reuse, 0x4, R14 ;  /* 0x0000000415127825 */ /* 0x045fe400078e000e */
[----:B------:R-:W2:Y:S04]  /*68c0*/  LDG.E R16, desc[UR8][R16.64] ;  /* 0x0000000810107981 */ /* 0x000ea8000c1e1900 */
[----:B------:R-:W2:Y:S01]  /*68d0*/  LDG.E R25, desc[UR8][R18.64] ;  /* 0x0000000812197981 */ /* 0x000ea2000c1e1900 */
[----:B------:R-:W-:Y:S02]  /*68e0*/  VIADD R20, R20, 0x1 ;  /* 0x0000000114147836 */ /* 0x000fe40000000000 */
[----:B------:R-:W-:-:S03]  /*68f0*/  VIADD R21, R21, 0x100 ;  /* 0x0000010015157836 */ /* 0x000fc60000000000 */
[----:B------:R-:W-:Y:S01]  /*6900*/  ISETP.NE.AND P0, PT, R20, R27, PT ;  /* 0x0000001b1400720c */ /* 0x000fe20003f05270 */
[----:B--2---:R-:W-:-:S05]  /*6910*/  FADD R25, R16, -R25 ;  /* 0x8000001910197221 */ /* 0x004fca0000000000 */
[----:B------:R0:W-:Y:S07]  /*6920*/  STG.E desc[UR8][R18.64], R25 ;  /* 0x0000001912007986 */ /* 0x0001ee000c101908 */
[----:B------:R-:W-:Y:S05]  /*6930*/  @P0 BRA `(.L_x_64) ;  /* 0xfffffffc00d80947 */ /* 0x000fea000383ffff */
.L_x_63:
[----:B------:R-:W-:Y:S05]  /*6940*/  BSYNC.RECONVERGENT B1 ;  /* 0x0000000000017941 */ /* 0x000fea0003800200 */
.L_x_62:
[----:B------:R-:W-:Y:S05]  /*6950*/  @!P1 BRA `(.L_x_61) ;  /* 0x0000000000549947 */ /* 0x000fea0003800000 */
.L_x_65:
[----:B01----:R-:W-:-:S04]  /*6960*/  IMAD.WIDE.U32 R18, R21, 0x4, R12 ;  /* 0x0000000415127825 */ /* 0x003fc800078e000c */
[----:B--2---:R-:W-:Y:S01]  /*6970*/  IMAD.WIDE.U32 R16, R21, 0x4, R14 ;  /* 0x0000000415107825 */ /* 0x004fe200078e000e */
[----:B------:R-:W2:Y:S04]  /*6980*/  LDG.E R0, desc[UR8][R18.64] ;  /* 0x0000000812007981 */ /* 0x000ea8000c1e1900 */
[----:B------:R-:W2:Y:S04]  /*6990*/  LDG.E R25, desc[UR8][R16.64] ;  /* 0x0000000810197981 */ /* 0x000ea8000c1e1900 */
[----:B------:R-:W3:Y:S04]  /*69a0*/  LDG.E R27, desc[UR8][R16.64+0x400] ;  /* 0x00040008101b7981 */ /* 0x000ee8000c1e1900 */
[----:B------:R-:W4:Y:S04]  /*69b0*/  LDG.E R33, desc[UR8][R16.64+0x800] ;  /* 0x0008000810217981 */ /* 0x000f28000c1e1900 */
[----:B------:R-:W5:Y:S01]  /*69c0*/  LDG.E R35, desc[UR8][R16.64+0xc00] ;  /* 0x000c000810237981 */ /* 0x000f62000c1e1900 */
[----:B--2---:R-:W-:-:S05]  /*69d0*/  FADD R25, R0, -R25 ;  /* 0x8000001900197221 */ /* 0x004fca0000000000 */
[----:B------:R0:W-:Y:S04]  /*69e0*/  STG.E desc[UR8][R16.64], R25 ;  /* 0x0000001910007986 */ /* 0x0001e8000c101908 */
[----:B------:R-:W3:Y:S02]  /*69f0*/  LDG.E R0, desc[UR8][R18.64+0x400] ;  /* 0x0004000812007981 */ /* 0x000ee4000c1e1900 */
[----:B---3--:R-:W-:-:S05]  /*6a00*/  FADD R27, R0, -R27 ;  /* 0x8000001b001b7221 */ /* 0x008fca0000000000 */
[----:B------:R0:W-:Y:S04]  /*6a10*/  STG.E desc[UR8][R16.64+0x400], R27 ;  /* 0x0004001b10007986 */ /* 0x0001e8000c101908 */
[----:B------:R-:W4:Y:S02]  /*6a20*/  LDG.E R0, desc[UR8][R18.64+0x800] ;  /* 0x0008000812007981 */ /* 0x000f24000c1e1900 */
[----:B----4-:R-:W-:-:S05]  /*6a30*/  FADD R33, R0, -R33 ;  /* 0x8000002100217221 */ /* 0x010fca0000000000 */
[----:B------:R0:W-:Y:S04]  /*6a40*/  STG.E desc[UR8][R16.64+0x800], R33 ;  /* 0x0008002110007986 */ /* 0x0001e8000c101908 */
[----:B------:R-:W5:Y:S01]  /*6a50*/  LDG.E R0, desc[UR8][R18.64+0xc00] ;  /* 0x000c000812007981 */ /* 0x000f62000c1e1900 */
[----:B------:R-:W-:-:S04]  /*6a60*/  IADD3 R21, PT, PT, R21, 0x400, RZ ;  /* 0x0000040015157810 */ /* 0x000fc80007ffe0ff */
[----:B------:R-:W-:Y:S01]  /*6a70*/  ISETP.GE.AND P0, PT, R21, R23, PT ;  /* 0x000000171500720c */ /* 0x000fe20003f06270 */
[----:B-----5:R-:W-:-:S05]  /*6a80*/  FADD R35, R0, -R35 ;  /* 0x8000002300237221 */ /* 0x020fca0000000000 */
[----:B------:R0:W-:Y:S07]  /*6a90*/  STG.E desc[UR8][R16.64+0xc00], R35 ;  /* 0x000c002310007986 */ /* 0x0001ee000c101908 */
[----:B------:R-:W-:Y:S05]  /*6aa0*/  @!P0 BRA `(.L_x_65) ;  /* 0xfffffffc00ac8947 */ /* 0x000fea000383ffff */
.L_x_61:
[----:B------:R-:W-:Y:S05]  /*6ab0*/  BSYNC.RECONVERGENT B0 ;  /* 0x0000000000007941 */ /* 0x000fea0003800200 */
.L_x_60:
[----:B------:R-:W5:Y:S01]  /*6ac0*/  LDCU UR4, c[0x3][0x15c] ;  /* 0x00c02b80ff0477ac */ /* 0x000f620008000800 */
[----:B------:R-:W-:Y:S01]  /*6ad0*/  BAR.SYNC.DEFER_BLOCKING 0x0 ;  /* 0x0000000000007b1d */ /* 0x000fe20000010000 */
[----:B------:R-:W-:-:S05]  /*6ae0*/  ISETP.GT.AND P0, PT, R23, RZ, PT ;  /* 0x000000ff1700720c */ /* 0x000fca0003f04270 */
[----:B------:R-:W-:Y:S01]  /*6af0*/  BSSY.RECONVERGENT B0, `(.L_x_66) ;  /* 0x0000016000007945 */ /* 0x000fe20003800200 */
[----:B-----5:R-:W-:-:S13]  /*6b00*/  ISETP.LT.AND P0, PT, R4, UR4, P0 ;  /* 0x0000000404007c0c */ /* 0x020fda0008701270 */
[----:B------:R-:W-:Y:S05]  /*6b10*/  @!P0 BRA `(.L_x_67) ;  /* 0x00000000004c8947 */ /* 0x000fea0003800000 */
[----:B--2---:R2:W0:Y:S01]  /*6b20*/  LDC.64 R14, c[0x3][R3+0x58] ;  /* 0x00c01600030e7b82 */ /* 0x0044220000000a00 */
[----:B------:R-:W-:-:S07]  /*6b30*/  IMAD.MOV.U32 R0, RZ, RZ, R4 ;  /* 0x000000ffff007224 */ /* 0x000fce00078e0004 */
.L_x_70:
[----:B------:R-:W5:Y:S01]  /*6b40*/  LDC R20, c[0x3][0x15c] ;  /* 0x00c05700ff147b82 */ /* 0x000f620000000800 */
[----:B------:R-:W2:Y:S01]  /*6b50*/  LDCU UR4, c[0x3][0x164] ;  /* 0x00c02c80ff0477ac */ /* 0x000ea20008000800 */
[----:B0-----:R-:W-:Y:S01]  /*6b60*/  IMAD.MOV.U32 R19, RZ, RZ, R0 ;  /* 0x000000ffff137224 */ /* 0x001fe200078e0000 */
[----:B------:R-:W-:Y:S01]  /*6b70*/  BSSY.RECONVERGENT B1, `(.L_x_68) ;  /* 0x000000c000017945 */ /* 0x000fe20003800200 */
[----:B-1--4-:R-:W-:Y:S01]  /*6b80*/  IMAD.MOV.U32 R17, RZ, RZ, RZ ;  /* 0x000000ffff117224 */ /* 0x012fe200078e00ff */
[C---:B--2---:R-:W-:Y:S01]  /*6b90*/  IADD3 R18, PT, PT, R0.reuse, UR4, RZ ;  /* 0x0000000400127c10 */ /* 0x044fe2000fffe0ff */
[----:B------:R-:W-:-:S05]  /*6ba0*/  VIADD R0, R0, 0x100 ;  /* 0x0000010000007836 */ /* 0x000fca0000000000 */
[----:B-----5:R-:W-:-:S13]  /*6bb0*/  ISETP.GE.AND P2, PT, R0, R20, PT ;  /* 0x000000140000720c */ /* 0x020fda0003f46270 */
.L_x_69:
[----:B0--3--:R-:W-:-:S05]  /*6bc0*/  IMAD.WIDE R12, R19, 0x4, R14 ;  /* 0x00000004130c7825 */ /* 0x009fca00078e020e */
[----:B------:R-:W2:Y:S01]  /*6bd0*/  LDG.E R16, desc[UR8][R12.64] ;  /* 0x000000080c107981 */ /* 0x000ea2000c1e1900 */
[----:B------:R-:W-:-:S04]  /*6be0*/  IADD3 R19, PT, PT, R19, R20, RZ ;  /* 0x0000001413137210 */ /* 0x000fc80007ffe0ff */
[----:B------:R-:W-:Y:S01]  /*6bf0*/  ISETP.GE.AND P1, PT, R19, R18, PT ;  /* 0x000000121300720c */ /* 0x000fe20003f26270 */
[----:B--2---:R-:W-:-:S05]  /*6c00*/  FADD R17, R16, R17 ;  /* 0x0000001110117221 */ /* 0x004fca0000000000 */
[----:B------:R0:W-:Y:S07]  /*6c10*/  STG.E desc[UR8][R12.64], R17 ;  /* 0x000000110c007986 */ /* 0x0001ee000c101908 */
[----:B------:R-:W-:Y:S05]  /*6c20*/  @!P1 BRA `(.L_x_69) ;  /* 0xfffffffc00e49947 */ /* 0x000fea000383ffff */
[----:B------:R-:W-:Y:S05]  /*6c30*/  BSYNC.RECONVERGENT B1 ;  /* 0x0000000000017941 */ /* 0x000fea0003800200 */
.L_x_68:
[----:B------:R-:W-:Y:S05]  /*6c40*/  @!P2 BRA `(.L_x_70) ;  /* 0xfffffffc00bca947 */ /* 0x000fea000383ffff */
.L_x_67:
[----:B------:R-:W-:Y:S05]  /*6c50*/  BSYNC.RECONVERGENT B0 ;  /* 0x0000000000007941 */ /* 0x000fea0003800200 */
.L_x_66:
[----:B01-3--:R-:W0:Y:S01]  /*6c60*/  LDC R13, c[0x3][0x174] ;  /* 0x00c05d00ff0d7b82 */ /* 0x00be220000000800 */
[----:B------:R-:W1:Y:S01]  /*6c70*/  LDCU UR4, c[0x3][0x15c] ;  /* 0x00c02b80ff0477ac */ /* 0x000e620008000800 */
[----:B------:R-:W-:Y:S01]  /*6c80*/  BSSY.RECONVERGENT B0, `(.L_x_71) ;  /* 0x00000cb000007945 */ /* 0x000fe20003800200 */
[----:B------:R-:W3:Y:S01]  /*6c90*/  LDCU UR5, c[0x3][0x15c] ;  /* 0x00c02b80ff0577ac */ /* 0x000ee20008000800 */
[----:B------:R-:W0:Y:S04]  /*6ca0*/  LDCU UR6, c[0x3][0x174] ;  /* 0x00c02e80ff0677ac */ /* 0x000e280008000800 */
[----:B------:R-:W-:Y:S01]  /*6cb0*/  BAR.SYNC.DEFER_BLOCKING 0x0 ;  /* 0x0000000000007b1d */ /* 0x000fe20000010000 */
[----:B0-----:R-:W-:-:S13]  /*6cc0*/  ISETP.GE.AND P1, PT, R4, R13, PT ;  /* 0x0000000d0400720c */ /* 0x001fda0003f26270 */
[----:B-1-3--:R-:W-:Y:S05]  /*6cd0*/  @P1 BRA `(.L_x_72) ;  /* 0x0000000c00141947 */ /* 0x00afea0003800000 */
[----:B------:R-:W-:Y:S01]  /*6ce0*/  VIADDMNMX R0, R4, 0x100, R13, !PT ;  /* 0x0000010004007846 */ /* 0x000fe2000780010d */
[----:B----4-:R-:W0:Y:S01]  /*6cf0*/  LDC R16, c[0x3][0x17c] ;  /* 0x00c05f00ff107b82 */ /* 0x010e220000000800 */
        /* <DEDUP_REMOVED lines=26> */
.L_x_75:
        /* <DEDUP_REMOVED lines=34> */
.L_x_74:
[----:B------:R-:W-:Y:S05]  /*70c0*/  BSYNC.RECONVERGENT B1 ;  /* 0x0000000000017941 */ /* 0x000fea0003800200 */
.L_x_73:
        /* <DEDUP_REMOVED lines=11> */
.L_x_76:
[----:B------:R-:W0:Y:S01]  /*7180*/  LDC R18, c[0x3][0x16c] ;  /* 0x00c05b00ff127b82 */ /* 0x000e220000000800 */
[----:B-1----:R-:W-:-:S05]  /*7190*/  VIADD R25, R19, 0x1 ;  /* 0x0000000113197836 */ /* 0x002fca0000000000 */
        /* <DEDUP_REMOVED lines=121> */
.L_x_72:
[----:B------:R-:W-:Y:S05]  /*7930*/  BSYNC.RECONVERGENT B0 ;  /* 0x0000000000007941 */ /* 0x000fea0003800200 */
.L_x_71:
[----:B---3--:R-:W3:Y:S01]  /*7940*/  LDC R13, c[0x3][0x1a4] ;  /* 0x00c06900ff0d7b82 */ /* 0x008ee20000000800 */
[----:B------:R-:W0:Y:S01]  /*7950*/  LDCU UR4, c[0x3][0x15c] ;  /* 0x00c02b80ff0477ac */ /* 0x000e220008000800 */
[----:B------:R-:W-:Y:S01]  /*7960*/  BSSY.RECONVERGENT B0, `(.L_x_77) ;  /* 0x00000cb000007945 */ /* 0x000fe20003800200 */
[----:B------:R-:W0:Y:S01]  /*7970*/  LDCU UR5, c[0x3][0x15c] ;  /* 0x00c02b80ff0577ac */ /* 0x000e220008000800 */
[----:B------:R-:W0:Y:S04]  /*7980*/  LDCU UR6, c[0x3][0x1a4] ;  /* 0x00c03480ff0677ac */ /* 0x000e280008000800 */
[----:B------:R-:W-:Y:S01]  /*7990*/  BAR.SYNC.DEFER_BLOCKING 0x0 ;  /* 0x0000000000007b1d */ /* 0x000fe20000010000 */
[----:B---3--:R-:W-:-:S13]  /*79a0*/  ISETP.GE.AND P1, PT, R4, R13, PT ;  /* 0x0000000d0400720c */ /* 0x008fda0003f26270 */
[----:B0-----:R-:W-:Y:S05]  /*79b0*/  @P1 BRA `(.L_x_78) ;  /* 0x0000000c00141947 */ /* 0x001fea0003800000 */
[----:B------:R-:W-:Y:S01]  /*79c0*/  VIADDMNMX R0, R4, 0x100, R13, !PT ;  /* 0x0000010004007846 */ /* 0x000fe2000780010d */
[----:B-1--4-:R-:W0:Y:S01]  /*79d0*/  LDC R16, c[0x3][0x18c] ;  /* 0x00c06300ff107b82 */ /* 0x012e220000000800 */
[----:B------:R-:W-:Y:S01]  /*79e0*/  LOP3.LUT R21, RZ, R4, RZ, 0x33, !PT ;  /* 0x00000004ff157212 */ /* 0x000fe200078e33ff */
[----:B------:R-:W-:Y:S01]  /*79f0*/  BSSY.RECONVERGENT B1, `(.L_x_79) ;  /* 0x000003b000017945 */ /* 0x000fe20003800200 */
[----:B------:R-:W-:Y:S02]  /*7a00*/  IMAD.MOV.U32 R19, RZ, RZ, R4 ;  /* 0x000000ffff137224 */ /* 0x000fe400078e0004 */
[----:B------:R-:W-:-:S03]  /*7a10*/  IADD3 R21, PT, PT, R21, R0, RZ ;  /* 0x0000000015157210 */ /* 0x000fc60007ffe0ff */
[----:B--2---:R1:W2:Y:S01]  /*7a20*/  LDC.64 R14, c[0x3][R3+0x58] ;  /* 0x00c01600030e7b82 */ /* 0x0042a20000000a00 */
[C---:B------:R-:W-:Y:S02]  /*7a30*/  LOP3.LUT R0, R21.reuse, 0x300, RZ, 0xc0, !PT ;  /* 0x0000030015007812 */ /* 0x040fe400078ec0ff */
[----:B------:R-:W-:Y:S02]  /*7a40*/  ISETP.GE.U32.AND P1, PT, R21, 0x300, PT ;  /* 0x000003001500780c */ /* 0x000fe40003f26070 */
[----:B------:R-:W-:-:S03]  /*7a50*/  ISETP.NE.AND P2, PT, R0, 0x300, PT ;  /* 0x000003000000780c */ /* 0x000fc60003f45270 */
[----:B------:R1:W3:Y:S01]  /*7a60*/  LDC.64 R12, c[0x3][R3+0x68] ;  /* 0x00c01a00030c7b82 */ /* 0x0002e20000000a00 */
[----:B0-----:R-:W-:-:S09]  /*7a70*/  VIADD R0, R16, 0xfffffffe ;  /* 0xfffffffe10007836 */ /* 0x001fd20000000000 */
[----:B-1----:R-:W-:Y:S05]  /*7a80*/  @!P2 BRA `(.L_x_80) ;  /* 0x0000000000c4a947 */ /* 0x002fea0003800000 */
[----:B------:R-:W0:Y:S01]  /*7a90*/  LDC R23, c[0x3][0x19c] ;  /* 0x00c06700ff177b82 */ /* 0x000e220000000800 */
[----:B------:R-:W-:Y:S01]  /*7aa0*/  IMAD.MOV.U32 R18, RZ, RZ, RZ ;  /* 0x000000ffff127224 */ /* 0x000fe200078e00ff */
[----:B------:R-:W-:-:S04]  /*7ab0*/  LEA.HI R21, R21, 0x1, RZ, 0x18 ;  /* 0x0000000115157811 */ /* 0x000fc800078fc0ff */
[----:B------:R-:W-:Y:S02]  /*7ac0*/  LOP3.LUT R21, R21, 0x3, RZ, 0xc0, !PT ;  /* 0x0000000315157812 */ /* 0x000fe400078ec0ff */
[----:B0-----:R-:W-:Y:S02]  /*7ad0*/  IABS R16, R23 ;  /* 0x0000001700107213 */ /* 0x001fe40000000000 */
[----:B------:R-:W-:Y:S02]  /*7ae0*/  ISETP.NE.AND P2, PT, R23, RZ, PT ;  /* 0x000000ff1700720c */ /* 0x000fe40003f45270 */
[----:B------:R-:W0:Y:S08]  /*7af0*/  I2F.RP R20, R16 ;  /* 0x0000001000147306 */ /* 0x000e300000209400 */
[----:B0-----:R-:W0:Y:S02]  /*7b00*/  MUFU.RCP R20, R20 ;  /* 0x0000001400147308 */ /* 0x001e240000001000 */
[----:B0-----:R-:W-:-:S02]  /*7b10*/  IADD3 R22, PT, PT, R20, 0xffffffe, RZ ;  /* 0x0ffffffe14167810 */ /* 0x001fc40007ffe0ff */
[----:B------:R-:W-:-:S04]  /*7b20*/  LOP3.LUT R20, RZ, R23, RZ, 0x33, !PT ;  /* 0x00000017ff147212 */ /* 0x000fc800078e33ff */
[----:B------:R-:W0:Y:S02]  /*7b30*/  F2I.FTZ.U32.TRUNC.NTZ R19, R22 ;  /* 0x0000001600137305 */ /* 0x000e24000021f000 */
[----:B0-----:R-:W-:-:S04]  /*7b40*/  IMAD.MOV R17, RZ, RZ, -R19 ;  /* 0x000000ffff117224 */ /* 0x001fc800078e0a13 */
[----:B------:R-:W-:-:S04]  /*7b50*/  IMAD R17, R17, R16, RZ ;  /* 0x0000001011117224 */ /* 0x000fc800078e02ff */
[----:B------:R-:W-:Y:S01]  /*7b60*/  IMAD.HI.U32 R17, R19, R17, R18 ;  /* 0x0000001113117227 */ /* 0x000fe200078e0012 */
[----:B------:R-:W-:-:S07]  /*7b70*/  MOV R19, R4 ;  /* 0x0000000400137202 */ /* 0x000fce0000000f00 */
.L_x_81:
[----:B0-----:R-:W0:Y:S01]  /*7b80*/  LDC R27, c[0x3][0x19c] ;  /* 0x00c06700ff1b7b82 */ /* 0x001e220000000800 */
[----:B------:R-:W-:-:S05]  /*7b90*/  VIADD R26, R19, 0x1 ;  /* 0x00000001131a7836 */ /* 0x000fca0000000000 */
[----:B------:R-:W-:Y:S02]  /*7ba0*/  IABS R24, R26 ;  /* 0x0000001a00187213 */ /* 0x000fe40000000000 */
[----:B------:R-:W1:Y:S03]  /*7bb0*/  LDC R25, c[0x3][0x194] ;  /* 0x00c06500ff197b82 */ /* 0x000e660000000800 */
[----:B------:R-:W-:-:S04]  /*7bc0*/  IMAD.HI.U32 R22, R17, R24, RZ ;  /* 0x0000001811167227 */ /* 0x000fc800078e00ff */
[----:B------:R-:W-:Y:S01]  /*7bd0*/  IMAD.MOV R23, RZ, RZ, -R22 ;  /* 0x000000ffff177224 */ /* 0x000fe200078e0a16 */
[----:B0-----:R-:W-:-:S05]  /*7be0*/  IABS R32, R27 ;  /* 0x0000001b00207213 */ /* 0x001fca0000000000 */
        /* <DEDUP_REMOVED lines=10> */
[----:B------:R-:W-:Y:S02]  /*7c90*/  IMAD.MOV R23, RZ, RZ, -R22 ;  /* 0x000000ffff177224 */ /* 0x000fe400078e0a16 */
[----:B------:R-:W-:Y:S02]  /*7ca0*/  VIADD R24, R22, 0xffffffff ;  /* 0xffffffff16187836 */ /* 0x000fe40000000000 */
[----:B------:R-:W-:-:S05]  /*7cb0*/  IMAD R23, R27, R23, R26 ;  /* 0x000000171b177224 */ /* 0x000fca00078e021a */
[----:B------:R-:W-:-:S04]  /*7cc0*/  ISETP.NE.AND P3, PT, R23, RZ, PT ;  /* 0x000000ff1700720c */ /* 0x000fc80003f65270 */
[----:B------:R-:W-:-:S05]  /*7cd0*/  SEL R23, R23, R27, P3 ;  /* 0x0000001b17177207 */ /* 0x000fca0001800000 */
[----:B------:R-:W-:-:S04]  /*7ce0*/  IMAD.IADD R23, R0, 0x1, R23 ;  /* 0x0000000100177824 */ /* 0x000fc800078e0217 */
[----:B------:R-:W-:-:S04]  /*7cf0*/  @P3 IADD3 R24, PT, PT, R22, RZ, RZ ;  /* 0x000000ff16183210 */ /* 0x000fc80007ffe0ff */
[----:B-1----:R-:W-:-:S05]  /*7d00*/  IADD3 R24, PT, PT, R25, -0x1, R24 ;  /* 0xffffffff19187810 */ /* 0x002fca0007ffe018 */
[----:B------:R-:W-:-:S04]  /*7d10*/  IMAD R23, R24, UR4, R23 ;  /* 0x0000000418177c24 */ /* 0x000fc8000f8e0217 */
[----:B--2---:R-:W-:-:S06]  /*7d20*/  IMAD.WIDE R22, R23, 0x4, R14 ;  /* 0x0000000417167825 */ /* 0x004fcc00078e020e */
[----:B------:R-:W2:Y:S01]  /*7d30*/  LDG.E R23, desc[UR8][R22.64] ;  /* 0x0000000816177981 */ /* 0x000ea2000c1e1900 */
[C---:B---3--:R-:W-:Y:S01]  /*7d40*/  IMAD.WIDE.U32 R24, R19.reuse, 0x4, R12 ;  /* 0x0000000413187825 */ /* 0x048fe200078e000c */
[----:B------:R-:W-:-:S03]  /*7d50*/  IADD3 R19, PT, PT, R19, 0x100, RZ ;  /* 0x0000010013137810 */ /* 0x000fc60007ffe0ff */
[----:B------:R-:W-:-:S05]  /*7d60*/  VIADD R18, R18, 0x1 ;  /* 0x0000000112127836 */ /* 0x000fca0000000000 */
[----:B------:R-:W-:Y:S01]  /*7d70*/  ISETP.NE.AND P3, PT, R18, R21, PT ;  /* 0x000000151200720c */ /* 0x000fe20003f65270 */
[----:B--2---:R0:W-:-:S12]  /*7d80*/  STG.E desc[UR8][R24.64], R23 ;  /* 0x0000001718007986 */ /* 0x0041d8000c101908 */
[----:B------:R-:W-:Y:S05]  /*7d90*/  @P3 BRA `(.L_x_81) ;  /* 0xfffffffc00783947 */ /* 0x000fea000383ffff */
.L_x_80:
[----:B------:R-:W-:Y:S05]  /*7da0*/  BSYNC.RECONVERGENT B1 ;  /* 0x0000000000017941 */ /* 0x000fea0003800200 */
.L_x_79:
[----:B------:R-:W-:Y:S05]  /*7db0*/  @!P1 BRA `(.L_x_78) ;  /* 0x0000000800149947 */ /* 0x000fea0003800000 */
[----:B------:R-:W1:Y:S01]  /*7dc0*/  LDC R16, c[0x3][0x19c] ;  /* 0x00c06700ff107b82 */ /* 0x000e620000000800 */
[----:B0-----:R-:W-:Y:S01]  /*7dd0*/  HFMA2 R24, -RZ, RZ, 0, 0 ;  /* 0x00000000ff187431 */ /* 0x001fe200000001ff */
        /* <DEDUP_REMOVED lines=8> */
.L_x_82:
[----:B0-----:R-:W0:Y:S01]  /*7e60*/  LDC R18, c[0x3][0x19c] ;  /* 0x00c06700ff127b82 */ /* 0x001e220000000800 */
[----:B------:R-:W-:-:S05]  /*7e70*/  VIADD R25, R19, 0x1 ;  /* 0x0000000113197836 */ /* 0x000fca0000000000 */
[----:B------:R-:W-:Y:S02]  /*7e80*/  IABS R17, R25 ;  /* 0x0000001900117213 */ /* 0x000fe40000000000 */
[----:B------:R-:W1:Y:S03]  /*7e90*/  LDC R22, c[0x3][0x194] ;  /* 0x00c06500ff167b82 */ /* 0x000e660000000800 */
[----:B------:R-:W-:-:S04]  /*7ea0*/  IMAD.HI.U32 R24, R24, R17, RZ ;  /* 0x0000001118187227 */ /* 0x000fc800078e00ff */
[----:B------:R-:W-:Y:S01]  /*7eb0*/  IMAD.MOV R16, RZ, RZ, -R24 ;  /* 0x000000ffff107224 */ /* 0x000fe200078e0a18 */
[-C--:B0-----:R-:W-:Y:S02]  /*7ec0*/  IABS R20, R18.reuse ;  /* 0x0000001200147213 */ /* 0x081fe40000000000 */
[----:B------:R-:W-:-:S03]  /*7ed0*/  LOP3.LUT R21, RZ, R18, RZ, 0x33, !PT ;  /* 0x00000012ff157212 */ /* 0x000fc600078e33ff */
[----:B------:R-:W-:-:S05]  /*7ee0*/  IMAD R16, R20, R16, R17 ;  /* 0x0000001014107224 */ /* 0x000fca00078e0211 */
[----:B------:R-:W-:-:S13]  /*7ef0*/  ISETP.GT.U32.AND P2, PT, R23, R16, PT ;  /* 0x000000101700720c */ /* 0x000fda0003f44070 */
[----:B------:R-:W-:Y:S01]  /*7f00*/  @!P2 IADD3 R16, PT, PT, R16, -R20, RZ ;  /* 0x800000141010a210 */ /* 0x000fe20007ffe0ff */
[----:B------:R-:W-:-:S03]  /*7f10*/  @!P2 VIADD R24, R24, 0x1 ;  /* 0x000000011818a836 */ /* 0x000fc60000000000 */
[----:B------:R-:W-:Y:S02]  /*7f20*/  ISETP.GE.U32.AND P1, PT, R16, R23, PT ;  /* 0x000000171000720c */ /* 0x000fe40003f26070 */
[----:B------:R-:W-:-:S04]  /*7f30*/  LOP3.LUT R16, R25, R18, RZ, 0x3c, !PT ;  /* 0x0000001219107212 */ /* 0x000fc800078e3cff */
[----:B------:R-:W-:-:S07]  /*7f40*/  ISETP.GE.AND P3, PT, R16, RZ, PT ;  /* 0x000000ff1000720c */ /* 0x000fce0003f66270 */
[----:B------:R-:W-:Y:S01]  /*7f50*/  @P1 VIADD R24, R24, 0x1 ;  /* 0x0000000118181836 */ /* 0x000fe20000000000 */
[----:B------:R-:W-:-:S05]  /*7f60*/  ISETP.NE.AND P1, PT, R18, RZ, PT ;  /* 0x000000ff1200720c */ /* 0x000fca0003f25270 */
        /* <DEDUP_REMOVED lines=12> */
[----:B------:R0:W2:Y:S01]  /*8030*/  LDG.E R25, desc[UR8][R24.64] ;  /* 0x0000000818197981 */ /* 0x0000a2000c1e1900 */
[----:B------:R-:W1:Y:S01]  /*8040*/  I2F.RP R23, R20 ;  /* 0x0000001400177306 */ /* 0x000e620000209400 */
[----:B------:R-:W-:Y:S02]  /*8050*/  VIADD R27, R19, 0x101 ;  /* 0x00000101131b7836 */ /* 0x000fe40000000000 */
[----:B------:R-:W-:-:S03]  /*8060*/  IMAD.MOV.U32 R16, RZ, RZ, RZ ;  /* 0x000000ffff107224 */ /* 0x000fc600078e00ff */
[----:B------:R-:W-:Y:S02]  /*8070*/  IABS R26, R27 ;  /* 0x0000001b001a7213 */ /* 0x000fe40000000000 */
[----:B-1----:R-:W1:Y:S02]  /*8080*/  MUFU.RCP R23, R23 ;  /* 0x0000001700177308 */ /* 0x002e640000001000 */
[----:B-1----:R-:W-:Y:S02]  /*8090*/  VIADD R32, R23, 0xffffffe ;  /* 0x0ffffffe17207836 */ /* 0x002fe40000000000 */
[----:B------:R-:W-:-:S04]  /*80a0*/  IMAD.MOV.U32 R23, RZ, RZ, R20 ;  /* 0x000000ffff177224 */ /* 0x000fc800078e0014 */
[----:B------:R-:W1:Y:S02]  /*80b0*/  F2I.FTZ.U32.TRUNC.NTZ R17, R32 ;  /* 0x0000002000117305 */ /* 0x000e64000021f000 */
[----:B-1----:R-:W-:-:S05]  /*80c0*/  IADD3 R33, PT, PT, RZ, -R17, RZ ;  /* 0x80000011ff217210 */ /* 0x002fca0007ffe0ff */
[----:B------:R-:W-:-:S04]  /*80d0*/  IMAD R33, R33, R20, RZ ;  /* 0x0000001421217224 */ /* 0x000fc800078e02ff */
[----:B0-----:R-:W-:Y:S01]  /*80e0*/  IMAD.HI.U32 R24, R17, R33, R16 ;  /* 0x0000002111187227 */ /* 0x001fe200078e0010 */
[----:B------:R-:W-:-:S05]  /*80f0*/  MOV R17, R26 ;  /* 0x0000001a00117202 */ /* 0x000fca0000000f00 */
[----:B------:R-:W-:-:S04]  /*8100*/  IMAD.HI.U32 R16, R24, R17, RZ ;  /* 0x0000001118107227 */ /* 0x000fc800078e00ff */
[----:B------:R-:W-:-:S04]  /*8110*/  IMAD.MOV R26, RZ, RZ, -R16 ;  /* 0x000000ffff1a7224 */ /* 0x000fc800078e0a10 */
        /* <DEDUP_REMOVED lines=10> */
[----:B------:R-:W-:-:S04]  /*81c0*/  IMAD.MOV R17, RZ, RZ, -R16 ;  /* 0x000000ffff117224 */ /* 0x000fc800078e0a10 */
[----:B------:R-:W-:Y:S02]  /*81d0*/  IMAD R17, R18, R17, R27 ;  /* 0x0000001112117224 */ /* 0x000fe400078e021b */
[----:B------:R-:W-:-:S03]  /*81e0*/  VIADD R27, R16, 0xffffffff ;  /* 0xffffffff101b7836 */ /* 0x000fc60000000000 */
[----:B------:R-:W-:-:S04]  /*81f0*/  ISETP.NE.AND P2, PT, R17, RZ, PT ;  /* 0x000000ff1100720c */ /* 0x000fc80003f45270 */
[----:B------:R-:W-:-:S09]  /*8200*/  SEL R17, R17, R18, P2 ;  /* 0x0000001211117207 */ /* 0x000fd20001000000 */
[----:B------:R-:W-:Y:S01]  /*8210*/  @P2 IADD3 R27, PT, PT, R16, RZ, RZ ;  /* 0x000000ff101b2210 */ /* 0x000fe20007ffe0ff */
[----:B------:R-:W-:-:S03]  /*8220*/  IMAD.IADD R16, R0, 0x1, R17 ;  /* 0x0000000100107824 */ /* 0x000fc600078e0211 */
        /* <DEDUP_REMOVED lines=10> */
[----:B------:R-:W-:-:S04]  /*82d0*/  ISETP.GE.AND P4, PT, R25, RZ, PT ;  /* 0x000000ff1900720c */ /* 0x000fc80003f86270 */
[----:B------:R-:W-:-:S05]  /*82e0*/  IADD3 R34, PT, PT, -R32, RZ, RZ ;  /* 0x000000ff20227210 */ /* 0x000fca0007ffe1ff */
[----:B------:R-:W-:-:S05]  /*82f0*/  IMAD R34, R20, R34, R33 ;  /* 0x0000002214227224 */ /* 0x000fca00078e0221 */
[----:B------:R-:W-:-:S13]  /*8300*/  ISETP.GT.U32.AND P3, PT, R23, R34, PT ;  /* 0x000000221700720c */ /* 0x000fda0003f64070 */
        /* <DEDUP_REMOVED lines=10> */
[----:B------:R-:W-:-:S05]  /*83b0*/  SEL R25, R25, R18, P2 ;  /* 0x0000001219197207 */ /* 0x000fca0001000000 */
[----:B-1----:R-:W-:-:S04]  /*83c0*/  IMAD.IADD R26, R0, 0x1, R25 ;  /* 0x00000001001a7824 */ /* 0x002fc800078e0219 */
[----:B------:R-:W-:-:S05]  /*83d0*/  @P2 IMAD.MOV R33, RZ, RZ, R32 ;  /* 0x000000ffff212224 */ /* 0x000fca00078e0220 */
[----:B------:R-:W-:-:S05]  /*83e0*/  IADD3 R33, PT, PT, R22, -0x1, R33 ;  /* 0xffffffff16217810 */ /* 0x000fca0007ffe021 */
[----:B------:R-:W-:-:S04]  /*83f0*/  IMAD R33, R33, UR5, R26 ;  /* 0x0000000521217c24 */ /* 0x000fc8000f8e021a */
[----:B------:R-:W-:Y:S01]  /*8400*/  IMAD.WIDE R32, R33, 0x4, R14 ;  /* 0x0000000421207825 */ /* 0x000fe200078e020e */
[----:B--2---:R0:W-:Y:S04]  /*8410*/  STG.E desc[UR8][R16.64+0x400], R27 ;  /* 0x0004001b10007986 */ /* 0x0041e8000c101908 */
[----:B------:R1:W2:Y:S01]  /*8420*/  LDG.E R25, desc[UR8][R32.64] ;  /* 0x0000000820197981 */ /* 0x0002a2000c1e1900 */
[----:B------:R-:W-:-:S04]  /*8430*/  IADD3 R37, PT, PT, R19, 0x301, RZ ;  /* 0x0000030113257810 */ /* 0x000fc80007ffe0ff */
[----:B------:R-:W-:-:S05]  /*8440*/  IABS R35, R37 ;  /* 0x0000002500237213 */ /* 0x000fca0000000000 */
[----:B------:R-:W-:-:S04]  /*8450*/  IMAD.HI.U32 R26, R24, R35, RZ ;  /* 0x00000023181a7227 */ /* 0x000fc800078e00ff */
[----:B------:R-:W-:-:S04]  /*8460*/  IMAD.MOV R34, RZ, RZ, -R26 ;  /* 0x000000ffff227224 */ /* 0x000fc800078e0a1a */
[----:B------:R-:W-:-:S05]  /*8470*/  IMAD R34, R20, R34, R35 ;  /* 0x0000002214227224 */ /* 0x000fca00078e0223 */
[----:B------:R-:W-:-:S13]  /*8480*/  ISETP.GT.U32.AND P3, PT, R23, R34, PT ;  /* 0x000000221700720c */ /* 0x000fda0003f64070 */
[----:B------:R-:W-:Y:S01]  /*8490*/  @!P3 IMAD.IADD R34, R34, 0x1, -R20 ;  /* 0x000000012222b824 */ /* 0x000fe200078e0a14 */
[----:B------:R-:W-:Y:S02]  /*84a0*/  LOP3.LUT R20, R37, R18, RZ, 0x3c, !PT ;  /* 0x0000001225147212 */ /* 0x000fe400078e3cff */
[----:B------:R-:W-:Y:S02]  /*84b0*/  @!P3 IADD3 R26, PT, PT, R26, 0x1, RZ ;  /* 0x000000011a1ab810 */ /* 0x000fe40007ffe0ff */
[----:B------:R-:W-:Y:S02]  /*84c0*/  ISETP.GE.U32.AND P2, PT, R34, R23, PT ;  /* 0x000000172200720c */ /* 0x000fe40003f46070 */
[----:B------:R-:W-:-:S11]  /*84d0*/  ISETP.GE.AND P4, PT, R20, RZ, PT ;  /* 0x000000ff1400720c */ /* 0x000fd60003f86270 */
[----:B------:R-:W-:-:S04]  /*84e0*/  @P2 VIADD R26, R26, 0x1 ;  /* 0x000000011a1a2836 */ /* 0x000fc80000000000 */
[----:B------:R-:W-:-:S05]  /*84f0*/  @!P4 IMAD.MOV R26, RZ, RZ, -R26 ;  /* 0x000000ffff1ac224 */ /* 0x000fca00078e0a1a */
[----:B------:R-:W-:-:S04]  /*8500*/  SEL R21, R21, R26, !P1 ;  /* 0x0000001a15157207 */ /* 0x000fc80004800000 */
[C---:B0-----:R-:W-:Y:S01]  /*8510*/  IADD3 R27, PT, PT, -R21.reuse, RZ, RZ ;  /* 0x000000ff151b7210 */ /* 0x041fe20007ffe1ff */
[----:B-1----:R-:W-:-:S04]  /*8520*/  VIADD R33, R21, 0xffffffff ;  /* 0xffffffff15217836 */ /* 0x002fc80000000000 */
[----:B------:R-:W-:-:S05]  /*8530*/  IMAD R27, R18, R27, R37 ;  /* 0x0000001b121b7224 */ /* 0x000fca00078e0225 */
[----:B------:R-:W-:-:S04]  /*8540*/  ISETP.NE.AND P1, PT, R27, RZ, PT ;  /* 0x000000ff1b00720c */ /* 0x000fc80003f25270 */
[----:B------:R-:W-:-:S04]  /*8550*/  SEL R27, R27, R18, P1 ;  /* 0x000000121b1b7207 */ /* 0x000fc80000800000 */
[----:B------:R-:W-:-:S05]  /*8560*/  IADD3 R18, PT, PT, R0, R27, RZ ;  /* 0x0000001b00127210 */ /* 0x000fca0007ffe0ff */
[----:B------:R-:W-:-:S05]  /*8570*/  @P1 IMAD.MOV R33, RZ, RZ, R21 ;  /* 0x000000ffff211224 */ /* 0x000fca00078e0215 */
        /* <DEDUP_REMOVED lines=9> */
.L_x_78:
[----:B------:R-:W-:Y:S05]  /*8610*/  BSYNC.RECONVERGENT B0 ;  /* 0x0000000000007941 */ /* 0x000fea0003800200 */
.L_x_77:
[----:B0-----:R-:W0:Y:S01]  /*8620*/  LDC R23, c[0x3][0x1a4] ;  /* 0x00c06900ff177b82 */ /* 0x001e220000000800 */
[----:B------:R-:W-:Y:S07]  /*8630*/  BSSY.RECONVERGENT B0, `(.L_x_83) ;  /* 0x0000034000007945 */ /* 0x000fee0003800200 */
[----:B------:R-:W-:Y:S01]  /*8640*/  BAR.SYNC.DEFER_BLOCKING 0x0 ;  /* 0x0000000000007b1d */ /* 0x000fe20000010000 */
[----:B0-----:R-:W-:-:S13]  /*8650*/  ISETP.GE.AND P1, PT, R4, R23, PT ;  /* 0x000000170400720c */ /* 0x001fda0003f26270 */
[----:B------:R-:W-:Y:S05]  /*8660*/  @P1 BRA `(.L_x_84) ;  /* 0x0000000000c01947 */ /* 0x000fea0003800000 */
[----:B------:R-:W-:Y:S01]  /*8670*/  VIADDMNMX R0, R4, 0x100, R23, !PT ;  /* 0x0000010004007846 */ /* 0x000fe20007800117 */
[----:B--2---:R0:W2:Y:S01]  /*8680*/  LDC.64 R14, c[0x3][R3+0x68] ;  /* 0x00c01a00030e7b82 */ /* 0x0040a20000000a00 */
[-C--:B---3--:R-:W-:Y:S01]  /*8690*/  LOP3.LUT R13, RZ, R4.reuse, RZ, 0x33, !PT ;  /* 0x00000004ff0d7212 */ /* 0x088fe200078e33ff */
[----:B------:R-:W-:Y:S01]  /*86a0*/  BSSY.RECONVERGENT B1, `(.L_x_85) ;  /* 0x0000016000017945 */ /* 0x000fe20003800200 */
[----:B-1--4-:R-:W-:-:S03]  /*86b0*/  MOV R21, R4 ;  /* 0x0000000400157202 */ /* 0x012fc60000000f00 */
[----:B------:R-:W-:Y:S02]  /*86c0*/  IMAD.IADD R0, R13, 0x1, R0 ;  /* 0x000000010d007824 */ /* 0x000fe400078e0200 */
[----:B------:R0:W1:Y:S03]  /*86d0*/  LDC.64 R12, c[0x3][R3+0x60] ;  /* 0x00c01800030c7b82 */ /* 0x0000660000000a00 */
[C---:B------:R-:W-:Y:S02]  /*86e0*/  LOP3.LUT R16, R0.reuse, 0x300, RZ, 0xc0, !PT ;  /* 0x0000030000107812 */ /* 0x040fe400078ec0ff */
[----:B------:R-:W-:Y:S02]  /*86f0*/  ISETP.GE.U32.AND P2, PT, R0, 0x300, PT ;  /* 0x000003000000780c */ /* 0x000fe40003f46070 */
[----:B------:R-:W-:-:S13]  /*8700*/  ISETP.NE.AND P1, PT, R16, 0x300, PT ;  /* 0x000003001000780c */ /* 0x000fda0003f25270 */
[----:B0-----:R-:W-:Y:S05]  /*8710*/  @!P1 BRA `(.L_x_86) ;  /* 0x0000000000389947 */ /* 0x001fea0003800000 */
[----:B------:R-:W-:Y:S01]  /*8720*/  LEA.HI R0, R0, 0x1, RZ, 0x18 ;  /* 0x0000000100007811 */ /* 0x000fe200078fc0ff */
[----:B------:R-:W-:Y:S02]  /*8730*/  IMAD.MOV.U32 R20, RZ, RZ, RZ ;  /* 0x000000ffff147224 */ /* 0x000fe400078e00ff */
[----:B------:R-:W-:Y:S01]  /*8740*/  IMAD.MOV.U32 R21, RZ, RZ, R4 ;  /* 0x000000ffff157224 */ /* 0x000fe200078e0004 */
[----:B------:R-:W-:-:S07]  /*8750*/  LOP3.LUT R27, R0, 0x3, RZ, 0xc0, !PT ;  /* 0x00000003001b7812 */ /* 0x000fce00078ec0ff */
.L_x_87:
[----:B-1----:R-:W-:-:S04]  /*8760*/  IMAD.WIDE.U32 R16, R21, 0x4, R12 ;  /* 0x0000000415107825 */ /* 0x002fc800078e000c */
[C---:B0-2---:R-:W-:Y:S02]  /*8770*/  IMAD.WIDE.U32 R18, R21.reuse, 0x4, R14 ;  /* 0x0000000415127825 */ /* 0x045fe400078e000e */
[----:B------:R-:W2:Y:S04]  /*8780*/  LDG.E R16, desc[UR8][R16.64] ;  /* 0x0000000810107981 */ /* 0x000ea8000c1e1900 */
[----:B------:R-:W2:Y:S01]  /*8790*/  LDG.E R25, desc[UR8][R18.64] ;  /* 0x0000000812197981 */ /* 0x000ea2000c1e1900 */
[----:B------:R-:W-:Y:S01]  /*87a0*/  IADD3 R20, PT, PT, R20, 0x1, RZ ;  /* 0x0000000114147810 */ /* 0x000fe20007ffe0ff */
[----:B------:R-:W-:-:S03]  /*87b0*/  VIADD R21, R21, 0x100 ;  /* 0x0000010015157836 */ /* 0x000fc60000000000 */
[----:B------:R-:W-:Y:S01]  /*87c0*/  ISETP.NE.AND P1, PT, R20, R27, PT ;  /* 0x0000001b1400720c */ /* 0x000fe20003f25270 */
[----:B--2---:R-:W-:-:S05]  /*87d0*/  FADD R25, R16, -R25 ;  /* 0x8000001910197221 */ /* 0x004fca0000000000 */
[----:B------:R0:W-:Y:S07]  /*87e0*/  STG.E desc[UR8][R18.64], R25 ;  /* 0x0000001912007986 */ /* 0x0001ee000c101908 */
[----:B------:R-:W-:Y:S05]  /*87f0*/  @P1 BRA `(.L_x_87) ;  /* 0xfffffffc00d81947 */ /* 0x000fea000383ffff */
.L_x_86:
[----:B------:R-:W-:Y:S05]  /*8800*/  BSYNC.RECONVERGENT B1 ;  /* 0x0000000000017941 */ /* 0x000fea0003800200 */
.L_x_85:
[----:B------:R-:W-:Y:S05]  /*8810*/  @!P2 BRA `(.L_x_84) ;  /* 0x000000000054a947 */ /* 0x000fea0003800000 */
.L_x_88:
        /* <DEDUP_REMOVED lines=16> */
[----:B------:R-:W-:-:S05]  /*8920*/  VIADD R21, R21, 0x400 ;  /* 0x0000040015157836 */ /* 0x000fca0000000000 */
[----:B------:R-:W-:Y:S01]  /*8930*/  ISETP.GE.AND P1, PT, R21, R23, PT ;  /* 0x000000171500720c */ /* 0x000fe20003f26270 */
[----:B-----5:R-:W-:-:S05]  /*8940*/  FADD R35, R0, -R35 ;  /* 0x8000002300237221 */ /* 0x020fca0000000000 */
[----:B------:R0:W-:Y:S07]  /*8950*/  STG.E desc[UR8][R16.64+0xc00], R35 ;  /* 0x000c002310007986 */ /* 0x0001ee000c101908 */
[----:B------:R-:W-:Y:S05]  /*8960*/  @!P1 BRA `(.L_x_88) ;  /* 0xfffffffc00ac9947 */ /* 0x000fea000383ffff */
.L_x_84:
[----:B------:R-:W-:Y:S05]  /*8970*/  BSYNC.RECONVERGENT B0 ;  /* 0x0000000000007941 */ /* 0x000fea0003800200 */
.L_x_83:
[----:B0-----:R-:W0:Y:S01]  /*8980*/  LDC R35, c[0x3][0x1b4] ;  /* 0x00c06d00ff237b82 */ /* 0x001e220000000800 */
[----:B------:R-:W-:Y:S07]  /*8990*/  BSSY.RECONVERGENT B0, `(.L_x_89) ;  /* 0x000002f000007945 */ /* 0x000fee0003800200 */
[----:B------:R-:W-:Y:S01]  /*89a0*/  BAR.SYNC.DEFER_BLOCKING 0x0 ;  /* 0x0000000000007b1d */ /* 0x000fe20000010000 */
[----:B0-----:R-:W-:-:S13]  /*89b0*/  ISETP.GE.AND P1, PT, R4, R35, PT ;  /* 0x000000230400720c */ /* 0x001fda0003f26270 */
[----:B------:R-:W-:Y:S05]  /*89c0*/  @P1 BRA `(.L_x_90) ;  /* 0x0000000000ac1947 */ /* 0x000fea0003800000 */
[----:B------:R-:W-:Y:S01]  /*89d0*/  VIADDMNMX R0, R4, 0x100, R35, !PT ;  /* 0x0000010004007846 */ /* 0x000fe20007800123 */
[----:B--2---:R0:W2:Y:S01]  /*89e0*/  LDC.64 R14, c[0x3][R3+0x70] ;  /* 0x00c01c00030e7b82 */ /* 0x0040a20000000a00 */
[----:B-1-3--:R-:W-:Y:S01]  /*89f0*/  LOP3.LUT R13, RZ, R4, RZ, 0x33, !PT ;  /* 0x00000004ff0d7212 */ /* 0x00afe200078e33ff */
[----:B------:R-:W-:Y:S01]  /*8a00*/  BSSY.RECONVERGENT B1, `(.L_x_91) ;  /* 0x0000015000017945 */ /* 0x000fe20003800200 */
[----:B----4-:R-:W-:Y:S02]  /*8a10*/  IMAD.MOV.U32 R21, RZ, RZ, R4 ;  /* 0x000000ffff157224 */ /* 0x010fe400078e0004 */
        /* <DEDUP_REMOVED lines=10> */
.L_x_93:
[----:B-1----:R-:W-:-:S06]  /*8ac0*/  IMAD.WIDE.U32 R16, R21, 0x4, R12 ;  /* 0x0000000415107825 */ /* 0x002fcc00078e000c */
[----:B------:R-:W3:Y:S01]  /*8ad0*/  LDG.E R16, desc[UR8][R16.64] ;  /* 0x0000000810107981 */ /* 0x000ee2000c1e1900 */
[----:B0-2---:R-:W-:-:S04]  /*8ae0*/  IMAD.WIDE.U32 R18, R21, 0x4, R14 ;  /* 0x0000000415127825 */ /* 0x005fc800078e000e */
[----:B------:R-:W-:Y:S02]  /*8af0*/  VIADD R20, R20, 0x1 ;  /* 0x0000000114147836 */ /* 0x000fe40000000000 */
[----:B------:R-:W-:-:S03]  /*8b00*/  VIADD R21, R21, 0x100 ;  /* 0x0000010015157836 */ /* 0x000fc60000000000 */
[----:B------:R-:W-:Y:S01]  /*8b10*/  ISETP.NE.AND P1, PT, R20, R25, PT ;  /* 0x000000191400720c */ /* 0x000fe20003f25270 */
[----:B---3--:R-:W-:-:S05]  /*8b20*/  FMUL R23, R16, R16 ;  /* 0x0000001010177220 */ /* 0x008fca0000400000 */
[----:B------:R0:W-:Y:S07]  /*8b30*/  STG.E desc[UR8][R18.64], R23 ;  /* 0x0000001712007986 */ /* 0x0001ee000c101908 */
[----:B------:R-:W-:Y:S05]  /*8b40*/  @P1 BRA `(.L_x_93) ;  /* 0xfffffffc00dc1947 */ /* 0x000fea000383ffff */
.L_x_92:
[----:B------:R-:W-:Y:S05]  /*8b50*/  BSYNC.RECONVERGENT B1 ;  /* 0x0000000000017941 */ /* 0x000fea0003800200 */
.L_x_91:
[----:B------:R-:W-:Y:S05]  /*8b60*/  @!P2 BRA `(.L_x_90) ;  /* 0x000000000044a947 */ /* 0x000fea0003800000 */
.L_x_94:
[----:B01----:R-:W-:-:S05]  /*8b70*/  IMAD.WIDE.U32 R18, R21, 0x4, R12 ;  /* 0x0000000415127825 */ /* 0x003fca00078e000c */
[----:B------:R-:W3:Y:S01]  /*8b80*/  LDG.E R0, desc[UR8][R18.64] ;  /* 0x0000000812007981 */ /* 0x000ee2000c1e1900 */
[----:B--2---:R-:W-:-:S04]  /*8b90*/  IMAD.WIDE.U32 R16, R21, 0x4, R14 ;  /* 0x0000000415107825 */ /* 0x004fc800078e000e */
[----:B---3--:R-:W-:-:S05]  /*8ba0*/  FMUL R23, R0, R0 ;  /* 0x0000000000177220 */ /* 0x008fca0000400000 */
[----:B------:R0:W-:Y:S04]  /*8bb0*/  STG.E desc[UR8][R16.64], R23 ;  /* 0x0000001710007986 */ /* 0x0001e8000c101908 */
[----:B------:R-:W2:Y:S02]  /*8bc0*/  LDG.E R0, desc[UR8][R18.64+0x400] ;  /* 0x0004000812007981 */ /* 0x000ea4000c1e1900 */
[----:B--2---:R-:W-:-:S05]  /*8bd0*/  FMUL R25, R0, R0 ;  /* 0x0000000000197220 */ /* 0x004fca0000400000 */
[----:B------:R0:W-:Y:S04]  /*8be0*/  STG.E desc[UR8][R16.64+0x400], R25 ;  /* 0x0004001910007986 */ /* 0x0001e8000c101908 */
[----:B------:R-:W2:Y:S02]  /*8bf0*/  LDG.E R0, desc[UR8][R18.64+0x800] ;  /* 0x0008000812007981 */ /* 0x000ea4000c1e1900 */
[----:B--2---:R-:W-:-:S05]  /*8c00*/  FMUL R27, R0, R0 ;  /* 0x00000000001b7220 */ /* 0x004fca0000400000 */
[----:B------:R0:W-:Y:S04]  /*8c10*/  STG.E desc[UR8][R16.64+0x800], R27 ;  /* 0x0008001b10007986 */ /* 0x0001e8000c101908 */
[----:B------:R-:W2:Y:S01]  /*8c20*/  LDG.E R0, desc[UR8][R18.64+0xc00] ;  /* 0x000c000812007981 */ /* 0x000ea2000c1e1900 */
[----:B------:R-:W-:-:S04]  /*8c30*/  IADD3 R21, PT, PT, R21, 0x400, RZ ;  /* 0x0000040015157810 */ /* 0x000fc80007ffe0ff */
[----:B------:R-:W-:Y:S01]  /*8c40*/  ISETP.GE.AND P1, PT, R21, R35, PT ;  /* 0x000000231500720c */ /* 0x000fe20003f26270 */
[----:B--2---:R-:W-:-:S05]  /*8c50*/  FMUL R33, R0, R0 ;  /* 0x0000000000217220 */ /* 0x004fca0000400000 */
[----:B------:R0:W-:Y:S07]  /*8c60*/  STG.E desc[UR8][R16.64+0xc00], R33 ;  /* 0x000c002110007986 */ /* 0x0001ee000c101908 */
[----:B------:R-:W-:Y:S05]  /*8c70*/  @!P1 BRA `(.L_x_94) ;  /* 0xfffffffc00bc9947 */ /* 0x000fea000383ffff */
.L_x_90:
[----:B------:R-:W-:Y:S05]  /*8c80*/  BSYNC.RECONVERGENT B0 ;  /* 0x0000000000007941 */ /* 0x000fea0003800200 */
.L_x_89:
[----:B-1-3--:R-:W1:Y:S01]  /*8c90*/  LDC R13, c[0x3][0x124] ;  /* 0x00c04900ff0d7b82 */ /* 0x00ae620000000800 */
[----:B------:R-:W3:Y:S01]  /*8ca0*/  LDCU UR10, c[0x3][0x114] ;  /* 0x00c02280ff0a77ac */ /* 0x000ee20008000800 */
[----:B------:R-:W-:Y:S01]  /*8cb0*/  BSSY.RECONVERGENT B0, `(.L_x_95) ;  /* 0x00000f8000007945 */ /* 0x000fe20003800200 */
[----:B------:R-:W0:Y:S01]  /*8cc0*/  LDCU UR6, c[0x3][0x114] ;  /* 0x00c02280ff0677ac */ /* 0x000e220008000800 */
[----:B------:R-:W0:Y:S01]  /*8cd0*/  LDCU UR7, c[0x3][0x118] ;  /* 0x00c02300ff0777ac */ /* 0x000e220008000800 */
[----:B------:R-:W0:Y:S01]  /*8ce0*/  LDCU UR12, c[0x3][0x124] ;  /* 0x00c02480ff0c77ac */ /* 0x000e220008000800 */
[----:B------:R-:W0:Y:S02]  /*8cf0*/  LDCU UR11, c[0x3][0x1ac] ;  /* 0x00c03580ff0b77ac */ /* 0x000e240008000800 */
[----:B------:R-:W-:Y:S01]  /*8d00*/  BAR.SYNC.DEFER_BLOCKING 0x0 ;  /* 0x0000000000007b1d */ /* 0x000fe20000010000 */
[----:B-1----:R-:W-:-:S13]  /*8d10*/  ISETP.GE.AND P1, PT, R4, R13, PT ;  /* 0x0000000d0400720c */ /* 0x002fda0003f26270 */
[----:B0--3--:R-:W-:Y:S05]  /*8d20*/  @P1 BRA `(.L_x_96) ;  /* 0x0000000c00c01947 */ /* 0x009fea0003800000 */
[----:B------:R-:W-:Y:S01]  /*8d30*/  VIADDMNMX R13, R4, 0x100, R13, !PT ;  /* 0x00000100040d7846 */ /* 0x000fe2000780010d */
[----:B------:R-:W0:Y:S01]  /*8d40*/  LDC R18, c[0x3][0x114] ;  /* 0x00c04500ff127b82 */ /* 0x000e220000000800 */
[----:B------:R-:W-:Y:S01]  /*8d50*/  LOP3.LUT R0, RZ, R4, RZ, 0x33, !PT ;  /* 0x00000004ff007212 */ /* 0x000fe200078e33ff */
[----:B------:R-:W0:Y:S01]  /*8d60*/  LDCU UR4, c[0x3][0x1ac] ;  /* 0x00c03580ff0477ac */ /* 0x000e220008000800 */
[----:B------:R-:W-:Y:S01]  /*8d70*/  BSSY.RECONVERGENT B1, `(.L_x_97) ;  /* 0x0000044000017945 */ /* 0x000fe20003800200 */
[----:B----4-:R-:W-:Y:S02]  /*8d80*/  IMAD.MOV.U32 R21, RZ, RZ, R4 ;  /* 0x000000ffff157224 */ /* 0x010fe400078e0004 */
[----:B------:R-:W-:Y:S01]  /*8d90*/  IMAD.IADD R13, R0, 0x1, R13 ;  /* 0x00000001000d7824 */ /* 0x000fe200078e020d */
[----:B------:R-:W1:Y:S01]  /*8da0*/  LDCU UR5, c[0x3][0x1b0] ;  /* 0x00c03600ff0577ac */ /* 0x000e620008000800 */
[----:B------:R-:W1:Y:S03]  /*8db0*/  LDC R19, c[0x3][0x118] ;  /* 0x00c04600ff137b82 */ /* 0x000e660000000800 */
[----:B------:R-:W-:-:S02]  /*8dc0*/  LOP3.LUT R0, R13, 0x300, RZ, 0xc0, !PT ;  /* 0x000003000d007812 */ /* 0x000fc400078ec0ff */
[----:B------:R-:W-:Y:S02]  /*8dd0*/  ISETP.GE.U32.AND P2, PT, R13, 0x300, PT ;  /* 0x000003000d00780c */ /* 0x000fe40003f46070 */
[----:B------:R-:W-:Y:S02]  /*8de0*/  ISETP.NE.AND P1, PT, R0, 0x300, PT ;  /* 0x000003000000780c */ /* 0x000fe40003f25270 */
[----:B0-----:R-:W-:Y:S02]  /*8df0*/  IADD3 R0, PT, PT, R18, UR4, RZ ;  /* 0x0000000412007c10 */ /* 0x001fe4000fffe0ff */
[----:B------:R-:W-:Y:S01]  /*8e00*/  LOP3.LUT R18, RZ, R18, RZ, 0x33, !PT ;  /* 0x00000012ff127212 */ /* 0x000fe200078e33ff */
[----:B-1----:R-:W-:-:S08]  /*8e10*/  VIADD R19, R19, UR5 ;  /* 0x0000000513137c36 */ /* 0x002fd00008000000 */
[----:B------:R-:W-:Y:S05]  /*8e20*/  @!P1 BRA `(.L_x_98) ;  /* 0x0000000000e09947 */ /* 0x000fea0003800000 */
[----:B------:R-:W0:Y:S01]  /*8e30*/  LDC R12, c[0x3][0x11c] ;  /* 0x00c04700ff0c7b82 */ /* 0x000e220000000800 */
[----:B------:R-:W-:Y:S01]  /*8e40*/  LEA.HI R20, R13, 0x1, RZ, 0x18 ;  /* 0x000000010d147811 */ /* 0x000fe200078fc0ff */
[----:B------:R-:W-:Y:S01]  /*8e50*/  IMAD.MOV.U32 R16, RZ, RZ, RZ ;  /* 0x000000ffff107224 */ /* 0x000fe200078e00ff */
[----:B------:R-:W-:Y:S01]  /*8e60*/  MOV R21, R4 ;  /* 0x0000000400157202 */ /* 0x000fe20000000f00 */
[----:B------:R-:W-:Y:S01]  /*8e70*/  IMAD.MOV.U32 R13, RZ, RZ, RZ ;  /* 0x000000ffff0d7224 */ /* 0x000fe200078e00ff */
[----:B------:R-:W-:Y:S02]  /*8e80*/  LOP3.LUT R20, R20, 0x3, RZ, 0xc0, !PT ;  /* 0x0000000314147812 */ /* 0x000fe400078ec0ff */
[----:B0-----:R-:W-:-:S04]  /*8e90*/  IABS R12, R12 ;  /* 0x0000000c000c7213 */ /* 0x001fc80000000000 */
[----:B--2---:R-:W0:Y:S08]  /*8ea0*/  I2F.RP R14, R12 ;  /* 0x0000000c000e7306 */ /* 0x004e300000209400 */
[----:B0-----:R-:W0:Y:S02]  /*8eb0*/  MUFU.RCP R14, R14 ;  /* 0x0000000e000e7308 */ /* 0x001e240000001000 */
[----:B0-----:R-:W-:-:S06]  /*8ec0*/  VIADD R17, R14, 0xffffffe ;  /* 0x0ffffffe0e117836 */ /* 0x001fcc0000000000 */
[----:B------:R-:W0:Y:S02]  /*8ed0*/  F2I.FTZ.U32.TRUNC.NTZ R17, R17 ;  /* 0x0000001100117305 */ /* 0x000e24000021f000 */
[----:B0-----:R-:W-:-:S05]  /*8ee0*/  IADD3 R15, PT, PT, RZ, -R17, RZ ;  /* 0x80000011ff0f7210 */ /* 0x001fca0007ffe0ff */
[----:B------:R-:W-:-:S04]  /*8ef0*/  IMAD R15, R15, R12, RZ ;  /* 0x0000000c0f0f7224 */ /* 0x000fc800078e02ff */
[----:B------:R-:W-:-:S07]  /*8f00*/  IMAD.HI.U32 R16, R17, R15, R16 ;  /* 0x0000000f11107227 */ /* 0x000fce00078e0010 */
.L_x_99:
[----:B------:R-:W0:Y:S01]  /*8f10*/  LDC R17, c[0x3][0x11c] ;  /* 0x00c04700ff117b82 */ /* 0x000e220000000800 */
[----:B------:R-:W-:-:S05]  /*8f20*/  VIADD R24, R21, 0x1 ;  /* 0x0000000115187836 */ /* 0x000fca0000000000 */
[----:B------:R-:W-:-:S05]  /*8f30*/  IABS R15, R24 ;  /* 0x00000018000f7213 */ /* 0x000fca0000000000 */
[----:B------:R-:W-:-:S04]  /*8f40*/  IMAD.HI.U32 R14, R16, R15, RZ ;  /* 0x0000000f100e7227 */ /* 0x000fc800078e00ff */
[----:B------:R-:W-:Y:S01]  /*8f50*/  IMAD.MOV R22, RZ, RZ, -R14 ;  /* 0x000000ffff167224 */ /* 0x000fe200078e0a0e */
[----:B0-----:R-:W-:-:S05]  /*8f60*/  IABS R26, R17 ;  /* 0x00000011001a7213 */ /* 0x001fca0000000000 */
[----:B------:R-:W-:-:S05]  /*8f70*/  IMAD R15, R26, R22, R15 ;  /* 0x000000161a0f7224 */ /* 0x000fca00078e020f */
[----:B------:R-:W-:-:S13]  /*8f80*/  ISETP.GT.U32.AND P3, PT, R12, R15, PT ;  /* 0x0000000f0c00720c */ /* 0x000fda0003f64070 */
[----:B------:R-:W-:Y:S01]  /*8f90*/  @!P3 IADD3 R15, PT, PT, R15, -R26, RZ ;  /* 0x8000001a0f0fb210 */ /* 0x000fe20007ffe0ff */
[----:B------:R-:W-:Y:S01]  /*8fa0*/  @!P3 VIADD R14, R14, 0x1 ;  /* 0x000000010e0eb836 */ /* 0x000fe20000000000 */
[----:B------:R-:W-:Y:S02]  /*8fb0*/  ISETP.NE.AND P3, PT, R17, RZ, PT ;  /* 0x000000ff1100720c */ /* 0x000fe40003f65270 */
[----:B------:R-:W-:Y:S02]  /*8fc0*/  ISETP.GE.U32.AND P1, PT, R15, R12, PT ;  /* 0x0000000c0f00720c */ /* 0x000fe40003f26070 */
[----:B------:R-:W-:-:S04]  /*8fd0*/  LOP3.LUT R15, R24, R17, RZ, 0x3c, !PT ;  /* 0x00000011180f7212 */ /* 0x000fc800078e3cff */
        /* <DEDUP_REMOVED lines=12> */
[----:B------:R-:W-:-:S04]  /*90a0*/  ISETP.LT.OR P1, PT, R22, UR7, P1 ;  /* 0x0000000716007c0c */ /* 0x000fc80008f21670 */
[----:B------:R-:W-:-:S13]  /*90b0*/  ISETP.GE.OR P1, PT, R22, R19, P1 ;  /* 0x000000131600720c */ /* 0x000fda0000f26670 */
[----:B------:R-:W0:Y:S01]  /*90c0*/  @!P1 LDC R23, c[0x3][0x1ac] ;  /* 0x00c06b00ff179b82 */ /* 0x000e220000000800 */
[----:B------:R-:W-:Y:S02]  /*90d0*/  @!P1 IMAD.IADD R17, R18, 0x1, R17 ;  /* 0x0000000112119824 */ /* 0x000fe400078e0211 */
[----:B------:R-:W-:-:S05]  /*90e0*/  @!P1 VIADD R22, R22, -UR7 ;  /* 0x8000000716169c36 */ /* 0x000fca0008000000 */
[----:B------:R-:W1:Y:S01]  /*90f0*/  @!P1 LDC.64 R14, c[0x3][R3+0x70] ;  /* 0x00c01c00030e9b82 */ /* 0x000e620000000a00 */
[----:B0-----:R-:W-:-:S04]  /*9100*/  @!P1 IMAD R17, R22, R23, R17 ;  /* 0x0000001716119224 */ /* 0x001fc800078e0211 */
[----:B-1----:R-:W-:-:S06]  /*9110*/  @!P1 IMAD.WIDE R14, R17, 0x4, R14 ;  /* 0x00000004110e9825 */ /* 0x002fcc00078e020e */
[----:B------:R-:W2:Y:S01]  /*9120*/  @!P1 LDG.E R15, desc[UR8][R14.64] ;  /* 0x000000080e0f9981 */ /* 0x000ea2000c1e1900 */
[----:B------:R-:W0:Y:S01]  /*9130*/  LDC.64 R22, c[0x3][R3+0x48] ;  /* 0x00c0120003167b82 */ /* 0x000e220000000a00 */
[----:B------:R-:W-:Y:S01]  /*9140*/  IADD3 R13, PT, PT, R13, 0x1, RZ ;  /* 0x000000010d0d7810 */ /* 0x000fe20007ffe0ff */
[----:B0-----:R-:W-:-:S04]  /*9150*/  IMAD.WIDE.U32 R22, R21, 0x4, R22 ;  /* 0x0000000415167825 */ /* 0x001fc800078e0016 */
[----:B------:R-:W-:Y:S01]  /*9160*/  VIADD R21, R21, 0x100 ;  /* 0x0000010015157836 */ /* 0x000fe20000000000 */
[----:B--2---:R0:W-:Y:S04]  /*9170*/  @!P1 STG.E desc[UR8][R22.64], R15 ;  /* 0x0000000f16009986 */ /* 0x0041e8000c101908 */
[----:B------:R0:W-:Y:S01]  /*9180*/  @P1 STG.E desc[UR8][R22.64], RZ ;  /* 0x000000ff16001986 */ /* 0x0001e2000c101908 */
[----:B------:R-:W-:-:S13]  /*9190*/  ISETP.NE.AND P1, PT, R13, R20, PT ;  /* 0x000000140d00720c */ /* 0x000fda0003f25270 */
[----:B0-----:R-:W-:Y:S05]  /*91a0*/  @P1 BRA `(.L_x_99) ;  /* 0xfffffffc00581947 */ /* 0x001fea000383ffff */
.L_x_98:
[----:B------:R-:W-:Y:S05]  /*91b0*/  BSYNC.RECONVERGENT B1 ;  /* 0x0000000000017941 */ /* 0x000fea0003800200 */
.L_x_97:
[----:B------:R-:W-:Y:S05]  /*91c0*/  @!P2 BRA `(.L_x_96) ;  /* 0x000000080098a947 */ /* 0x000fea0003800000 */
[----:B------:R-:W0:Y:S01]  /*91d0*/  LDC R12, c[0x3][0x11c] ;  /* 0x00c04700ff0c7b82 */ /* 0x000e220000000800 */
[----:B------:R-:W-:Y:S01]  /*91e0*/  IMAD.MOV.U32 R26, RZ, RZ, RZ ;  /* 0x000000ffff1a7224 */ /* 0x000fe200078e00ff */
[----:B0-----:R-:W-:-:S04]  /*91f0*/  IABS R25, R12 ;  /* 0x0000000c00197213 */ /* 0x001fc80000000000 */
[----:B------:R-:W0:Y:S08]  /*9200*/  I2F.RP R12, R25 ;  /* 0x00000019000c7306 */ /* 0x000e300000209400 */
[----:B0-----:R-:W0:Y:S02]  /*9210*/  MUFU.RCP R12, R12 ;  /* 0x0000000c000c7308 */ /* 0x001e240000001000 */
[----:B0-----:R-:W-:-:S06]  /*9220*/  VIADD R27, R12, 0xffffffe ;  /* 0x0ffffffe0c1b7836 */ /* 0x001fcc0000000000 */
[----:B------:R-:W2:Y:S02]  /*9230*/  F2I.FTZ.U32.TRUNC.NTZ R27, R27 ;  /* 0x0000001b001b7305 */ /* 0x000ea4000021f000 */
[----:B--2---:R-:W-:-:S05]  /*9240*/  IADD3 R14, PT, PT, RZ, -R27, RZ ;  /* 0x8000001bff0e7210 */ /* 0x004fca0007ffe0ff */
[----:B------:R-:W-:-:S04]  /*9250*/  IMAD R13, R14, R25, RZ ;  /* 0x000000190e0d7224 */ /* 0x000fc800078e02ff */
[----:B------:R-:W-:-:S07]  /*9260*/  IMAD.HI.U32 R26, R27, R13, R26 ;  /* 0x0000000d1b1a7227 */ /* 0x000fce00078e001a */
.L_x_103:
[----:B0-----:R-:W0:Y:S01]  /*9270*/  LDC R24, c[0x3][0x11c] ;  /* 0x00c04700ff187b82 */ /* 0x001e220000000800 */
[----:B-12---:R-:W-:-:S05]  /*9280*/  VIADD R15, R21, 0x1 ;  /* 0x00000001150f7836 */ /* 0x006fca0000000000 */
[----:B------:R-:W-:Y:S02]  /*9290*/  IABS R13, R15 ;  /* 0x0000000f000d7213 */ /* 0x000fe40000000000 */
[----:B------:R-:W1:Y:S03]  /*92a0*/  LDC R20, c[0x3][0x118] ;  /* 0x00c04600ff147b82 */ /* 0x000e660000000800 */
[----:B------:R-:W-:-:S05]  /*92b0*/  IMAD.HI.U32 R26, R26, R13, RZ ;  /* 0x0000000d1a1a7227 */ /* 0x000fca00078e00ff */
[----:B------:R-:W-:Y:S02]  /*92c0*/  IADD3 R12, PT, PT, -R26, RZ, RZ ;  /* 0x000000ff1a0c7210 */ /* 0x000fe40007ffe1ff */
[-C--:B0-----:R-:W-:Y:S02]  /*92d0*/  IABS R22, R24.reuse ;  /* 0x0000001800167213 */ /* 0x081fe40000000000 */
[----:B------:R-:W-:Y:S02]  /*92e0*/  ISETP.NE.AND P4, PT, R24, RZ, PT ;  /* 0x000000ff1800720c */ /* 0x000fe40003f85270 */
[----:B------:R-:W-:Y:S01]  /*92f0*/  LOP3.LUT R23, RZ, R24, RZ, 0x33, !PT ;  /* 0x00000018ff177212 */ /* 0x000fe200078e33ff */
        /* <DEDUP_REMOVED lines=9> */
[----:B------:R-:W-:-:S05]  /*9390*/  SEL R26, R23, R26, !P4 ;  /* 0x0000001a171a7207 */ /* 0x000fca0006000000 */
[----:B------:R-:W-:-:S04]  /*93a0*/  IMAD.MOV R13, RZ, RZ, -R26 ;  /* 0x000000ffff0d7224 */ /* 0x000fc800078e0a1a */
[----:B------:R-:W-:Y:S01]  /*93b0*/  IMAD R13, R24, R13, R15 ;  /* 0x0000000d180d7224 */ /* 0x000fe200078e020f */
[----:B------:R-:W-:-:S04]  /*93c0*/  IADD3 R15, PT, PT, R26, -0x1, RZ ;  /* 0xffffffff1a0f7810 */ /* 0x000fc80007ffe0ff */
[----:B------:R-:W-:-:S04]  /*93d0*/  ISETP.NE.AND P2, PT, R13, RZ, PT ;  /* 0x000000ff0d00720c */ /* 0x000fc80003f45270 */
[----:B------:R-:W-:-:S04]  /*93e0*/  SEL R17, R13, R24, P2 ;  /* 0x000000180d117207 */ /* 0x000fc80001000000 */
[----:B------:R-:W-:-:S04]  /*93f0*/  ISETP.GT.AND P1, PT, R17, R0, PT ;  /* 0x000000001100720c */ /* 0x000fc80003f24270 */
[----:B------:R-:W-:Y:S01]  /*9400*/  ISETP.LE.OR P1, PT, R17, UR10, P1 ;  /* 0x0000000a11007c0c */ /* 0x000fe20008f23670 */
[----:B------:R-:W-:-:S05]  /*9410*/  @P2 IMAD.MOV R15, RZ, RZ, R26 ;  /* 0x000000ffff0f2224 */ /* 0x000fca00078e021a */
[----:B-1----:R-:W-:-:S04]  /*9420*/  ISETP.LT.OR P1, PT, R15, R20, P1 ;  /* 0x000000140f00720c */ /* 0x002fc80000f21670 */
[----:B------:R-:W-:-:S13]  /*9430*/  ISETP.GE.OR P1, PT, R15, R19, P1 ;  /* 0x000000130f00720c */ /* 0x000fda0000f26670 */
[----:B------:R-:W0:Y:S01]  /*9440*/  @!P1 LDC R16, c[0x3][0x1ac] ;  /* 0x00c06b00ff109b82 */ /* 0x000e220000000800 */
[----:B------:R-:W-:Y:S01]  /*9450*/  @!P1 IADD3 R15, PT, PT, R15, -R20, RZ ;  /* 0x800000140f0f9210 */ /* 0x000fe20007ffe0ff */
[----:B------:R-:W-:-:S06]  /*9460*/  @!P1 IMAD.IADD R14, R18, 0x1, R17 ;  /* 0x00000001120e9824 */ /* 0x000fcc00078e0211 */
[----:B------:R-:W1:Y:S01]  /*9470*/  @!P1 LDC.64 R12, c[0x3][R3+0x70] ;  /* 0x00c01c00030c9b82 */ /* 0x000e620000000a00 */
[----:B0-----:R-:W-:-:S04]  /*9480*/  @!P1 IMAD R15, R15, R16, R14 ;  /* 0x000000100f0f9224 */ /* 0x001fc800078e020e */
[----:B-1----:R-:W-:-:S05]  /*9490*/  @!P1 IMAD.WIDE R14, R15, 0x4, R12 ;  /* 0x000000040f0e9825 */ /* 0x002fca00078e020c */
[----:B------:R0:W2:Y:S01]  /*94a0*/  @!P1 LDG.E R27, desc[UR8][R14.64] ;  /* 0x000000080e1b9981 */ /* 0x0000a2000c1e1900 */
[----:B------:R-:W1:Y:S01]  /*94b0*/  I2F.RP R16, R22 ;  /* 0x0000001600107306 */ /* 0x000e620000209400 */
[----:B------:R-:W-:Y:S01]  /*94c0*/  IADD3 R17, PT, PT, R21, 0x101, RZ ;  /* 0x0000010115117810 */ /* 0x000fe20007ffe0ff */
[----:B------:R-:W-:-:S03]  /*94d0*/  IMAD.MOV.U32 R12, RZ, RZ, RZ ;  /* 0x000000ffff0c7224 */ /* 0x000fc600078e00ff */
[----:B------:R-:W-:-:S03]  /*94e0*/  IABS R32, R17 ;  /* 0x0000001100207213 */ /* 0x000fc60000000000 */
[----:B-1----:R-:W1:Y:S02]  /*94f0*/  MUFU.RCP R16, R16 ;  /* 0x0000001000107308 */ /* 0x002e640000001000 */
[----:B-1----:R-:W-:-:S06]  /*9500*/  VIADD R25, R16, 0xffffffe ;  /* 0x0ffffffe10197836 */ /* 0x002fcc0000000000 */
[----:B------:R1:W3:Y:S02]  /*9510*/  F2I.FTZ.U32.TRUNC.NTZ R13, R25 ;  /* 0x00000019000d7305 */ /* 0x0002e4000021f000 */
[----:B-1----:R-:W-:Y:S02]  /*9520*/  IMAD.MOV.U32 R25, RZ, RZ, R22 ;  /* 0x000000ffff197224 */ /* 0x002fe400078e0016 */
[----:B---3--:R-:W-:-:S04]  /*9530*/  IMAD.MOV R33, RZ, RZ, -R13 ;  /* 0x000000ffff217224 */ /* 0x008fc800078e0a0d */
[----:B------:R-:W-:-:S04]  /*9540*/  IMAD R33, R33, R22, RZ ;  /* 0x0000001621217224 */ /* 0x000fc800078e02ff */
[----:B------:R-:W-:-:S04]  /*9550*/  IMAD.HI.U32 R26, R13, R33, R12 ;  /* 0x000000210d1a7227 */ /* 0x000fc800078e000c */
[----:B------:R-:W-:-:S04]  /*9560*/  IMAD.MOV.U32 R13, RZ, RZ, R32 ;  /* 0x000000ffff0d7224 */ /* 0x000fc800078e0020 */
[----:B------:R-:W-:-:S05]  /*9570*/  IMAD.HI.U32 R12, R26, R13, RZ ;  /* 0x0000000d1a0c7227 */ /* 0x000fca00078e00ff */
[----:B0-----:R-:W-:-:S05]  /*9580*/  IADD3 R14, PT, PT, -R12, RZ, RZ ;  /* 0x000000ff0c0e7210 */ /* 0x001fca0007ffe1ff */
        /* <DEDUP_REMOVED lines=22> */
[----:B------:R-:W-:Y:S01]  /*96f0*/  @!P2 IADD3 R14, PT, PT, R18, R33, RZ ;  /* 0x00000021120ea210 */ /* 0x000fe20007ffe0ff */
[----:B------:R-:W-:-:S06]  /*9700*/  @!P2 IMAD.IADD R15, R15, 0x1, -R20 ;  /* 0x000000010f0fa824 */ /* 0x000fcc00078e0a14 */
        /* <DEDUP_REMOVED lines=29> */
[----:B------:R-:W-:-:S05]  /*98e0*/  @P5 IMAD.MOV R27, RZ, RZ, R32 ;  /* 0x000000ffff1b5224 */ /* 0x000fca00078e0220 */
[----:B------:R-:W-:-:S04]  /*98f0*/  ISETP.LT.OR P3, PT, R27, R20, P3 ;  /* 0x000000141b00720c */ /* 0x000fc80001f61670 */
[----:B------:R-:W-:-:S13]  /*9900*/  ISETP.GE.OR P3, PT, R27, R19, P3 ;  /* 0x000000131b00720c */ /* 0x000fda0001f66670 */
[----:B------:R-:W0:Y:S01]  /*9910*/  @!P3 LDC R32, c[0x3][0x1ac] ;  /* 0x00c06b00ff20bb82 */ /* 0x000e220000000800 */
[----:B------:R-:W-:Y:S01]  /*9920*/  @!P3 IADD3 R27, PT, PT, R27, -R20, RZ ;  /* 0x800000141b1bb210 */ /* 0x000fe20007ffe0ff */
[----:B-1----:R-:W-:-:S06]  /*9930*/  @!P3 IMAD.IADD R16, R18, 0x1, R33 ;  /* 0x000000011210b824 */ /* 0x002fcc00078e0221 */
[----:B------:R-:W1:Y:S01]  /*9940*/  @!P3 LDC.64 R14, c[0x3][R3+0x70] ;  /* 0x00c01c00030ebb82 */ /* 0x000e620000000a00 */
[----:B0-----:R-:W-:-:S04]  /*9950*/  @!P3 IMAD R27, R27, R32, R16 ;  /* 0x000000201b1bb224 */ /* 0x001fc800078e0210 */
[----:B-1----:R-:W-:Y:S01]  /*9960*/  @!P3 IMAD.WIDE R14, R27, 0x4, R14 ;  /* 0x000000041b0eb825 */ /* 0x002fe200078e020e */
[----:B--2---:R0:W-:Y:S04]  /*9970*/  @!P2 STG.E desc[UR8][R12.64+0x400], R17 ;  /* 0x000400110c00a986 */ /* 0x0041e8000c101908 */
[----:B------:R1:W-:Y:S04]  /*9980*/  @P2 STG.E desc[UR8][R12.64+0x400], RZ ;  /* 0x000400ff0c002986 */ /* 0x0003e8000c101908 */
[----:B------:R-:W2:Y:S01]  /*9990*/  @!P3 LDG.E R15, desc[UR8][R14.64] ;  /* 0x000000080e0fb981 */ /* 0x000ea2000c1e1900 */
[----:B------:R-:W-:Y:S01]  /*99a0*/  VIADD R33, R21, 0x301 ;  /* 0x0000030115217836 */ /* 0x000fe20000000000 */
[----:B------:R-:W-:Y:S04]  /*99b0*/  BSSY.RECONVERGENT B1, `(.L_x_100) ;  /* 0x0000024000017945 */ /* 0x000fe80003800200 */
[----:B------:R-:W-:-:S02]  /*99c0*/  IABS R27, R33 ;  /* 0x00000021001b7213 */ /* 0x000fc40000000000 */
        /* <DEDUP_REMOVED lines=12> */
[----:B------:R-:W-:-:S04]  /*9a90*/  IMAD.MOV R17, RZ, RZ, -R16 ;  /* 0x000000ffff117224 */ /* 0x000fc800078e0a10 */
[----:B------:R-:W-:-:S05]  /*9aa0*/  IMAD R17, R24, R17, R33 ;  /* 0x0000001118117224 */ /* 0x000fca00078e0221 */
[----:B------:R-:W-:-:S04]  /*9ab0*/  ISETP.NE.AND P2, PT, R17, RZ, PT ;  /* 0x000000ff1100720c */ /* 0x000fc80003f45270 */
[----:B------:R-:W-:Y:S01]  /*9ac0*/  SEL R23, R17, R24, P2 ;  /* 0x0000001811177207 */ /* 0x000fe20001000000 */
[----:B------:R-:W-:-:S03]  /*9ad0*/  VIADD R17, R16, 0xffffffff ;  /* 0xffffffff10117836 */ /* 0x000fc60000000000 */
[----:B------:R-:W-:-:S04]  /*9ae0*/  ISETP.GT.AND P1, PT, R23, R0, PT ;  /* 0x000000001700720c */ /* 0x000fc80003f24270 */
[----:B------:R-:W-:Y:S02]  /*9af0*/  ISETP.LE.OR P1, PT, R23, UR10, P1 ;  /* 0x0000000a17007c0c */ /* 0x000fe40008f23670 */
[----:B------:R-:W-:-:S04]  /*9b00*/  @P2 IADD3 R17, PT, PT, R16, RZ, RZ ;  /* 0x000000ff10112210 */ /* 0x000fc80007ffe0ff */
[----:B------:R-:W-:-:S04]  /*9b10*/  ISETP.LT.OR P1, PT, R17, R20, P1 ;  /* 0x000000141100720c */ /* 0x000fc80000f21670 */
[----:B------:R-:W-:Y:S01]  /*9b20*/  ISETP.GE.OR P1, PT, R17, R19, P1 ;  /* 0x000000131100720c */ /* 0x000fe20000f26670 */
[----:B--2---:R1:W-:Y:S04]  /*9b30*/  @!P3 STG.E desc[UR8][R12.64+0x800], R15 ;  /* 0x0008000f0c00b986 */ /* 0x0043e8000c101908 */
[----:B------:R1:W-:Y:S08]  /*9b40*/  @P3 STG.E desc[UR8][R12.64+0x800], RZ ;  /* 0x000800ff0c003986 */ /* 0x0003f0000c101908 */
[----:B------:R-:W-:Y:S05]  /*9b50*/  @P1 BRA `(.L_x_101) ;  /* 0x0000000000201947 */ /* 0x000fea0003800000 */
[----:B-1----:R-:W0:Y:S01]  /*9b60*/  LDC.64 R14, c[0x3][R3+0x70] ;  /* 0x00c01c00030e7b82 */ /* 0x002e220000000a00 */
[----:B------:R-:W-:Y:S02]  /*9b70*/  IMAD.IADD R17, R17, 0x1, -R20 ;  /* 0x0000000111117824 */ /* 0x000fe400078e0a14 */
[----:B------:R-:W-:-:S04]  /*9b80*/  IMAD.IADD R16, R18, 0x1, R23 ;  /* 0x0000000112107824 */ /* 0x000fc800078e0217 */
[----:B------:R-:W-:-:S04]  /*9b90*/  IMAD R17, R17, UR11, R16 ;  /* 0x0000000b11117c24 */ /* 0x000fc8000f8e0210 */
[----:B0-----:R-:W-:-:S06]  /*9ba0*/  IMAD.WIDE R14, R17, 0x4, R14 ;  /* 0x00000004110e7825 */ /* 0x001fcc00078e020e */
[----:B------:R-:W2:Y:S04]  /*9bb0*/  LDG.E R15, desc[UR8][R14.64] ;  /* 0x000000080e0f7981 */ /* 0x000ea8000c1e1900 */
[----:B--2---:R2:W-:Y:S01]  /*9bc0*/  STG.E desc[UR8][R12.64+0xc00], R15 ;  /* 0x000c000f0c007986 */ /* 0x0045e2000c101908 */
[----:B------:R-:W-:Y:S05]  /*9bd0*/  BRA `(.L_x_102) ;  /* 0x0000000000047947 */ /* 0x000fea0003800000 */
.L_x_101:
[----:B------:R0:W-:Y:S02]  /*9be0*/  STG.E desc[UR8][R12.64+0xc00], RZ ;  /* 0x000c00ff0c007986 */ /* 0x0001e4000c101908 */
.L_x_102:
[----:B------:R-:W-:Y:S05]  /*9bf0*/  BSYNC.RECONVERGENT B1 ;  /* 0x0000000000017941 */ /* 0x000fea0003800200 */
.L_x_100:
[----:B------:R-:W-:-:S04]  /*9c00*/  IADD3 R21, PT, PT, R21, 0x400, RZ ;  /* 0x0000040015157810 */ /* 0x000fc80007ffe0ff */
[----:B------:R-:W-:-:S13]  /*9c10*/  ISETP.GE.AND P1, PT, R21, UR12, PT ;  /* 0x0000000c15007c0c */ /* 0x000fda000bf26270 */
[----:B------:R-:W-:Y:S05]  /*9c20*/  @!P1 BRA `(.L_x_103) ;  /* 0xfffffff400909947 */ /* 0x000fea000383ffff */
.L_x_96:
[----:B------:R-:W-:Y:S05]  /*9c30*/  BSYNC.RECONVERGENT B0 ;  /* 0x0000000000007941 */ /* 0x000fea0003800200 */
.L_x_95:
[----:B------:R-:W3:Y:S01]  /*9c40*/  LDC R0, c[0x3][0x11c] ;  /* 0x00c04700ff007b82 */ /* 0x000ee20000000800 */
[----:B------:R-:W5:Y:S01]  /*9c50*/  LDCU UR4, c[0x3][0x120] ;  /* 0x00c02400ff0477ac */ /* 0x000f620008000800 */
[----:B------:R-:W-:Y:S06]  /*9c60*/  BSSY.RECONVERGENT B0, `(.L_x_104) ;  /* 0x0000018000007945 */ /* 0x000fec0003800200 */
[----:B------:R-:W-:Y:S01]  /*9c70*/  BAR.SYNC.DEFER_BLOCKING 0x0 ;  /* 0x0000000000007b1d */ /* 0x000fe20000010000 */
[----:B---3--:R-:W-:-:S04]  /*9c80*/  ISETP.GE.AND P1, PT, R0, 0x1, PT ;  /* 0x000000010000780c */ /* 0x008fc80003f26270 */
[----:B-----5:R-:W-:-:S13]  /*9c90*/  ISETP.GE.OR P1, PT, R4, UR4, !P1 ;  /* 0x0000000404007c0c */ /* 0x020fda000cf26670 */
[----:B------:R-:W-:Y:S05]  /*9ca0*/  @P1 BRA `(.L_x_105) ;  /* 0x00000000004c1947 */ /* 0x000fea0003800000 */
[----:B-12---:R1:W2:Y:S01]  /*9cb0*/  LDC.64 R14, c[0x3][R3+0x48] ;  /* 0x00c01200030e7b82 */ /* 0x0062a20000000a00 */
[----:B------:R-:W-:-:S07]  /*9cc0*/  IMAD.MOV.U32 R0, RZ, RZ, R4 ;  /* 0x000000ffff007224 */ /* 0x000fce00078e0004 */
.L_x_108:
[----:B------:R-:W4:Y:S01]  /*9cd0*/  LDCU UR4, c[0x3][0x11c] ;  /* 0x00c02380ff0477ac */ /* 0x000f220008000800 */
[----:B---3--:R-:W-:Y:S01]  /*9ce0*/  HFMA2 R19, -RZ, RZ, 0, 0 ;  /* 0x00000000ff137431 */ /* 0x008fe200000001ff */
[----:B------:R-:W-:Y:S01]  /*9cf0*/  BSSY.RECONVERGENT B1, `(.L_x_106) ;  /* 0x000000d000017945 */ /* 0x000fe20003800200 */
[----:B------:R-:W3:Y:S01]  /*9d00*/  LDCU UR5, c[0x3][0x120] ;  /* 0x00c02400ff0577ac */ /* 0x000ee20008000800 */
[C---:B----4-:R-:W-:Y:S02]  /*9d10*/  IMAD R17, R0.reuse, UR4, RZ ;  /* 0x0000000400117c24 */ /* 0x050fe4000f8e02ff */
[----:B------:R-:W-:Y:S02]  /*9d20*/  VIADD R0, R0, 0x100 ;  /* 0x0000010000007836 */ /* 0x000fe40000000000 */
[----:B------:R-:W-:-:S03]  /*9d30*/  VIADD R18, R17, UR4 ;  /* 0x0000000411127c36 */ /* 0x000fc60008000000 */
[----:B---3--:R-:W-:-:S13]  /*9d40*/  ISETP.GE.AND P2, PT, R0, UR5, PT ;  /* 0x0000000500007c0c */ /* 0x008fda000bf46270 */
.L_x_107:
[----:B0-23--:R-:W-:-:S05]  /*9d50*/  IMAD.WIDE.U32 R12, R17, 0x4, R14 ;  /* 0x00000004110c7825 */ /* 0x00dfca00078e000e */
[----:B------:R-:W2:Y:S01]  /*9d60*/  LDG.E R16, desc[UR8][R12.64] ;  /* 0x000000080c107981 */ /* 0x000ea2000c1e1900 */
[----:B------:R-:W-:-:S05]  /*9d70*/  VIADD R17, R17, 0x1 ;  /* 0x0000000111117836 */ /* 0x000fca0000000000 */
[----:B------:R-:W-:Y:S01]  /*9d80*/  ISETP.GE.AND P1, PT, R17, R18, PT ;  /* 0x000000121100720c */ /* 0x000fe20003f26270 */
[----:B--2---:R-:W-:-:S05]  /*9d90*/  FADD R19, R16, R19 ;  /* 0x0000001310137221 */ /* 0x004fca0000000000 */
[----:B------:R3:W-:Y:S07]  /*9da0*/  STG.E desc[UR8][R12.64], R19 ;  /* 0x000000130c007986 */ /* 0x0007ee000c101908 */
[----:B------:R-:W-:Y:S05]  /*9db0*/  @!P1 BRA `(.L_x_107) ;  /* 0xfffffffc00e49947 */ /* 0x000fea000383ffff */
[----:B------:R-:W-:Y:S05]  /*9dc0*/  BSYNC.RECONVERGENT B1 ;  /* 0x0000000000017941 */ /* 0x000fea0003800200 */
.L_x_106:
[----:B------:R-:W-:Y:S05]  /*9dd0*/  @!P2 BRA `(.L_x_108) ;  /* 0xfffffffc00bca947 */ /* 0x000fea000383ffff */
.L_x_105:
[----:B------:R-:W-:Y:S05]  /*9de0*/  BSYNC.RECONVERGENT B0 ;  /* 0x0000000000007941 */ /* 0x000fea0003800200 */
.L_x_104:
        /* <DEDUP_REMOVED lines=10> */
[----:B------:R-:W-:Y:S01]  /*9e90*/  LOP3.LUT R12, RZ, R4, RZ, 0x33, !PT ;  /* 0x00000004ff0c7212 */ /* 0x000fe200078e33ff */
[----:B------:R-:W-:Y:S01]  /*9ea0*/  BSSY.RECONVERGENT B1, `(.L_x_111) ;  /* 0x000003c000017945 */ /* 0x000fe20003800200 */
[----:B------:R-:W-:Y:S02]  /*9eb0*/  IMAD.MOV.U32 R19, RZ, RZ, R4 ;  /* 0x000000ffff137224 */ /* 0x000fe400078e0004 */
[----:B------:R-:W-:-:S03]  /*9ec0*/  IADD3 R20, PT, PT, R12, R13, RZ ;  /* 0x0000000d0c147210 */ /* 0x000fc60007ffe0ff */
[----:B------:R1:W2:Y:S01]  /*9ed0*/  LDC.64 R12, c[0x3][R3+0x48] ;  /* 0x00c01200030c7b82 */ /* 0x0002a20000000a00 */
[C---:B----4-:R-:W-:Y:S02]  /*9ee0*/  LOP3.LUT R16, R20.reuse, 0x300, RZ, 0xc0, !PT ;  /* 0x0000030014107812 */ /* 0x050fe400078ec0ff */
        /* <DEDUP_REMOVED lines=9> */
[-C--:B0-----:R-:W-:Y:S02]  /*9f80*/  IABS R16, R21.reuse ;  /* 0x0000001500107213 */ /* 0x081fe40000000000 */
[----:B------:R-:W-:Y:S02]  /*9f90*/  ISETP.NE.AND P2, PT, R21, RZ, PT ;  /* 0x000000ff1500720c */ /* 0x000fe40003f45270 */
[----:B------:R-:W0:Y:S01]  /*9fa0*/  I2F.RP R22, R16 ;  /* 0x0000001000167306 */ /* 0x000e220000209400 */
[----:B------:R-:W-:-:S07]  /*9fb0*/  LOP3.LUT R21, RZ, R21, RZ, 0x33, !PT ;  /* 0x00000015ff157212 */ /* 0x000fce00078e33ff */
[----:B0-----:R-:W0:Y:S02]  /*9fc0*/  MUFU.RCP R22, R22 ;  /* 0x0000001600167308 */ /* 0x001e240000001000 */
[----:B0-----:R-:W-:-:S06]  /*9fd0*/  IADD3 R23, PT, PT, R22, 0xffffffe, RZ ;  /* 0x0ffffffe16177810 */ /* 0x001fcc0007ffe0ff */
[----:B------:R-:W0:Y:S02]  /*9fe0*/  F2I.FTZ.U32.TRUNC.NTZ R19, R23 ;  /* 0x0000001700137305 */ /* 0x000e24000021f000 */
[----:B0-----:R-:W-:-:S04]  /*9ff0*/  IMAD.MOV R17, RZ, RZ, -R19 ;  /* 0x000000ffff117224 */ /* 0x001fc800078e0a13 */
[----:B------:R-:W-:-:S04]  /*a000*/  IMAD R17, R17, R16, RZ ;  /* 0x0000001011117224 */ /* 0x000fc800078e02ff */
[----:B------:R-:W-:-:S04]  /*a010*/  IMAD.HI.U32 R18, R19, R17, R18 ;  /* 0x0000001113127227 */ /* 0x000fc800078e0012 */
[----:B------:R-:W-:Y:S02]  /*a020*/  HFMA2 R17, -RZ, RZ, 0, 0 ;  /* 0x00000000ff117431 */ /* 0x000fe400000001ff */
[----:B------:R-:W-:-:S07]  /*a030*/  IMAD.MOV.U32 R19, RZ, RZ, R4 ;  /* 0x000000ffff137224 */ /* 0x000fce00078e0004 */
.L_x_113:
        /* <DEDUP_REMOVED lines=34> */
.L_x_112:
[----:B------:R-:W-:Y:S05]  /*a260*/  BSYNC.RECONVERGENT B1 ;  /* 0x0000000000017941 */ /* 0x000fea0003800200 */
.L_x_111:
        /* <DEDUP_REMOVED lines=11> */
.L_x_114:
        /* <DEDUP_REMOVED lines=123> */
.L_x_110:
[----:B------:R-:W-:Y:S05]  /*aad0*/  BSYNC.RECONVERGENT B0 ;  /* 0x0000000000007941 */ /* 0x000fea0003800200 */
.L_x_109:
[----:B--2---:R-:W2:Y:S01]  /*aae0*/  LDC R13, c[0x3][0x164] ;  /* 0x00c05900ff0d7b82 */ /* 0x004ea20000000800 */
[----:B------:R-:W0:Y:S01]  /*aaf0*/  LDCU UR5, c[0x3][0x11c] ;  /* 0x00c02380ff0577ac */ /* 0x000e220008000800 */
[----:B------:R-:W-:Y:S01]  /*ab00*/  BSSY.RECONVERGENT B0, `(.L_x_115) ;  /* 0x00000cc000007945 */ /* 0x000fe20003800200 */
[----:B------:R-:W0:Y:S01]  /*ab10*/  LDCU UR4, c[0x3][0x11c] ;  /* 0x00c02380ff0477ac */ /* 0x000e220008000800 */
[----:B------:R-:W0:Y:S04]  /*ab20*/  LDCU UR6, c[0x3][0x164] ;  /* 0x00c02c80ff0677ac */ /* 0x000e280008000800 */
[----:B------:R-:W-:Y:S01]  /*ab30*/  BAR.SYNC.DEFER_BLOCKING 0x0 ;  /* 0x0000000000007b1d */ /* 0x000fe20000010000 */
[----:B--2---:R-:W-:-:S13]  /*ab40*/  ISETP.GE.AND P1, PT, R4, R13, PT ;  /* 0x0000000d0400720c */ /* 0x004fda0003f26270 */
[----:B0-----:R-:W-:Y:S05]  /*ab50*/  @P1 BRA `(.L_x_116) ;  /* 0x0000000c00181947 */ /* 0x001fea0003800000 */
[----:B------:R-:W-:Y:S01]  /*ab60*/  VIADDMNMX R13, R4, 0x100, R13, !PT ;  /* 0x00000100040d7846 */ /* 0x000fe2000780010d */
[----:B------:R-:W0:Y:S01]  /*ab70*/  LDC R0, c[0x3][0x14c] ;  /* 0x00c05300ff007b82 */ /* 0x000e220000000800 */
[----:B------:R-:W-:Y:S01]  /*ab80*/  LOP3.LUT R12, RZ, R4, RZ, 0x33, !PT ;  /* 0x00000004ff0c7212 */ /* 0x000fe200078e33ff */
[----:B------:R-:W-:Y:S01]  /*ab90*/  BSSY.RECONVERGENT B1, `(.L_x_117) ;  /* 0x000003c000017945 */ /* 0x000fe20003800200 */
[----:B------:R-:W-:Y:S02]  /*aba0*/  IMAD.MOV.U32 R19, RZ, RZ, R4 ;  /* 0x000000ffff137224 */ /* 0x000fe400078e0004 */
[----:B------:R-:W-:-:S03]  /*abb0*/  IADD3 R20, PT, PT, R12, R13, RZ ;  /* 0x0000000d0c147210 */ /* 0x000fc60007ffe0ff */
[----:B------:R2:W2:Y:S01]  /*abc0*/  LDC.64 R12, c[0x3][R3+0x48] ;  /* 0x00c01200030c7b82 */ /* 0x0004a20000000a00 */
[C---:B-1--4-:R-:W-:Y:S02]  /*abd0*/  LOP3.LUT R16, R20.reuse, 0x300, RZ, 0xc0, !PT ;  /* 0x0000030014107812 */ /* 0x052fe400078ec0ff */
[----:B------:R-:W-:Y:S02]  /*abe0*/  ISETP.GE.U32.AND P1, PT, R20, 0x300, PT ;  /* 0x000003001400780c */ /* 0x000fe40003f26070 */
[----:B------:R-:W-:-:S03]  /*abf0*/  ISETP.NE.AND P2, PT, R16, 0x300, PT ;  /* 0x000003001000780c */ /* 0x000fc60003f45270 */
[----:B---3--:R1:W3:Y:S01]  /*ac00*/  LDC.64 R14, c[0x3][R3+0x58] ;  /* 0x00c01600030e7b82 */ /* 0x0082e20000000a00 */
        /* <DEDUP_REMOVED lines=18> */
.L_x_119:
        /* <DEDUP_REMOVED lines=34> */
.L_x_118:
[----:B------:R-:W-:Y:S05]  /*af50*/  BSYNC.RECONVERGENT B1 ;  /* 0x0000000000017941 */ /* 0x000fea0003800200 */
.L_x_117:
        /* <DEDUP_REMOVED lines=11> */
.L_x_120:
[----:B0-----:R-:W0:Y:S01]  /*b010*/  LDC R18, c[0x3][0x15c] ;  /* 0x00c05700ff127b82 */ /* 0x001e220000000800 */
[----:B------:R-:W-:-:S05]  /*b020*/  VIADD R25, R19, 0x1 ;  /* 0x0000000113197836 */ /* 0x000fca0000000000 */
        /* <DEDUP_REMOVED lines=121> */
.L_x_116:
[----:B------:R-:W-:Y:S05]  /*b7c0*/  BSYNC.RECONVERGENT B0 ;  /* 0x0000000000007941 */ /* 0x000fea0003800200 */
.L_x_115:
[----:B0-----:R-:W0:Y:S01]  /*b7d0*/  LDC R23, c[0x3][0x164] ;  /* 0x00c05900ff177b82 */ /* 0x001e220000000800 */
[----:B------:R-:W-:Y:S07]  /*b7e0*/  BSSY.RECONVERGENT B0, `(.L_x_121) ;  /* 0x0000034000007945 */ /* 0x000fee0003800200 */
[----:B------:R-:W-:Y:S01]  /*b7f0*/  BAR.SYNC.DEFER_BLOCKING 0x0 ;  /* 0x0000000000007b1d */ /* 0x000fe20000010000 */
[----:B0-----:R-:W-:-:S13]  /*b800*/  ISETP.GE.AND P1, PT, R4, R23, PT ;  /* 0x000000170400720c */ /* 0x001fda0003f26270 */
[----:B------:R-:W-:Y:S05]  /*b810*/  @P1 BRA `(.L_x_122) ;  /* 0x0000000000c01947 */ /* 0x000fea0003800000 */
[----:B------:R-:W-:Y:S01]  /*b820*/  VIADDMNMX R0, R4, 0x100, R23, !PT ;  /* 0x0000010004007846 */ /* 0x000fe20007800117 */
[----:B---3--:R0:W3:Y:S01]  /*b830*/  LDC.64 R14, c[0x3][R3+0x58] ;  /* 0x00c01600030e7b82 */ /* 0x0080e20000000a00 */
[----:B--2---:R-:W-:Y:S01]  /*b840*/  LOP3.LUT R13, RZ, R4, RZ, 0x33, !PT ;  /* 0x00000004ff0d7212 */ /* 0x004fe200078e33ff */
        /* <DEDUP_REMOVED lines=12> */
.L_x_125:
[----:B-1----:R-:W-:-:S04]  /*b910*/  IMAD.WIDE.U32 R16, R21, 0x4, R12 ;  /* 0x0000000415107825 */ /* 0x002fc800078e000c */
[C---:B0--3--:R-:W-:Y:S02]  /*b920*/  IMAD.WIDE.U32 R18, R21.reuse, 0x4, R14 ;  /* 0x0000000415127825 */ /* 0x049fe400078e000e */
        /* <DEDUP_REMOVED lines=8> */
.L_x_124:
[----:B------:R-:W-:Y:S05]  /*b9b0*/  BSYNC.RECONVERGENT B1 ;  /* 0x0000000000017941 */ /* 0x000fea0003800200 */
.L_x_123:
[----:B------:R-:W-:Y:S05]  /*b9c0*/  @!P2 BRA `(.L_x_122) ;  /* 0x000000000054a947 */ /* 0x000fea0003800000 */
.L_x_126:
[----:B01----:R-:W-:-:S04]  /*b9d0*/  IMAD.WIDE.U32 R18, R21, 0x4, R12 ;  /* 0x0000000415127825 */ /* 0x003fc800078e000c */
[----:B---3--:R-:W-:Y:S01]  /*b9e0*/  IMAD.WIDE.U32 R16, R21, 0x4, R14 ;  /* 0x0000000415107825 */ /* 0x008fe200078e000e */
        /* <DEDUP_REMOVED lines=19> */
.L_x_122:
[----:B------:R-:W-:Y:S05]  /*bb20*/  BSYNC.RECONVERGENT B0 ;  /* 0x0000000000007941 */ /* 0x000fea0003800200 */
.L_x_121:
[----:B------:R-:W-:Y:S04]  /*bb30*/  BSSY.RECONVERGENT B0, `(.L_x_127) ;  /* 0x0000015000007945 */ /* 0x000fe80003800200 */
[----:B------:R-:W-:Y:S05]  /*bb40*/  @!P0 BRA `(.L_x_128) ;  /* 0x00000000004c8947 */ /* 0x000fea0003800000 */
[----:B---3--:R3:W0:Y:S01]  /*bb50*/  LDC.64 R14, c[0x3][R3+0x58] ;  /* 0x00c01600030e7b82 */ /* 0x0086220000000a00 */
[----:B------:R-:W-:-:S07]  /*bb60*/  IMAD.MOV.U32 R0, RZ, RZ, R4 ;  /* 0x000000ffff007224 */ /* 0x000fce00078e0004 */
.L_x_131:
        /* <DEDUP_REMOVED lines=8> */
.L_x_130:
[----:B0-----:R-:W-:-:S05]  /*bbf0*/  IMAD.WIDE R12, R19, 0x4, R14 ;  /* 0x00000004130c7825 */ /* 0x001fca00078e020e */
[----:B------:R-:W2:Y:S01]  /*bc00*/  LDG.E R16, desc[UR8][R12.64] ;  /* 0x000000080c107981 */ /* 0x000ea2000c1e1900 */
[----:B------:R-:W-:-:S04]  /*bc10*/  IADD3 R19, PT, PT, R19, R20, RZ ;  /* 0x0000001413137210 */ /* 0x000fc80007ffe0ff */
[----:B------:R-:W-:Y:S01]  /*bc20*/  ISETP.GE.AND P0, PT, R19, R18, PT ;  /* 0x000000121300720c */ /* 0x000fe20003f06270 */
[----:B--2---:R-:W-:-:S05]  /*bc30*/  FADD R17, R16, R17 ;  /* 0x0000001110117221 */ /* 0x004fca0000000000 */
[----:B------:R0:W-:Y:S07]  /*bc40*/  STG.E desc[UR8][R12.64], R17 ;  /* 0x000000110c007986 */ /* 0x0001ee000c101908 */
[----:B------:R-:W-:Y:S05]  /*bc50*/  @!P0 BRA `(.L_x_130) ;  /* 0xfffffffc00e48947 */ /* 0x000fea000383ffff */
[----:B------:R-:W-:Y:S05]  /*bc60*/  BSYNC.RECONVERGENT B1 ;  /* 0x0000000000017941 */ /* 0x000fea0003800200 */
.L_x_129:
[----:B------:R-:W-:Y:S05]  /*bc70*/  @!P1 BRA `(.L_x_131) ;  /* 0xfffffffc00bc9947 */ /* 0x000fea000383ffff */
.L_x_128:
[----:B------:R-:W-:Y:S05]  /*bc80*/  BSYNC.RECONVERGENT B0 ;  /* 0x0000000000007941 */ /* 0x000fea0003800200 */
.L_x_127:
[----:B012---:R-:W0:Y:S01]  /*bc90*/  LDC R13, c[0x3][0x174] ;  /* 0x00c05d00ff0d7b82 */ /* 0x007e220000000800 */
[----:B------:R-:W1:Y:S01]  /*bca0*/  LDCU UR4, c[0x3][0x15c] ;  /* 0x00c02b80ff0477ac */ /* 0x000e620008000800 */
[----:B------:R-:W-:Y:S01]  /*bcb0*/  BSSY.RECONVERGENT B0, `(.L_x_132) ;  /* 0x00000cc000007945 */ /* 0x000fe20003800200 */
[----:B------:R-:W2:Y:S01]  /*bcc0*/  LDCU UR5, c[0x3][0x15c] ;  /* 0x00c02b80ff0577ac */ /* 0x000ea20008000800 */
[----:B------:R-:W0:Y:S04]  /*bcd0*/  LDCU UR6, c[0x3][0x174] ;  /* 0x00c02e80ff0677ac */ /* 0x000e280008000800 */
[----:B------:R-:W-:Y:S01]  /*bce0*/  BAR.SYNC.DEFER_BLOCKING 0x0 ;  /* 0x0000000000007b1d */ /* 0x000fe20000010000 */
[----:B0-----:R-:W-:-:S13]  /*bcf0*/  ISETP.GE.AND P0, PT, R4, R13, PT ;  /* 0x0000000d0400720c */ /* 0x001fda0003f06270 */
[----:B-12---:R-:W-:Y:S05]  /*bd00*/  @P0 BRA `(.L_x_133) ;  /* 0x0000000c00180947 */ /* 0x006fea0003800000 */
[----:B------:R-:W-:Y:S01]  /*bd10*/  VIADDMNMX R13, R4, 0x100, R13, !PT ;  /* 0x00000100040d7846 */ /* 0x000fe2000780010d */
[----:B------:R-:W0:Y:S01]  /*bd20*/  LDC R0, c[0x3][0x17c] ;  /* 0x00c05f00ff007b82 */ /* 0x000e220000000800 */
[----:B------:R-:W-:Y:S01]  /*bd30*/  LOP3.LUT R12, RZ, R4, RZ, 0x33, !PT ;  /* 0x00000004ff0c7212 */ /* 0x000fe200078e33ff */
[----:B------:R-:W-:Y:S01]  /*bd40*/  BSSY.RECONVERGENT B1, `(.L_x_134) ;  /* 0x000003c000017945 */ /* 0x000fe20003800200 */
[----:B------:R-:W-:-:S03]  /*bd50*/  IMAD.MOV.U32 R19, RZ, RZ, R4 ;  /* 0x000000ffff137224 */ /* 0x000fc600078e0004 */
[----:B------:R-:W-:Y:S02]  /*bd60*/  IMAD.IADD R20, R12, 0x1, R13 ;  /* 0x000000010c147824 */ /* 0x000fe400078e020d */
[----:B------:R1:W2:Y:S03]  /*bd70*/  LDC.64 R12, c[0x3][R3+0x58] ;  /* 0x00c01600030c7b82 */ /* 0x0002a60000000a00 */
[C---:B----4-:R-:W-:Y:S02]  /*bd80*/  LOP3.LUT R16, R20.reuse, 0x300, RZ, 0xc0, !PT ;  /* 0x0000030014107812 */ /* 0x050fe400078ec0ff */
[----:B------:R-:W-:Y:S02]  /*bd90*/  ISETP.GE.U32.AND P0, PT, R20, 0x300, PT ;  /* 0x000003001400780c */ /* 0x000fe40003f06070 */
[----:B------:R-:W-:Y:S01]  /*bda0*/  ISETP.NE.AND P1, PT, R16, 0x300, PT ;  /* 0x000003001000780c */ /* 0x000fe20003f25270 */
[----:B---3--:R1:W3:Y:S01]  /*bdb0*/  LDC.64 R14, c[0x3][R3+0x60] ;  /* 0x00c01800030e7b82 */ /* 0x0082e20000000a00 */
        /* <DEDUP_REMOVED lines=8> */
[----:B------:R-:W0:Y:S01]  /*be40*/  I2F.RP R22, R16 ;  /* 0x0000001000167306 */ /* 0x000e220000209400 */
[----:B------:R-:W-:-:S07]  /*be50*/  LOP3.LUT R21, RZ, R21, RZ, 0x33, !PT ;  /* 0x00000015ff157212 */ /* 0x000fce00078e33ff */
[----:B0-----:R-:W0:Y:S02]  /*be60*/  MUFU.RCP R22, R22 ;  /* 0x0000001600167308 */ /* 0x001e240000001000 */
[----:B0-----:R-:W-:-:S06]  /*be70*/  VIADD R23, R22, 0xffffffe ;  /* 0x0ffffffe16177836 */ /* 0x001fcc0000000000 */
[----:B------:R-:W0:Y:S02]  /*be80*/  F2I.FTZ.U32.TRUNC.NTZ R19, R23 ;  /* 0x0000001700137305 */ /* 0x000e24000021f000 */
[----:B0-----:R-:W-:-:S04]  /*be90*/  IMAD.MOV R17, RZ, RZ, -R19 ;  /* 0x000000ffff117224 */ /* 0x001fc800078e0a13 */
[----:B------:R-:W-:-:S04]  /*bea0*/  IMAD R17, R17, R16, RZ ;  /* 0x0000001011117224 */ /* 0x000fc800078e02ff */
[----:B------:R-:W-:-:S04]  /*beb0*/  IMAD.HI.U32 R18, R19, R17, R18 ;  /* 0x0000001113127227 */ /* 0x000fc800078e0012 */
[----:B------:R-:W-:Y:S02]  /*bec0*/  IMAD.MOV.U32 R17, RZ, RZ, RZ ;  /* 0x000000ffff117224 */ /* 0x000fe400078e00ff */
[----:B------:R-:W-:-:S07]  /*bed0*/  IMAD.MOV.U32 R19, RZ, RZ, R4 ;  /* 0x000000ffff137224 */ /* 0x000fce00078e0004 */
.L_x_136:
        /* <DEDUP_REMOVED lines=34> */
.L_x_135:
[----:B------:R-:W-:Y:S05]  /*c100*/  BSYNC.RECONVERGENT B1 ;  /* 0x0000000000017941 */ /* 0x000fea0003800200 */
.L_x_134:
        /* <DEDUP_REMOVED lines=11> */
.L_x_137:
        /* <DEDUP_REMOVED lines=123> */
.L_x_133:
[----:B------:R-:W-:Y:S05]  /*c970*/  BSYNC.RECONVERGENT B0 ;  /* 0x0000000000007941 */ /* 0x000fea0003800200 */
.L_x_132:
        /* <DEDUP_REMOVED lines=12> */
[----:B------:R-:W-:-:S03]  /*ca40*/  IMAD.MOV.U32 R19, RZ, RZ, R4 ;  /* 0x000000ffff137224 */ /* 0x000fc600078e0004 */
[----:B------:R-:W-:Y:S02]  /*ca50*/  IMAD.IADD R20, R12, 0x1, R13 ;  /* 0x000000010c147824 */ /* 0x000fe400078e020d */
[----:B------:R2:W2:Y:S03]  /*ca60*/  LDC.64 R12, c[0x3][R3+0x58] ;  /* 0x00c01600030c7b82 */ /* 0x0004a60000000a00 */
[C---:B-1--4-:R-:W-:Y:S02]  /*ca70*/  LOP3.LUT R16, R20.reuse, 0x300, RZ, 0xc0, !PT ;  /* 0x0000030014107812 */ /* 0x052fe400078ec0ff */
        /* <DEDUP_REMOVED lines=21> */
.L_x_142:
        /* <DEDUP_REMOVED lines=34> */
.L_x_141:
[----:B------:R-:W-:Y:S05]  /*cdf0*/  BSYNC.RECONVERGENT B1 ;  /* 0x0000000000017941 */ /* 0x000fea0003800200 */
.L_x_140:
        /* <DEDUP_REMOVED lines=11> */
.L_x_143:
[----:B0-----:R-:W0:Y:S01]  /*ceb0*/  LDC R18, c[0x3][0x19c] ;  /* 0x00c06700ff127b82 */ /* 0x001e220000000800 */
[----:B------:R-:W-:-:S04]  /*cec0*/  IADD3 R25, PT, PT, R19, 0x1, RZ ;  /* 0x0000000113197810 */ /* 0x000fc80007ffe0ff */
        /* <DEDUP_REMOVED lines=121> */
.L_x_139:
[----:B------:R-:W-:Y:S05]  /*d660*/  BSYNC.RECONVERGENT B0 ;  /* 0x0000000000007941 */ /* 0x000fea0003800200 */
.L_x_138:
        /* <DEDUP_REMOVED lines=9> */
[----:B-1--4-:R-:W-:-:S03]  /*d700*/  IMAD.MOV.U32 R21, RZ, RZ, R4 ;  /* 0x000000ffff157224 */ /* 0x012fc600078e0004 */
[----:B------:R-:W-:Y:S02]  /*d710*/  IMAD.IADD R0, R13, 0x1, R0 ;  /* 0x000000010d007824 */ /* 0x000fe400078e0200 */
[----:B------:R0:W1:Y:S03]  /*d720*/  LDC.64 R12, c[0x3][R3+0x60] ;  /* 0x00c01800030c7b82 */ /* 0x0000660000000a00 */
[C---:B------:R-:W-:Y:S02]  /*d730*/  LOP3.LUT R16, R0.reuse, 0x300, RZ, 0xc0, !PT ;  /* 0x0000030000107812 */ /* 0x040fe400078ec0ff */
[----:B------:R-:W-:Y:S02]  /*d740*/  ISETP.GE.U32.AND P1, PT, R0, 0x300, PT ;  /* 0x000003000000780c */ /* 0x000fe40003f26070 */
[----:B------:R-:W-:-:S13]  /*d750*/  ISETP.NE.AND P0, PT, R16, 0x300, PT ;  /* 0x000003001000780c */ /* 0x000fda0003f05270 */
[----:B0-----:R-:W-:Y:S05]  /*d760*/  @!P0 BRA `(.L_x_147) ;  /* 0x0000000000388947 */ /* 0x001fea0003800000 */
[----:B------:R-:W-:Y:S01]  /*d770*/  LEA.HI R0, R0, 0x1, RZ, 0x18 ;  /* 0x0000000100007811 */ /* 0x000fe200078fc0ff */
[----:B------:R-:W-:Y:S02]  /*d780*/  HFMA2 R20, -RZ, RZ, 0, 0 ;  /* 0x00000000ff147431 */ /* 0x000fe400000001ff */
[----:B------:R-:W-:Y:S01]  /*d790*/  IMAD.MOV.U32 R21, RZ, RZ, R4 ;  /* 0x000000ffff157224 */ /* 0x000fe200078e0004 */
[----:B------:R-:W-:-:S07]  /*d7a0*/  LOP3.LUT R27, R0, 0x3, RZ, 0xc0, !PT ;  /* 0x00000003001b7812 */ /* 0x000fce00078ec0ff */
.L_x_148:
[----:B-1----:R-:W-:-:S04]  /*d7b0*/  IMAD.WIDE.U32 R16, R21, 0x4, R12 ;  /* 0x0000000415107825 */ /* 0x002fc800078e000c */
[C---:B0--3--:R-:W-:Y:S02]  /*d7c0*/  IMAD.WIDE.U32 R18, R21.reuse, 0x4, R14 ;  /* 0x0000000415127825 */ /* 0x049fe400078e000e */
[----:B------:R-:W2:Y:S04]  /*d7d0*/  LDG.E R16, desc[UR8][R16.64] ;  /* 0x0000000810107981 */ /* 0x000ea8000c1e1900 */
[----:B------:R-:W2:Y:S01]  /*d7e0*/  LDG.E R25, desc[UR8][R18.64] ;  /* 0x0000000812197981 */ /* 0x000ea2000c1e1900 */
[----:B------:R-:W-:Y:S01]  /*d7f0*/  VIADD R20, R20, 0x1 ;  /* 0x0000000114147836 */ /* 0x000fe20000000000 */
[----:B------:R-:W-:-:S04]  /*d800*/  IADD3 R21, PT, PT, R21, 0x100, RZ ;  /* 0x0000010015157810 */ /* 0x000fc80007ffe0ff */
[----:B------:R-:W-:Y:S01]  /*d810*/  ISETP.NE.AND P0, PT, R20, R27, PT ;  /* 0x0000001b1400720c */ /* 0x000fe20003f05270 */
[----:B--2---:R-:W-:-:S05]  /*d820*/  FADD R25, R16, -R25 ;  /* 0x8000001910197221 */ /* 0x004fca0000000000 */
[----:B------:R0:W-:Y:S07]  /*d830*/  STG.E desc[UR8][R18.64], R25 ;  /* 0x0000001912007986 */ /* 0x0001ee000c101908 */
[----:B------:R-:W-:Y:S05]  /*d840*/  @P0 BRA `(.L_x_148) ;  /* 0xfffffffc00d80947 */ /* 0x000fea000383ffff */
.L_x_147:
[----:B------:R-:W-:Y:S05]  /*d850*/  BSYNC.RECONVERGENT B1 ;  /* 0x0000000000017941 */ /* 0x000fea0003800200 */
.L_x_146:
[----:B------:R-:W-:Y:S05]  /*d860*/  @!P1 BRA `(.L_x_145) ;  /* 0x0000000000549947 */ /* 0x000fea0003800000 */
.L_x_149:
        /* <DEDUP_REMOVED lines=21> */
.L_x_145:
[----:B------:R-:W-:Y:S05]  /*d9c0*/  BSYNC.RECONVERGENT B0 ;  /* 0x0000000000007941 */ /* 0x000fea0003800200 */
.L_x_144:
[----:B------:R-:W-:Y:S01]  /*d9d0*/  BAR.SYNC.DEFER_BLOCKING 0x0 ;  /* 0x0000000000007b1d */ /* 0x000fe20000010000 */
[----:B------:R-:W-:-:S05]  /*d9e0*/  ISETP.GE.AND P0, PT, R4, R23, PT ;  /* 0x000000170400720c */ /* 0x000fca0003f06270 */
[----:B------:R-:W0:Y:S01]  /*d9f0*/  LDCU UR5, c[0x3][0x1a4] ;  /* 0x00c03480ff0577ac */ /* 0x000e220008000800 */
[----:B------:R-:W-:Y:S07]  /*da00*/  BSSY.RECONVERGENT B0, `(.L_x_150) ;  /* 0x00000cf000007945 */ /* 0x000fee0003800200 */
[----:B------:R-:W-:Y:S05]  /*da10*/  @P0 BRA `(.L_x_151) ;  /* 0x0000000c00340947 */ /* 0x000fea0003800000 */
[----:B---3--:R-:W-:Y:S01]  /*da20*/  VIADDMNMX R15, R4, 0x100, R23, !PT ;  /* 0x00000100040f7846 */ /* 0x008fe20007800117 */
[----:B------:R-:W2:Y:S01]  /*da30*/  LDCU UR4, c[0x3][0xe4] ;  /* 0x00c01c80ff0477ac */ /* 0x000ea20008000800 */
[-C--:B------:R-:W-:Y:S01]  /*da40*/  LOP3.LUT R0, RZ, R4.reuse, RZ, 0x33, !PT ;  /* 0x00000004ff007212 */ /* 0x080fe200078e33ff */
[----:B01--4-:R0:W1:Y:S01]  /*da50*/  LDC.64 R24, c[0x3][R3+0x68] ;  /* 0x00c01a0003187b82 */ /* 0x0130620000000a00 */
[----:B------:R-:W-:Y:S01]  /*da60*/  BSSY.RECONVERGENT B3, `(.L_x_152) ;  /* 0x0000035000037945 */ /* 0x000fe20003800200 */
[----:B------:R-:W-:Y:S02]  /*da70*/  MOV R14, R4 ;  /* 0x00000004000e7202 */ /* 0x000fe40000000f00 */
[----:B------:R-:W-:-:S04]  /*da80*/  IMAD.IADD R15, R0, 0x1, R15 ;  /* 0x00000001000f7824 */ /* 0x000fc800078e020f */
[----:B------:R0:W3:Y:S01]  /*da90*/  LDC.64 R22, c[0x3][R3+0x78] ;  /* 0x00c01e0003167b82 */ /* 0x0000e20000000a00 */
[----:B------:R-:W-:-:S04]  /*daa0*/  LOP3.LUT R0, R15, 0x300, RZ, 0xc0, !PT ;  /* 0x000003000f007812 */ /* 0x000fc800078ec0ff */
[----:B------:R-:W-:Y:S02]  /*dab0*/  ISETP.NE.AND P0, PT, R0, 0x300, PT ;  /* 0x000003000000780c */ /* 0x000fe40003f05270 */
[----:B--2---:R-:W-:-:S11]  /*dac0*/  I2FP.F32.S32 R13, UR4 ;  /* 0x00000004000d7c45 */ /* 0x004fd60008201400 */
[----:B0-----:R-:W-:Y:S05]  /*dad0*/  @!P0 BRA `(.L_x_153) ;  /* 0x0000000000b48947 */ /* 0x001fea0003800000 */
[----:B------:R-:W-:Y:S01]  /*dae0*/  LEA.HI R19, R15, 0x1, RZ, 0x18 ;  /* 0x000000010f137811 */ /* 0x000fe200078fc0ff */
[----:B------:R-:W-:Y:S02]  /*daf0*/  IMAD.MOV.U32 R18, RZ, RZ, RZ ;  /* 0x000000ffff127224 */ /* 0x000fe400078e00ff */
[----:B------:R-:W-:Y:S01]  /*db00*/  IMAD.MOV.U32 R14, RZ, RZ, R4 ;  /* 0x000000ffff0e7224 */ /* 0x000fe200078e0004 */
[----:B------:R-:W-:-:S07]  /*db10*/  LOP3.LUT R19, R19, 0x3, RZ, 0xc0, !PT ;  /* 0x0000000313137812 */ /* 0x000fce00078ec0ff */
.L_x_159:
[----:B01----:R-:W-:-:S06]  /*db20*/  IMAD.WIDE.U32 R16, R14, 0x4, R24 ;  /* 0x000000040e107825 */ /* 0x003fcc00078e0018 */
[----:B------:R-:W2:Y:S01]  /*db30*/  LDG.E R16, desc[UR8][R16.64] ;  /* 0x0000000810107981 */ /* 0x000ea2000c1e1900 */
[----:B---3--:R-:W-:-:S05]  /*db40*/  IMAD.WIDE.U32 R36, R14, 0x4, R22 ;  /* 0x000000040e247825 */ /* 0x008fca00078e0016 */
[----:B------:R0:W5:Y:S01]  /*db50*/  LDG.E R20, desc[UR8][R36.64] ;  /* 0x0000000824147981 */ /* 0x000162000c1e1900 */
[----:B------:R-:W1:Y:S01]  /*db60*/  MUFU.RCP R12, R13 ;  /* 0x0000000d000c7308 */ /* 0x000e620000001000 */
[----:B------:R-:W-:Y:S01]  /*db70*/  IADD3 R18, PT, PT, R18, 0x1, RZ ;  /* 0x0000000112127810 */ /* 0x000fe20007ffe0ff */
[----:B------:R-:W-:Y:S03]  /*db80*/  BSSY.RECONVERGENT B4, `(.L_x_154) ;  /* 0x000000e000047945 */ /* 0x000fe60003800200 */
[----:B------:R-:W-:Y:S01]  /*db90*/  ISETP.NE.AND P3, PT, R18, R19, PT ;  /* 0x000000131200720c */ /* 0x000fe20003f65270 */
[----:B-1----:R-:W-:-:S04]  /*dba0*/  FFMA R21, -R13, R12, 1 ;  /* 0x3f8000000d157423 */ /* 0x002fc8000000010c */
[----:B------:R-:W-:Y:S01]  /*dbb0*/  FFMA R21, R12, R21, R12 ;  /* 0x000000150c157223 */ /* 0x000fe2000000000c */
[----:B--2---:R-:W-:-:S04]  /*dbc0*/  FMUL R0, R16, R16 ;  /* 0x0000001010007220 */ /* 0x004fc80000400000 */
[----:B------:R-:W1:Y:S01]  /*dbd0*/  FCHK P0, R0, R13 ;  /* 0x0000000d00007302 */ /* 0x000e620000000000 */
[----:B------:R-:W-:-:S04]  /*dbe0*/  FFMA R12, R0, R21, RZ ;  /* 0x00000015000c7223 */ /* 0x000fc800000000ff */
[----:B------:R-:W-:-:S04]  /*dbf0*/  FFMA R16, -R13, R12, R0 ;  /* 0x0000000c0d107223 */ /* 0x000fc80000000100 */
[----:B------:R-:W-:Y:S01]  /*dc00*/  FFMA R21, R21, R16, R12 ;  /* 0x0000001015157223 */ /* 0x000fe2000000000c */
[----:B01----:R-:W-:Y:S06]  /*dc10*/  @!P0 BRA `(.L_x_155) ;  /* 0x0000000000108947 */ /* 0x003fec0003800000 */
[----:B------:R-:W-:Y:S01]  /*dc20*/  IMAD.MOV.U32 R33, RZ, RZ, R13 ;  /* 0x000000ffff217224 */ /* 0x000fe200078e000d */
[----:B------:R-:W-:-:S07]  /*dc30*/  MOV R12, 0xdc50 ;  /* 0x0000dc50000c7802 */ /* 0x000fce0000000f00 */
[----:B-----5:R-:W-:Y:S05]  /*dc40*/  CALL.REL.NOINC `($__internal_1_$__cuda_sm3x_div_rn_noftz_f32_slowpath) ;  /* 0x0000009400887944 */ /* 0x020fea0003c00000 */
[----:B------:R-:W-:-:S07]  /*dc50*/  IMAD.MOV.U32 R21, RZ, RZ, R0 ;  /* 0x000000ffff157224 */ /* 0x000fce00078e0000 */
.L_x_155:
[----:B------:R-:W-:Y:S05]  /*dc60*/  BSYNC.RECONVERGENT B4 ;  /* 0x0000000000047941 */ /* 0x000fea0003800200 */
.L_x_154:
[C---:B-----5:R-:W-:Y:S01]  /*dc70*/  FADD R0, R20.reuse, -R21 ;  /* 0x8000001514007221 */ /* 0x060fe20000000000 */
[----:B------:R-:W-:Y:S01]  /*dc80*/  FSETP.GEU.AND P0, PT, R20, R21, PT ;  /* 0x000000151400720b */ /* 0x000fe20003f0e000 */
[----:B------:R-:W-:Y:S03]  /*dc90*/  BSSY.RECONVERGENT B1, `(.L_x_156) ;  /* 0x000000e000017945 */ /* 0x000fe60003800200 */
[----:B------:R-:W-:-:S04]  /*dca0*/  FSEL R0, R0, RZ, P0 ;  /* 0x000000ff00007208 */ /* 0x000fc80000000000 */
[----:B------:R-:W-:Y:S01]  /*dcb0*/  IADD3 R12, PT, PT, R0, -0xd000000, RZ ;  /* 0xf3000000000c7810 */ /* 0x000fe20007ffe0ff */
[----:B------:R0:W1:Y:S03]  /*dcc0*/  MUFU.RSQ R21, R0 ;  /* 0x0000000000157308 */ /* 0x0000660000001400 */
[----:B------:R-:W-:-:S13]  /*dcd0*/  ISETP.GT.U32.AND P0, PT, R12, 0x727fffff, PT ;  /* 0x727fffff0c00780c */ /* 0x000fda0003f04070 */
[----:B0-----:R-:W-:Y:S05]  /*dce0*/  @!P0 BRA `(.L_x_157) ;  /* 0x0000000000108947 */ /* 0x001fea0003800000 */
[----:B------:R-:W-:-:S07]  /*dcf0*/  MOV R33, 0xdd10 ;  /* 0x0000dd1000217802 */ /* 0x000fce0000000f00 */
[----:B-1----:R-:W-:Y:S05]  /*dd00*/  CALL.REL.NOINC `($__internal_0_$__cuda_sm20_sqrt_rn_f32_slowpath) ;  /* 0x0000009000fc7944 */ /* 0x002fea0003c00000 */
[----:B------:R-:W-:Y:S01]  /*dd10*/  IMAD.MOV.U32 R17, RZ, RZ, R0 ;  /* 0x000000ffff117224 */ /* 0x000fe200078e0000 */
[----:B------:R-:W-:Y:S06]  /*dd20*/  BRA `(.L_x_158) ;  /* 0x0000000000107947 */ /* 0x000fec0003800000 */
.L_x_157:
[----:B-1----:R-:W-:Y:S01]  /*dd30*/  FMUL.FTZ R17, R0, R21 ;  /* 0x0000001500117220 */ /* 0x002fe20000410000 */
[----:B------:R-:W-:-:S03]  /*dd40*/  FMUL.FTZ R12, R21, 0.5 ;  /* 0x3f000000150c7820 */ /* 0x000fc60000410000 */
[----:B------:R-:W-:-:S04]  /*dd50*/  FFMA R0, -R17, R17, R0 ;  /* 0x0000001111007223 */ /* 0x000fc80000000100 */
[----:B------:R-:W-:-:S07]  /*dd60*/  FFMA R17, R0, R12, R17 ;  /* 0x0000000c00117223 */ /* 0x000fce0000000011 */
.L_x_158:
[----:B------:R-:W-:Y:S05]  /*dd70*/  BSYNC.RECONVERGENT B1 ;  /* 0x0000000000017941 */ /* 0x000fea0003800200 */
.L_x_156:
[----:B------:R0:W-:Y:S01]  /*dd80*/  STG.E desc[UR8][R36.64], R17 ;  /* 0x0000001124007986 */ /* 0x0001e2000c101908 */
[----:B------:R-:W-:Y:S01]  /*dd90*/  VIADD R14, R14, 0x100 ;  /* 0x000001000e0e7836 */ /* 0x000fe20000000000 */
[----:B------:R-:W-:Y:S06]  /*dda0*/  @P3 BRA `(.L_x_159) ;  /* 0xfffffffc005c3947 */ /* 0x000fec000383ffff */
.L_x_153:
[----:B------:R-:W-:Y:S05]  /*ddb0*/  BSYNC.RECONVERGENT B3 ;  /* 0x0000000000037941 */ /* 0x000fea0003800200 */
.L_x_152:
[----:B------:R-:W-:-:S13]  /*ddc0*/  ISETP.GE.U32.AND P0, PT, R15, 0x300, PT ;  /* 0x000003000f00780c */ /* 0x000fda0003f06070 */
[----:B------:R-:W-:Y:S05]  /*ddd0*/  @!P0 BRA `(.L_x_151) ;  /* 0x0000000800448947 */ /* 0x000fea0003800000 */
.L_x_180:
[----:B-1----:R-:W-:-:S05]  /*dde0*/  IMAD.WIDE.U32 R20, R14, 0x4, R24 ;  /* 0x000000040e147825 */ /* 0x002fca00078e0018 */
[----:B------:R-:W2:Y:S01]  /*ddf0*/  LDG.E R0, desc[UR8][R20.64] ;  /* 0x0000000814007981 */ /* 0x000ea2000c1e1900 */
[----:B0--3--:R-:W-:-:S05]  /*de00*/  IMAD.WIDE.U32 R18, R14, 0x4, R22 ;  /* 0x000000040e127825 */ /* 0x009fca00078e0016 */
[----:B------:R1:W5:Y:S01]  /*de10*/  LDG.E R15, desc[UR8][R18.64] ;  /* 0x00000008120f7981 */ /* 0x000362000c1e1900 */
[----:B------:R-:W0:Y:S01]  /*de20*/  MUFU.RCP R12, R13 ;  /* 0x0000000d000c7308 */ /* 0x000e220000001000 */
[----:B------:R-:W-:Y:S01]  /*de30*/  IADD3 R14, PT, PT, R14, 0x400, RZ ;  /* 0x000004000e0e7810 */ /* 0x000fe20007ffe0ff */
[----:B------:R-:W-:Y:S03]  /*de40*/  BSSY.RECONVERGENT B3, `(.L_x_160) ;  /* 0x000000e000037945 */ /* 0x000fe60003800200 */
[----:B------:R-:W-:Y:S01]  /*de50*/  ISETP.GE.AND P3, PT, R14, UR5, PT ;  /* 0x000000050e007c0c */ /* 0x000fe2000bf66270 */
[----:B0-----:R-:W-:Y:S01]  /*de60*/  FFMA R17, -R13, R12, 1 ;  /* 0x3f8000000d117423 */ /* 0x001fe2000000010c */
[----:B--2---:R-:W-:-:S03]  /*de70*/  FMUL R16, R0, R0 ;  /* 0x0000000000107220 */ /* 0x004fc60000400000 */
[----:B------:R-:W-:Y:S01]  /*de80*/  FFMA R0, R12, R17, R12 ;  /* 0x000000110c007223 */ /* 0x000fe2000000000c */
[----:B------:R-:W0:Y:S03]  /*de90*/  FCHK P0, R16, R13 ;  /* 0x0000000d10007302 */ /* 0x000e260000000000 */
[----:B------:R-:W-:-:S04]  /*dea0*/  FFMA R12, R0, R16, RZ ;  /* 0x00000010000c7223 */ /* 0x000fc800000000ff */
[----:B------:R-:W-:-:S04]  /*deb0*/  FFMA R17, -R13, R12, R16 ;  /* 0x0000000c0d117223 */ /* 0x000fc80000000110 */
[----:B------:R-:W-:Y:S01]  /*dec0*/  FFMA R0, R0, R17, R12 ;  /* 0x0000001100007223 */ /* 0x000fe2000000000c */
[----:B01----:R-:W-:Y:S06]  /*ded0*/  @!P0 BRA `(.L_x_161) ;  /* 0x0000000000108947 */ /* 0x003fec0003800000 */
[----:B------:R-:W-:Y:S01]  /*dee0*/  IMAD.MOV.U32 R0, RZ, RZ, R16 ;  /* 0x000000ffff007224 */ /* 0x000fe200078e0010 */
[----:B------:R-:W-:Y:S01]  /*def0*/  MOV R12, 0xdf20 ;  /* 0x0000df20000c7802 */ /* 0x000fe20000000f00 */
[----:B------:R-:W-:-:S07]  /*df00*/  IMAD.MOV.U32 R33, RZ, RZ, R13 ;  /* 0x000000ffff217224 */ /* 0x000fce00078e000d */
[----:B-----5:R-:W-:Y:S05]  /*df10*/  CALL.REL.NOINC `($__internal_1_$__cuda_sm3x_div_rn_noftz_f32_slowpath) ;  /* 0x0000009000d47944 */ /* 0x020fea0003c00000 */
.L_x_161:
[----:B------:R-:W-:Y:S05]  /*df20*/  BSYNC.RECONVERGENT B3 ;  /* 0x0000000000037941 */ /* 0x000fea0003800200 */
.L_x_160:
        /* <DEDUP_REMOVED lines=12> */
.L_x_163:
[----:B-1----:R-:W-:Y:S01]  /*dff0*/  FMUL.FTZ R17, R0, R15 ;  /* 0x0000000f00117220 */ /* 0x002fe20000410000 */
[----:B------:R-:W-:-:S03]  /*e000*/  FMUL.FTZ R12, R15, 0.5 ;  /* 0x3f0000000f0c7820 */ /* 0x000fc60000410000 */
[----:B------:R-:W-:-:S04]  /*e010*/  FFMA R0, -R17, R17, R0 ;  /* 0x0000001111007223 */ /* 0x000fc80000000100 */
[----:B------:R-:W-:-:S07]  /*e020*/  FFMA R17, R0, R12, R17 ;  /* 0x0000000c00117223 */ /* 0x000fce0000000011 */
.L_x_164:
[----:B------:R-:W-:Y:S05]  /*e030*/  BSYNC.RECONVERGENT B1 ;  /* 0x0000000000017941 */ /* 0x000fea0003800200 */
.L_x_162:
[----:B------:R0:W-:Y:S04]  /*e040*/  STG.E desc[UR8][R18.64], R17 ;  /* 0x0000001112007986 */ /* 0x0001e8000c101908 */
[----:B------:R-:W2:Y:S04]  /*e050*/  LDG.E R0, desc[UR8][R20.64+0x400] ;  /* 0x0004000814007981 */ /* 0x000ea8000c1e1900 */
[----:B------:R0:W5:Y:S01]  /*e060*/  LDG.E R15, desc[UR8][R18.64+0x400] ;  /* 0x00040008120f7981 */ /* 0x000162000c1e1900 */
[----:B------:R-:W1:Y:S01]  /*e070*/  MUFU.RCP R12, R13 ;  /* 0x0000000d000c7308 */ /* 0x000e620000001000 */
[----:B------:R-:W-:Y:S01]  /*e080*/  BSSY.RECONVERGENT B3, `(.L_x_165) ;  /* 0x000000d000037945 */ /* 0x000fe20003800200 */
[----:B-1----:R-:W-:Y:S01]  /*e090*/  FFMA R27, -R13, R12, 1 ;  /* 0x3f8000000d1b7423 */ /* 0x002fe2000000010c */
[----:B--2---:R-:W-:-:S03]  /*e0a0*/  FMUL R16, R0, R0 ;  /* 0x0000000000107220 */ /* 0x004fc60000400000 */
[----:B------:R-:W-:Y:S02]  /*e0b0*/  FFMA R0, R12, R27, R12 ;  /* 0x0000001b0c007223 */ /* 0x000fe4000000000c */
[----:B------:R-:W1:Y:S02]  /*e0c0*/  FCHK P0, R16, R13 ;  /* 0x0000000d10007302 */ /* 0x000e640000000000 */
[----:B------:R-:W-:-:S04]  /*e0d0*/  FFMA R12, R0, R16, RZ ;  /* 0x00000010000c7223 */ /* 0x000fc800000000ff */
[----:B------:R-:W-:-:S04]  /*e0e0*/  FFMA R27, -R13, R12, R16 ;  /* 0x0000000c0d1b7223 */ /* 0x000fc80000000110 */
[----:B------:R-:W-:Y:S01]  /*e0f0*/  FFMA R0, R0, R27, R12 ;  /* 0x0000001b00007223 */ /* 0x000fe2000000000c */
[----:B01----:R-:W-:Y:S06]  /*e100*/  @!P0 BRA `(.L_x_166) ;  /* 0x0000000000108947 */ /* 0x003fec0003800000 */
[----:B------:R-:W-:Y:S01]  /*e110*/  IMAD.MOV.U32 R0, RZ, RZ, R16 ;  /* 0x000000ffff007224 */ /* 0x000fe200078e0010 */
[----:B------:R-:W-:Y:S02]  /*e120*/  MOV R33, R13 ;  /* 0x0000000d00217202 */ /* 0x000fe40000000f00 */
[----:B------:R-:W-:-:S07]  /*e130*/  MOV R12, 0xe150 ;  /* 0x0000e150000c7802 */ /* 0x000fce0000000f00 */
[----:B-----5:R-:W-:Y:S05]  /*e140*/  CALL.REL.NOINC `($__internal_1_$__cuda_sm3x_div_rn_noftz_f32_slowpath) ;  /* 0x0000009000487944 */ /* 0x020fea0003c00000 */
.L_x_166:
[----:B------:R-:W-:Y:S05]  /*e150*/  BSYNC.RECONVERGENT B3 ;  /* 0x0000000000037941 */ /* 0x000fea0003800200 */
.L_x_165:
[C---:B-----5:R-:W-:Y:S01]  /*e160*/  FADD R12, R15.reuse, -R0 ;  /* 0x800000000f0c7221 */ /* 0x060fe20000000000 */
[----:B------:R-:W-:Y:S01]  /*e170*/  FSETP.GEU.AND P0, PT, R15, R0, PT ;  /* 0x000000000f00720b */ /* 0x000fe20003f0e000 */
[----:B------:R-:W-:Y:S03]  /*e180*/  BSSY.RECONVERGENT B1, `(.L_x_167) ;  /* 0x000000e000017945 */ /* 0x000fe60003800200 */
[----:B------:R-:W-:-:S04]  /*e190*/  FSEL R0, R12, RZ, P0 ;  /* 0x000000ff0c007208 */ /* 0x000fc80000000000 */
[----:B------:R0:W1:Y:S01]  /*e1a0*/  MUFU.RSQ R15, R0 ;  /* 0x00000000000f7308 */ /* 0x0000620000001400 */
[----:B------:R-:W-:-:S05]  /*e1b0*/  VIADD R12, R0, 0xf3000000 ;  /* 0xf3000000000c7836 */ /* 0x000fca0000000000 */
[----:B------:R-:W-:-:S13]  /*e1c0*/  ISETP.GT.U32.AND P0, PT, R12, 0x727fffff, PT ;  /* 0x727fffff0c00780c */ /* 0x000fda0003f04070 */
[----:B01----:R-:W-:Y:S05]  /*e1d0*/  @!P0 BRA `(.L_x_168) ;  /* 0x0000000000108947 */ /* 0x003fea0003800000 */
[----:B------:R-:W-:-:S07]  /*e1e0*/  MOV R33, 0xe200 ;  /* 0x0000e20000217802 */ /* 0x000fce0000000f00 */
[----:B------:R-:W-:Y:S05]  /*e1f0*/  CALL.REL.NOINC `($__internal_0_$__cuda_sm20_sqrt_rn_f32_slowpath) ;  /* 0x0000008c00c07944 */ /* 0x000fea0003c00000 */
[----:B------:R-:W-:Y:S01]  /*e200*/  IMAD.MOV.U32 R17, RZ, RZ, R0 ;  /* 0x000000ffff117224 */ /* 0x000fe200078e0000 */
[----:B------:R-:W-:Y:S06]  /*e210*/  BRA `(.L_x_169) ;  /* 0x0000000000107947 */ /* 0x000fec0003800000 */
.L_x_168:
[----:B------:R-:W-:Y:S01]  /*e220*/  FMUL.FTZ R17, R0, R15 ;  /* 0x0000000f00117220 */ /* 0x000fe20000410000 */
[----:B------:R-:W-:-:S03]  /*e230*/  FMUL.FTZ R12, R15, 0.5 ;  /* 0x3f0000000f0c7820 */ /* 0x000fc60000410000 */
[----:B------:R-:W-:-:S04]  /*e240*/  FFMA R0, -R17, R17, R0 ;  /* 0x0000001111007223 */ /* 0x000fc80000000100 */
[----:B------:R-:W-:-:S07]  /*e250*/  FFMA R17, R0, R12, R17 ;  /* 0x0000000c00117223 */ /* 0x000fce0000000011 */
.L_x_169:
[----:B------:R-:W-:Y:S05]  /*e260*/  BSYNC.RECONVERGENT B1 ;  /* 0x0000000000017941 */ /* 0x000fea0003800200 */
.L_x_167:
        /* <DEDUP_REMOVED lines=13> */
[----:B------:R-:W-:Y:S01]  /*e340*/  MOV R0, R16 ;  /* 0x0000001000007202 */ /* 0x000fe20000000f00 */
[----:B------:R-:W-:Y:S01]  /*e350*/  IMAD.MOV.U32 R33, RZ, RZ, R13 ;  /* 0x000000ffff217224 */ /* 0x000fe200078e000d */
[----:B------:R-:W-:-:S07]  /*e360*/  MOV R12, 0xe380 ;  /* 0x0000e380000c7802 */ /* 0x000fce0000000f00 */
[----:B-----5:R-:W-:Y:S05]  /*e370*/  CALL.REL.NOINC `($__internal_1_$__cuda_sm3x_div_rn_noftz_f32_slowpath) ;  /* 0x0000008c00bc7944 */ /* 0x020fea0003c00000 */
.L_x_171:
[----:B------:R-:W-:Y:S05]  /*e380*/  BSYNC.RECONVERGENT B3 ;  /* 0x0000000000037941 */ /* 0x000fea0003800200 */
.L_x_170:
        /* <DEDUP_REMOVED lines=10> */
[----:B------:R-:W-:Y:S01]  /*e430*/  MOV R17, R0 ;  /* 0x0000000000117202 */ /* 0x000fe20000000f00 */
[----:B------:R-:W-:Y:S06]  /*e440*/  BRA `(.L_x_174) ;  /* 0x0000000000107947 */ /* 0x000fec0003800000 */
.L_x_173:
[----:B------:R-:W-:Y:S01]  /*e450*/  FMUL.FTZ R17, R0, R15 ;  /* 0x0000000f00117220 */ /* 0x000fe20000410000 */
[----:B------:R-:W-:-:S03]  /*e460*/  FMUL.FTZ R12, R15, 0.5 ;  /* 0x3f0000000f0c7820 */ /* 0x000fc60000410000 */
[----:B------:R-:W-:-:S04]  /*e470*/  FFMA R0, -R17, R17, R0 ;  /* 0x0000001111007223 */ /* 0x000fc80000000100 */
[----:B------:R-:W-:-:S07]  /*e480*/  FFMA R17, R0, R12, R17 ;  /* 0x0000000c00117223 */ /* 0x000fce0000000011 */
.L_x_174:
[----:B------:R-:W-:Y:S05]  /*e490*/  BSYNC.RECONVERGENT B1 ;  /* 0x0000000000017941 */ /* 0x000fea0003800200 */
.L_x_172:
[----:B------:R0:W-:Y:S04]  /*e4a0*/  STG.E desc[UR8][R18.64+0x800], R17 ;  /* 0x0008001112007986 */ /* 0x0001e8000c101908 */
[----:B------:R-:W2:Y:S04]  /*e4b0*/  LDG.E R20, desc[UR8][R20.64+0xc00] ;  /* 0x000c000814147981 */ /* 0x000ea8000c1e1900 */
[----:B------:R0:W5:Y:S01]  /*e4c0*/  LDG.E R15, desc[UR8][R18.64+0xc00] ;  /* 0x000c0008120f7981 */ /* 0x000162000c1e1900 */
[----:B------:R-:W1:Y:S01]  /*e4d0*/  MUFU.RCP R0, R13 ;  /* 0x0000000d00007308 */ /* 0x000e620000001000 */
[----:B------:R-:W-:Y:S01]  /*e4e0*/  BSSY.RECONVERGENT B3, `(.L_x_175) ;  /* 0x000000d000037945 */ /* 0x000fe20003800200 */
        /* <DEDUP_REMOVED lines=12> */
.L_x_176:
[----:B------:R-:W-:Y:S05]  /*e5b0*/  BSYNC.RECONVERGENT B3 ;  /* 0x0000000000037941 */ /* 0x000fea0003800200 */
.L_x_175:
        /* <DEDUP_REMOVED lines=12> */
.L_x_178:
[----:B-1----:R-:W-:Y:S01]  /*e680*/  FMUL.FTZ R15, R0, R17 ;  /* 0x00000011000f7220 */ /* 0x002fe20000410000 */
[----:B------:R-:W-:-:S03]  /*e690*/  FMUL.FTZ R12, R17, 0.5 ;  /* 0x3f000000110c7820 */ /* 0x000fc60000410000 */
[----:B------:R-:W-:-:S04]  /*e6a0*/  FFMA R0, -R15, R15, R0 ;  /* 0x0000000f0f007223 */ /* 0x000fc80000000100 */
[----:B------:R-:W-:-:S07]  /*e6b0*/  FFMA R15, R0, R12, R15 ;  /* 0x0000000c000f7223 */ /* 0x000fce000000000f */
.L_x_179:
[----:B------:R-:W-:Y:S05]  /*e6c0*/  BSYNC.RECONVERGENT B1 ;  /* 0x0000000000017941 */ /* 0x000fea0003800200 */
.L_x_177:
[----:B------:R0:W-:Y:S01]  /*e6d0*/  STG.E desc[UR8][R18.64+0xc00], R15 ;  /* 0x000c000f12007986 */ /* 0x0001e2000c101908 */
[----:B------:R-:W-:Y:S05]  /*e6e0*/  @!P3 BRA `(.L_x_180) ;  /* 0xfffffff400bcb947 */ /* 0x000fea000383ffff */
.L_x_151:
[----:B0-----:R-:W-:Y:S05]  /*e6f0*/  BSYNC.RECONVERGENT B0 ;  /* 0x0000000000007941 */ /* 0x001fea0003800200 */
.L_x_150:
[----:B------:R-:W0:Y:S01]  /*e700*/  LDC R33, c[0x3][0x1d4] ;  /* 0x00c07500ff217b82 */ /* 0x000e220000000800 */
[----:B------:R-:W-:Y:S07]  /*e710*/  BSSY.RECONVERGENT B0, `(.L_x_181) ;  /* 0x000002e000007945 */ /* 0x000fee0003800200 */
[----:B------:R-:W-:Y:S01]  /*e720*/  BAR.SYNC.DEFER_BLOCKING 0x0 ;  /* 0x0000000000007b1d */ /* 0x000fe20000010000 */
[----:B0-----:R-:W-:-:S13]  /*e730*/  ISETP.GE.AND P0, PT, R4, R33, PT ;  /* 0x000000210400720c */ /* 0x001fda0003f06270 */
[----:B------:R-:W-:Y:S05]  /*e740*/  @P0 BRA `(.L_x_182) ;  /* 0x0000000000a80947 */ /* 0x000fea0003800000 */
[----:B------:R-:W-:Y:S01]  /*e750*/  VIADDMNMX R0, R4, 0x100, R33, !PT ;  /* 0x0000010004007846 */ /* 0x000fe20007800121 */
[----:B------:R-:W-:Y:S01]  /*e760*/  BSSY.RECONVERGENT B1, `(.L_x_183) ;  /* 0x0000016000017945 */ /* 0x000fe20003800200 */
[-C--:B-12---:R-:W-:Y:S02]  /*e770*/  LOP3.LUT R13, RZ, R4.reuse, RZ, 0x33, !PT ;  /* 0x00000004ff0d7212 */ /* 0x086fe400078e33ff */
[----:B------:R-:W-:-:S03]  /*e780*/  MOV R19, R4 ;  /* 0x0000000400137202 */ /* 0x000fc60000000f00 */
[----:B------:R-:W-:Y:S02]  /*e790*/  IMAD.IADD R0, R13, 0x1, R0 ;  /* 0x000000010d007824 */ /* 0x000fe400078e0200 */
[----:B------:R0:W1:Y:S03]  /*e7a0*/  LDC.64 R12, c[0x3][R3+0x80] ;  /* 0x00c02000030c7b82 */ /* 0x0000660000000a00 */
[C---:B---3--:R-:W-:Y:S02]  /*e7b0*/  LOP3.LUT R14, R0.reuse, 0x300, RZ, 0xc0, !PT ;  /* 0x00000300000e7812 */ /* 0x048fe400078ec0ff */
[----:B------:R-:W-:Y:S02]  /*e7c0*/  ISETP.GE.U32.AND P1, PT, R0, 0x300, PT ;  /* 0x000003000000780c */ /* 0x000fe40003f26070 */
[----:B------:R-:W-:-:S13]  /*e7d0*/  ISETP.NE.AND P0, PT, R14, 0x300, PT ;  /* 0x000003000e00780c */ /* 0x000fda0003f05270 */
[----:B0-----:R-:W-:Y:S05]  /*e7e0*/  @!P0 BRA `(.L_x_184) ;  /* 0x0000000000348947 */ /* 0x001fea0003800000 */
[----:B------:R-:W-:Y:S01]  /*e7f0*/  LEA.HI R0, R0, 0x1, RZ, 0x18 ;  /* 0x0000000100007811 */ /* 0x000fe200078fc0ff */
[----:B------:R-:W-:Y:S02]  /*e800*/  IMAD.MOV.U32 R18, RZ, RZ, RZ ;  /* 0x000000ffff127224 */ /* 0x000fe400078e00ff */
[----:B------:R-:W-:Y:S01]  /*e810*/  IMAD.MOV.U32 R19, RZ, RZ, R4 ;  /* 0x000000ffff137224 */ /* 0x000fe200078e0004 */
[----:B------:R-:W-:-:S07]  /*e820*/  LOP3.LUT R23, R0, 0x3, RZ, 0xc0, !PT ;  /* 0x0000000300177812 */ /* 0x000fce00078ec0ff */
.L_x_185:
[----:B------:R-:W-:-:S06]  /*e830*/  IMAD.WIDE.U32 R14, R19, 0x4, R30 ;  /* 0x00000004130e7825 */ /* 0x000fcc00078e001e */
[----:B------:R-:W2:Y:S01]  /*e840*/  LDG.E R14, desc[UR8][R14.64] ;  /* 0x000000080e0e7981 */ /* 0x000ea2000c1e1900 */
[----:B01--4-:R-:W-:Y:S01]  /*e850*/  IMAD.WIDE.U32 R16, R19, 0x4, R12 ;  /* 0x0000000413107825 */ /* 0x013fe200078e000c */
[----:B------:R-:W-:-:S03]  /*e860*/  IADD3 R18, PT, PT, R18, 0x1, RZ ;  /* 0x0000000112127810 */ /* 0x000fc60007ffe0ff */
[----:B------:R-:W-:Y:S01]  /*e870*/  VIADD R19, R19, 0x100 ;  /* 0x0000010013137836 */ /* 0x000fe20000000000 */
[----:B------:R-:W-:Y:S01]  /*e880*/  ISETP.NE.AND P0, PT, R18, R23, PT ;  /* 0x000000171200720c */ /* 0x000fe20003f05270 */
[----:B--2---:R-:W-:-:S05]  /*e890*/  FMUL R21, R14, R14 ;  /* 0x0000000e0e157220 */ /* 0x004fca0000400000 */
[----:B------:R0:W-:Y:S07]  /*e8a0*/  STG.E desc[UR8][R16.64], R21 ;  /* 0x0000001510007986 */ /* 0x0001ee000c101908 */
[----:B------:R-:W-:Y:S05]  /*e8b0*/  @P0 BRA `(.L_x_185) ;  /* 0xfffffffc00dc0947 */ /* 0x000fea000383ffff */
.L_x_184:
[----:B------:R-:W-:Y:S05]  /*e8c0*/  BSYNC.RECONVERGENT B1 ;  /* 0x0000000000017941 */ /* 0x000fea0003800200 */
.L_x_183:
[----:B------:R-:W-:Y:S05]  /*e8d0*/  @!P1 BRA `(.L_x_182) ;  /* 0x0000000000449947 */ /* 0x000fea0003800000 */
.L_x_186:
[----:B------:R-:W-:-:S05]  /*e8e0*/  IMAD.WIDE.U32 R14, R19, 0x4, R30 ;  /* 0x00000004130e7825 */ /* 0x000fca00078e001e */
[----:B------:R-:W2:Y:S01]  /*e8f0*/  LDG.E R0, desc[UR8][R14.64] ;  /* 0x000000080e007981 */ /* 0x000ea2000c1e1900 */
[----:B01--4-:R-:W-:-:S04]  /*e900*/  IMAD.WIDE.U32 R16, R19, 0x4, R12 ;  /* 0x0000000413107825 */ /* 0x013fc800078e000c */
[----:B--2---:R-:W-:-:S05]  /*e910*/  FMUL R21, R0, R0 ;  /* 0x0000000000157220 */ /* 0x004fca0000400000 */
        /* <DEDUP_REMOVED lines=8> */
[----:B------:R-:W-:-:S05]  /*e9a0*/  VIADD R19, R19, 0x400 ;  /* 0x0000040013137836 */ /* 0x000fca0000000000 */
[----:B------:R-:W-:Y:S01]  /*e9b0*/  ISETP.GE.AND P0, PT, R19, R33, PT ;  /* 0x000000211300720c */ /* 0x000fe20003f06270 */
[----:B--2---:R-:W-:-:S05]  /*e9c0*/  FMUL R27, R0, R0 ;  /* 0x00000000001b7220 */ /* 0x004fca0000400000 */
[----:B------:R0:W-:Y:S07]  /*e9d0*/  STG.E desc[UR8][R16.64+0xc00], R27 ;  /* 0x000c001b10007986 */ /* 0x0001ee000c101908 */
[----:B------:R-:W-:Y:S05]  /*e9e0*/  @!P0 BRA `(.L_x_186) ;  /* 0xfffffffc00bc8947 */ /* 0x000fea000383ffff */
.L_x_182:
[----:B------:R-:W-:Y:S05]  /*e9f0*/  BSYNC.RECONVERGENT B0 ;  /* 0x0000000000007941 */ /* 0x000fea0003800200 */
.L_x_181:
[----:B-12---:R-:W1:Y:S01]  /*ea00*/  LDC R13, c[0x3][0xe0] ;  /* 0x00c03800ff0d7b82 */ /* 0x006e620000000800 */
[----:B------:R-:W-:Y:S07]  /*ea10*/  BSSY.RECONVERGENT B0, `(.L_x_187) ;  /* 0x00000da000007945 */ /* 0x000fee0003800200 */
[----:B------:R-:W-:Y:S01]  /*ea20*/  BAR.SYNC.DEFER_BLOCKING 0x0 ;  /* 0x0000000000007b1d */ /* 0x000fe20000010000 */
[----:B-1----:R-:W-:-:S13]  /*ea30*/  ISETP.GE.AND P0, PT, R4, R13, PT ;  /* 0x0000000d0400720c */ /* 0x002fda0003f06270 */
[----:B------:R-:W-:Y:S05]  /*ea40*/  @P0 BRA `(.L_x_188) ;  /* 0x0000000c00580947 */ /* 0x000fea0003800000 */
[----:B---3--:R-:W1:Y:S02]  /*ea50*/  LDC R14, c[0x3][0xdc] ;  /* 0x00c03700ff0e7b82 */ /* 0x008e640000000800 */
[----:B-1----:R-:W-:-:S13]  /*ea60*/  ISETP.GE.AND P0, PT, R14, 0x1, PT ;  /* 0x000000010e00780c */ /* 0x002fda0003f06270 */
[----:B------:R-:W-:Y:S05]  /*ea70*/  @!P0 BRA `(.L_x_189) ;  /* 0x0000000400f88947 */ /* 0x000fea0003800000 */
[C---:B------:R-:W-:Y:S01]  /*ea80*/  LOP3.LUT R33, R14.reuse, 0xf, RZ, 0xc0, !PT ;  /* 0x0000000f0e217812 */ /* 0x040fe200078ec0ff */
[----:B------:R-:W-:Y:S01]  /*ea90*/  IMAD.MOV.U32 R15, RZ, RZ, R4 ;  /* 0x000000ffff0f7224 */ /* 0x000fe200078e0004 */
[----:B------:R-:W-:Y:S02]  /*eaa0*/  LOP3.LUT R34, R14, 0x7, RZ, 0xc0, !PT ;  /* 0x000000070e227812 */ /* 0x000fe400078ec0ff */
[----:B------:R-:W-:-:S03]  /*eab0*/  IADD3 R0, PT, PT, R33, -0x1, RZ ;  /* 0xffffffff21007810 */ /* 0x000fc60007ffe0ff */
[----:B------:R-:W-:Y:S01]  /*eac0*/  VIADD R12, R34, 0xffffffff ;  /* 0xffffffff220c7836 */ /* 0x000fe20000000000 */
[----:B------:R-:W-:Y:S02]  /*ead0*/  ISETP.GE.U32.AND P0, PT, R0, 0x7, PT ;  /* 0x000000070000780c */ /* 0x000fe40003f06070 */
[----:B------:R-:W-:Y:S02]  /*eae0*/  LOP3.LUT R0, R14, 0x7ffffff0, RZ, 0xc0, !PT ;  /* 0x7ffffff00e007812 */ /* 0x000fe400078ec0ff */
[----:B------:R-:W-:Y:S02]  /*eaf0*/  ISETP.GE.U32.AND P1, PT, R12, 0x3, PT ;  /* 0x000000030c00780c */ /* 0x000fe40003f26070 */
[----:B------:R-:W-:-:S11]  /*eb00*/  LOP3.LUT R14, R14, 0x3, RZ, 0xc0, !PT ;  /* 0x000000030e0e7812 */ /* 0x000fd600078ec0ff */
.L_x_195:
[----:B------:R-:W1:Y:S01]  /*eb10*/  LDCU UR4, c[0x3][0xdc] ;  /* 0x00c01b80ff0477ac */ /* 0x000e620008000800 */
[----:B0---4-:R-:W-:Y:S02]  /*eb20*/  HFMA2 R16, -RZ, RZ, 0, 0 ;  /* 0x00000000ff107431 */ /* 0x011fe400000001ff */
[----:B------:R-:W-:Y:S01]  /*eb30*/  IMAD.MOV.U32 R18, RZ, RZ, RZ ;  /* 0x000000ffff127224 */ /* 0x000fe200078e00ff */
[----:B-1----:R-:W-:Y:S02]  /*eb40*/  UISETP.GE.U32.AND UP0, UPT, UR4, 0x10, UPT ;  /* 0x000000100400788c */ /* 0x002fe4000bf06070 */
[----:B------:R-:W-:-:S07]  /*eb50*/  IMAD R17, R15, UR4, RZ ;  /* 0x000000040f117c24 */ /* 0x000fce000f8e02ff */
[----:B------:R-:W-:Y:S05]  /*eb60*/  BRA.U !UP0, `(.L_x_190) ;  /* 0x0000000108a07547 */ /* 0x000fea000b800000 */
[----:B------:R-:W-:Y:S01]  /*eb70*/  IMAD.MOV.U32 R16, RZ, RZ, RZ ;  /* 0x000000ffff107224 */ /* 0x000fe200078e00ff */
[----:B------:R-:W-:-:S07]  /*eb80*/  MOV R18, RZ ;  /* 0x000000ff00127202 */ /* 0x000fce0000000f00 */
.L_x_191:
[----:B------:R-:W-:-:S04]  /*eb90*/  IMAD.IADD R13, R17, 0x1, R18 ;  /* 0x00000001110d7824 */ /* 0x000fc800078e0212 */
[----:B------:R-:W-:-:S05]  /*eba0*/  IMAD.WIDE.U32 R12, R13, 0x4, R30 ;  /* 0x000000040d0c7825 */ /* 0x000fca00078e001e */
[----:B------:R-:W2:Y:S04]  /*ebb0*/  LDG.E R35, desc[UR8][R12.64] ;  /* 0x000000080c237981 */ /* 0x000ea8000c1e1900 */
[----:B------:R-:W3:Y:S04]  /*ebc0*/  LDG.E R36, desc[UR8][R12.64+0x4] ;  /* 0x000004080c247981 */ /* 0x000ee8000c1e1900 */
[----:B------:R-:W4:Y:S04]  /*ebd0*/  LDG.E R38, desc[UR8][R12.64+0x8] ;  /* 0x000008080c267981 */ /* 0x000f28000c1e1900 */
[----:B------:R-:W5:Y:S04]  /*ebe0*/  LDG.E R40, desc[UR8][R12.64+0xc] ;  /* 0x00000c080c287981 */ /* 0x000f68000c1e1900 */
        /* <DEDUP_REMOVED lines=11> */
[----:B------:R-:W5:Y:S01]  /*eca0*/  LDG.E R32, desc[UR8][R12.64+0x3c] ;  /* 0x00003c080c207981 */ /* 0x000f62000c1e1900 */
[----:B------:R-:W-:-:S05]  /*ecb0*/  VIADD R18, R18, 0x10 ;  /* 0x0000001012127836 */ /* 0x000fca0000000000 */
[----:B------:R-:W-:Y:S01]  /*ecc0*/  ISETP.NE.AND P2, PT, R18, R0, PT ;  /* 0x000000001200720c */ /* 0x000fe20003f45270 */
[----:B--2---:R-:W-:-:S04]  /*ecd0*/  FADD R35, R35, R16 ;  /* 0x0000001023237221 */ /* 0x004fc80000000000 */
[----:B---3--:R-:W-:-:S04]  /*ece0*/  FADD R35, R35, R36 ;  /* 0x0000002423237221 */ /* 0x008fc80000000000 */
[----:B----4-:R-:W-:-:S04]  /*ecf0*/  FADD R35, R35, R38 ;  /* 0x0000002623237221 */ /* 0x010fc80000000000 */
[----:B-----5:R-:W-:-:S04]  /*ed00*/  FADD R35, R35, R40 ;  /* 0x0000002823237221 */ /* 0x020fc80000000000 */
[----:B------:R-:W-:-:S04]  /*ed10*/  FADD R35, R35, R42 ;  /* 0x0000002a23237221 */ /* 0x000fc80000000000 */
        /* <DEDUP_REMOVED lines=10> */
[----:B------:R-:W-:Y:S01]  /*edc0*/  FADD R16, R19, R32 ;  /* 0x0000002013107221 */ /* 0x000fe20000000000 */
[----:B------:R-:W-:Y:S06]  /*edd0*/  @P2 BRA `(.L_x_191) ;  /* 0xfffffffc006c2947 */ /* 0x000fec000383ffff */
[----:B------:R-:W-:-:S07]  /*ede0*/  MOV R18, R0 ;  /* 0x0000000000127202 */ /* 0x000fce0000000f00 */
.L_x_190:
[----:B------:R-:W-:-:S13]  /*edf0*/  ISETP.NE.AND P2, PT, R33, RZ, PT ;  /* 0x000000ff2100720c */ /* 0x000fda0003f45270 */
[----:B------:R-:W-:Y:S05]  /*ee00*/  @!P2 BRA `(.L_x_192) ;  /* 0x0000000000eca947 */ /* 0x000fea0003800000 */
[----:B------:R-:W-:Y:S01]  /*ee10*/  ISETP.NE.AND P2, PT, R34, RZ, PT ;  /* 0x000000ff2200720c */ /* 0x000fe20003f45270 */
[----:B------:R-:W-:-:S12]  /*ee20*/  @!P0 BRA `(.L_x_193) ;  /* 0x00000000005c8947 */ /* 0x000fd80003800000 */
[C---:B------:R-:W-:Y:S01]  /*ee30*/  IADD3 R13, P3, PT, R17.reuse, R18, RZ ;  /* 0x00000012110d7210 */ /* 0x040fe20007f7e0ff */
[----:B------:R-:W-:-:S04]  /*ee40*/  IMAD.IADD R21, R17, 0x1, R18 ;  /* 0x0000000111157824 */ /* 0x000fc800078e0212 */
[----:B------:R-:W-:Y:S01]  /*ee50*/  IMAD.X R19, RZ, RZ, RZ, P3 ;  /* 0x000000ffff137224 */ /* 0x000fe200018e06ff */
[----:B------:R-:W-:Y:S01]  /*ee60*/  LEA R12, P3, R13, R30, 0x2 ;  /* 0x0000001e0d0c7211 */ /* 0x000fe200078610ff */
[----:B------:R-:W-:-:S03]  /*ee70*/  IMAD.WIDE.U32 R20, R21, 0x4, R30 ;  /* 0x0000000415147825 */ /* 0x000fc600078e001e */
[----:B------:R-:W-:-:S03]  /*ee80*/  LEA.HI.X R13, R13, R31, R19, 0x2, P3 ;  /* 0x0000001f0d0d7211 */ /* 0x000fc600018f1413 */
[----:B------:R-:W2:Y:S04]  /*ee90*/  LDG.E R21, desc[UR8][R20.64] ;  /* 0x0000000814157981 */ /* 0x000ea8000c1e1900 */
[----:B------:R-:W3:Y:S04]  /*eea0*/  LDG.E R19, desc[UR8][R12.64+0x4] ;  /* 0x000004080c137981 */ /* 0x000ee8000c1e1900 */
[----:B------:R-:W4:Y:S04]  /*eeb0*/  LDG.E R23, desc[UR8][R12.64+0x8] ;  /* 0x000008080c177981 */ /* 0x000f28000c1e1900 */
[----:B------:R-:W5:Y:S04]  /*eec0*/  LDG.E R25, desc[UR8][R12.64+0xc] ;  /* 0x00000c080c197981 */ /* 0x000f68000c1e1900 */
[----:B------:R-:W5:Y:S04]  /*eed0*/  LDG.E R27, desc[UR8][R12.64+0x10] ;  /* 0x000010080c1b7981 */ /* 0x000f68000c1e1900 */
[----:B------:R-:W5:Y:S04]  /*eee0*/  LDG.E R35, desc[UR8][R12.64+0x14] ;  /* 0x000014080c237981 */ /* 0x000f68000c1e1900 */
[----:B------:R-:W5:Y:S04]  /*eef0*/  LDG.E R37, desc[UR8][R12.64+0x18] ;  /* 0x000018080c257981 */ /* 0x000f68000c1e1900 */
[----:B------:R-:W5:Y:S01]  /*ef00*/  LDG.E R39, desc[UR8][R12.64+0x1c] ;  /* 0x00001c080c277981 */ /* 0x000f62000c1e1900 */
[----:B------:R-:W-:Y:S01]  /*ef10*/  IADD3 R18, PT, PT, R18, 0x8, RZ ;  /* 0x0000000812127810 */ /* 0x000fe20007ffe0ff */
[----:B--2---:R-:W-:-:S04]  /*ef20*/  FADD R16, R16, R21 ;  /* 0x0000001510107221 */ /* 0x004fc80000000000 */
[----:B---3--:R-:W-:-:S04]  /*ef30*/  FADD R16, R16, R19 ;  /* 0x0000001310107221 */ /* 0x008fc80000000000 */
[----:B----4-:R-:W-:-:S04]  /*ef40*/  FADD R16, R16, R23 ;  /* 0x0000001710107221 */ /* 0x010fc80000000000 */
[----:B-----5:R-:W-:-:S04]  /*ef50*/  FADD R16, R16, R25 ;  /* 0x0000001910107221 */ /* 0x020fc80000000000 */
[----:B------:R-:W-:-:S04]  /*ef60*/  FADD R16, R16, R27 ;  /* 0x0000001b10107221 */ /* 0x000fc80000000000 */
[----:B------:R-:W-:-:S04]  /*ef70*/  FADD R16, R16, R35 ;  /* 0x0000002310107221 */ /* 0x000fc80000000000 */
[----:B------:R-:W-:-:S04]  /*ef80*/  FADD R16, R16, R37 ;  /* 0x0000002510107221 */ /* 0x000fc80000000000 */
[----:B------:R-:W-:-:S07]  /*ef90*/  FADD R16, R16, R39 ;  /* 0x0000002710107221 */ /* 0x000fce0000000000 */
.L_x_193:
        /* <DEDUP_REMOVED lines=12> */
[----:B------:R-:W5:Y:S01]  /*f060*/  LDG.E R25, desc[UR8][R12.64+0xc] ;  /* 0x00000c080c197981 */ /* 0x000f62000c1e1900 */
[----:B------:R-:W-:Y:S01]  /*f070*/  IADD3 R18, PT, PT, R18, 0x4, RZ ;  /* 0x0000000412127810 */ /* 0x000fe20007ffe0ff */
[----:B--2---:R-:W-:-:S04]  /*f080*/  FADD R16, R16, R21 ;  /* 0x0000001510107221 */ /* 0x004fc80000000000 */
[----:B---3--:R-:W-:-:S04]  /*f090*/  FADD R16, R16, R19 ;  /* 0x0000001310107221 */ /* 0x008fc80000000000 */
[----:B----4-:R-:W-:-:S04]  /*f0a0*/  FADD R16, R16, R23 ;  /* 0x0000001710107221 */ /* 0x010fc80000000000 */
[----:B-----5:R-:W-:-:S07]  /*f0b0*/  FADD R16, R16, R25 ;  /* 0x0000001910107221 */ /* 0x020fce0000000000 */
.L_x_194:
[----:B------:R-:W-:Y:S05]  /*f0c0*/  @!P2 BRA `(.L_x_192) ;  /* 0x00000000003ca947 */ /* 0x000fea0003800000 */
[----:B------:R-:W-:-:S04]  /*f0d0*/  IMAD.IADD R13, R17, 0x1, R18 ;  /* 0x00000001110d7824 */ /* 0x000fc800078e0212 */
[----:B------:R-:W-:-:S06]  /*f0e0*/  IMAD.WIDE.U32 R12, R13, 0x4, R30 ;  /* 0x000000040d0c7825 */ /* 0x000fcc00078e001e */
[----:B------:R-:W2:Y:S01]  /*f0f0*/  LDG.E R13, desc[UR8][R12.64] ;  /* 0x000000080c0d7981 */ /* 0x000ea2000c1e1900 */
[----:B------:R-:W-:Y:S01]  /*f100*/  ISETP.NE.AND P2, PT, R14, 0x1, PT ;  /* 0x000000010e00780c */ /* 0x000fe20003f45270 */
[----:B--2---:R-:W-:-:S12]  /*f110*/  FADD R16, R16, R13 ;  /* 0x0000000d10107221 */ /* 0x004fd80000000000 */
[----:B------:R-:W-:Y:S05]  /*f120*/  @!P2 BRA `(.L_x_192) ;  /* 0x000000000024a947 */ /* 0x000fea0003800000 */
[----:B------:R-:W-:-:S04]  /*f130*/  IADD3 R17, P2, PT, R17, R18, RZ ;  /* 0x0000001211117210 */ /* 0x000fc80007f5e0ff */
[----:B------:R-:W-:Y:S01]  /*f140*/  LEA R12, P3, R17, R30, 0x2 ;  /* 0x0000001e110c7211 */ /* 0x000fe200078610ff */
[----:B------:R-:W-:Y:S01]  /*f150*/  IMAD.X R13, RZ, RZ, RZ, P2 ;  /* 0x000000ffff0d7224 */ /* 0x000fe200010e06ff */
[----:B------:R-:W-:-:S04]  /*f160*/  ISETP.NE.AND P2, PT, R14, 0x2, PT ;  /* 0x000000020e00780c */ /* 0x000fc80003f45270 */
[----:B------:R-:W-:-:S05]  /*f170*/  LEA.HI.X R13, R17, R31, R13, 0x2, P3 ;  /* 0x0000001f110d7211 */ /* 0x000fca00018f140d */
[----:B------:R-:W2:Y:S04]  /*f180*/  LDG.E R17, desc[UR8][R12.64+0x4] ;  /* 0x000004080c117981 */ /* 0x000ea8000c1e1900 */
[----:B------:R-:W3:Y:S01]  /*f190*/  @P2 LDG.E R19, desc[UR8][R12.64+0x8] ;  /* 0x000008080c132981 */ /* 0x000ee2000c1e1900 */
[----:B--2---:R-:W-:-:S04]  /*f1a0*/  FADD R16, R16, R17 ;  /* 0x0000001110107221 */ /* 0x004fc80000000000 */
[----:B---3--:R-:W-:-:S07]  /*f1b0*/  @P2 FADD R16, R16, R19 ;  /* 0x0000001310102221 */ /* 0x008fce0000000000 */
.L_x_192:
[----:B------:R-:W0:Y:S01]  /*f1c0*/  S2UR UR5, SR_CgaCtaId ;  /* 0x00000000000579c3 */ /* 0x000e220000008800 */
[----:B------:R-:W-:Y:S02]  /*f1d0*/  UMOV UR4, 0x400 ;  /* 0x0000040000047882 */ /* 0x000fe40000000000 */
[----:B0-----:R-:W-:Y:S01]  /*f1e0*/  ULEA UR4, UR5, UR4, 0x18 ;  /* 0x0000000405047291 */ /* 0x001fe2000f8ec0ff */
[----:B------:R-:W0:Y:S05]  /*f1f0*/  LDCU UR5, c[0x3][0xe0] ;  /* 0x00c01c00ff0577ac */ /* 0x000e2a0008000800 */
[C---:B------:R-:W-:Y:S02]  /*f200*/  LEA R13, R15.reuse, UR4, 0x2 ;  /* 0x000000040f0d7c11 */ /* 0x040fe4000f8e10ff */
[----:B------:R-:W-:-:S03]  /*f210*/  IADD3 R15, PT, PT, R15, 0x100, RZ ;  /* 0x000001000f0f7810 */ /* 0x000fc60007ffe0ff */
[----:B------:R1:W-:Y:S01]  /*f220*/  STS [R13], R16 ;  /* 0x000000100d007388 */ /* 0x0003e20000000800 */
[----:B0-----:R-:W-:-:S13]  /*f230*/  ISETP.GE.AND P2, PT, R15, UR5, PT ;  /* 0x000000050f007c0c */ /* 0x001fda000bf46270 */
[----:B-1----:R-:W-:Y:S05]  /*f240*/  @!P2 BRA `(.L_x_195) ;  /* 0xfffffff80030a947 */ /* 0x002fea000383ffff */
[----:B------:R-:W-:Y:S05]  /*f250*/  BRA `(.L_x_188) ;  /* 0x0000000400547947 */ /* 0x000fea0003800000 */
.L_x_189:
[----:B------:R-:W-:Y:S01]  /*f260*/  VIADDMNMX R0, R4, 0x100, R13, !PT ;  /* 0x0000010004007846 */ /* 0x000fe2000780010d */
[----:B------:R-:W-:Y:S01]  /*f270*/  BSSY.RECONVERGENT B1, `(.L_x_196) ;  /* 0x0000024000017945 */ /* 0x000fe20003800200 */
[----:B------:R-:W-:-:S05]  /*f280*/  LOP3.LUT R13, RZ, R4, RZ, 0x33, !PT ;  /* 0x00000004ff0d7212 */ /* 0x000fca00078e33ff */
[----:B------:R-:W-:-:S05]  /*f290*/  IMAD.IADD R0, R13, 0x1, R0 ;  /* 0x000000010d007824 */ /* 0x000fca00078e0200 */
[C---:B------:R-:W-:Y:S02]  /*f2a0*/  ISETP.GE.U32.AND P0, PT, R0.reuse, 0xf00, PT ;  /* 0x00000f000000780c */ /* 0x040fe40003f06070 */
[----:B------:R-:W-:Y:S01]  /*f2b0*/  LEA.HI R14, R0, 0x1, RZ, 0x18 ;  /* 0x00000001000e7811 */ /* 0x000fe200078fc0ff */
[----:B------:R-:W-:-:S03]  /*f2c0*/  IMAD.MOV.U32 R0, RZ, RZ, R4 ;  /* 0x000000ffff007224 */ /* 0x000fc600078e0004 */
[----:B0---4-:R-:W-:-:S04]  /*f2d0*/  LOP3.LUT R16, R14, 0xf, RZ, 0xc0, !PT ;  /* 0x0000000f0e107812 */ /* 0x011fc800078ec0ff */
[----:B------:R-:W-:-:S03]  /*f2e0*/  ISETP.NE.AND P1, PT, R16, RZ, PT ;  /* 0x000000ff1000720c */ /* 0x000fc60003f25270 */
[----:B------:R-:W-:Y:S10]  /*f2f0*/  @!P0 BRA `(.L_x_197) ;  /* 0x00000000006c8947 */ /* 0x000ff40003800000 */
[----:B------:R-:W0:Y:S01]  /*f300*/  S2R R13, SR_CgaCtaId ;  /* 0x00000000000d7919 */ /* 0x000e220000008800 */
[----:B------:R-:W-:Y:S01]  /*f310*/  MOV R0, 0x400 ;  /* 0x0000040000007802 */ /* 0x000fe20000000f00 */
[----:B------:R-:W-:Y:S01]  /*f320*/  HFMA2 R12, -RZ, RZ, 0, 0 ;  /* 0x00000000ff0c7431 */ /* 0x000fe200000001ff */
[----:B------:R-:W-:Y:S02]  /*f330*/  LOP3.LUT R15, R14, 0x1fffff0, RZ, 0xc0, !PT ;  /* 0x01fffff00e0f7812 */ /* 0x000fe400078ec0ff */
[----:B0-----:R-:W-:Y:S01]  /*f340*/  LEA R17, R13, R0, 0x18 ;  /* 0x000000000d117211 */ /* 0x001fe200078ec0ff */
[----:B------:R-:W-:-:S07]  /*f350*/  IMAD.MOV.U32 R0, RZ, RZ, R4 ;  /* 0x000000ffff007224 */ /* 0x000fce00078e0004 */
.L_x_198:
[----:B0-----:R-:W-:Y:S01]  /*f360*/  IMAD R13, R0, 0x4, R17 ;  /* 0x00000004000d7824 */ /* 0x001fe200078e0211 */
[----:B------:R-:W-:Y:S01]  /*f370*/  IADD3 R12, PT, PT, R12, 0x10, RZ ;  /* 0x000000100c0c7810 */ /* 0x000fe20007ffe0ff */
[----:B------:R-:W-:-:S03]  /*f380*/  VIADD R0, R0, 0x1000 ;  /* 0x0000100000007836 */ /* 0x000fc60000000000 */
[----:B------:R0:W-:Y:S01]  /*f390*/  STS [R13], RZ ;  /* 0x000000ff0d007388 */ /* 0x0001e20000000800 */
[----:B------:R-:W-:-:S03]  /*f3a0*/  ISETP.NE.AND P0, PT, R12, R15, PT ;  /* 0x0000000f0c00720c */ /* 0x000fc60003f05270 */
[----:B------:R0:W-:Y:S04]  /*f3b0*/  STS [R13+0x400], RZ ;  /* 0x000400ff0d007388 */ /* 0x0001e80000000800 */
        /* <DEDUP_REMOVED lines=13> */
[----:B------:R0:W-:Y:S01]  /*f490*/  STS [R13+0x3c00], RZ ;  /* 0x003c00ff0d007388 */ /* 0x0001e20000000800 */
[----:B------:R-:W-:Y:S05]  /*f4a0*/  @P0 BRA `(.L_x_198) ;  /* 0xfffffffc00ac0947 */ /* 0x000fea000383ffff */
.L_x_197:
[----:B------:R-:W-:Y:S05]  /*f4b0*/  BSYNC.RECONVERGENT B1 ;  /* 0x0000000000017941 */ /* 0x000fea0003800200 */
.L_x_196:
[----:B------:R-:W-:Y:S05]  /*f4c0*/  @!P1 BRA `(.L_x_188) ;  /* 0x0000000000b89947 */ /* 0x000fea0003800000 */
[----:B------:R-:W-:Y:S01]  /*f4d0*/  ISETP.GE.U32.AND P0, PT, R16, 0x8, PT ;  /* 0x000000081000780c */ /* 0x000fe20003f06070 */
[----:B------:R-:W-:Y:S01]  /*f4e0*/  BSSY.RECONVERGENT B1, `(.L_x_199) ;  /* 0x0000011000017945 */ /* 0x000fe20003800200 */
[----:B------:R-:W-:-:S04]  /*f4f0*/  LOP3.LUT R15, R14, 0x7, RZ, 0xc0, !PT ;  /* 0x000000070e0f7812 */ /* 0x000fc800078ec0ff */
[----:B------:R-:W-:-:S07]  /*f500*/  ISETP.NE.AND P1, PT, R15, RZ, PT ;  /* 0x000000ff0f00720c */ /* 0x000fce0003f25270 */
[----:B------:R-:W-:Y:S06]  /*f510*/  @!P0 BRA `(.L_x_200) ;  /* 0x0000000000348947 */ /* 0x000fec0003800000 */
[----:B------:R-:W1:Y:S01]  /*f520*/  S2UR UR5, SR_CgaCtaId ;  /* 0x00000000000579c3 */ /* 0x000e620000008800 */
[----:B------:R-:W-:Y:S02]  /*f530*/  UMOV UR4, 0x400 ;  /* 0x0000040000047882 */ /* 0x000fe40000000000 */
[----:B-1----:R-:W-:-:S06]  /*f540*/  ULEA UR4, UR5, UR4, 0x18 ;  /* 0x0000000405047291 */ /* 0x002fcc000f8ec0ff */
[C---:B------:R-:W-:Y:S01]  /*f550*/  LEA R12, R0.reuse, UR4, 0x2 ;  /* 0x00000004000c7c11 */ /* 0x040fe2000f8e10ff */
[----:B------:R-:W-:-:S04]  /*f560*/  VIADD R0, R0, 0x800 ;  /* 0x0000080000007836 */ /* 0x000fc80000000000 */
[----:B------:R1:W-:Y:S04]  /*f570*/  STS [R12], RZ ;  /* 0x000000ff0c007388 */ /* 0x0003e80000000800 */
[----:B------:R1:W-:Y:S04]  /*f580*/  STS [R12+0x400], RZ ;  /* 0x000400ff0c007388 */ /* 0x0003e80000000800 */
[----:B------:R1:W-:Y:S04]  /*f590*/  STS [R12+0x800], RZ ;  /* 0x000800ff0c007388 */ /* 0x0003e80000000800 */
[----:B------:R1:W-:Y:S04]  /*f5a0*/  STS [R12+0xc00], RZ ;  /* 0x000c00ff0c007388 */ /* 0x0003e80000000800 */
[----:B------:R1:W-:Y:S04]  /*f5b0*/  STS [R12+0x1000], RZ ;  /* 0x001000ff0c007388 */ /* 0x0003e80000000800 */
[----:B------:R1:W-:Y:S04]  /*f5c0*/  STS [R12+0x1400], RZ ;  /* 0x001400ff0c007388 */ /* 0x0003e80000000800 */
[----:B------:R1:W-:Y:S04]  /*f5d0*/  STS [R12+0x1800], RZ ;  /* 0x001800ff0c007388 */ /* 0x0003e80000000800 */
[----:B------:R1:W-:Y:S02]  /*f5e0*/  STS [R12+0x1c00], RZ ;  /* 0x001c00ff0c007388 */ /* 0x0003e40000000800 */
.L_x_200:
[----:B------:R-:W-:Y:S05]  /*f5f0*/  BSYNC.RECONVERGENT B1 ;  /* 0x0000000000017941 */ /* 0x000fea0003800200 */
.L_x_199:
[----:B------:R-:W-:Y:S05]  /*f600*/  @!P1 BRA `(.L_x_188) ;  /* 0x0000000000689947 */ /* 0x000fea0003800000 */
[----:B------:R-:W-:Y:S01]  /*f610*/  ISETP.GE.U32.AND P0, PT, R15, 0x4, PT ;  /* 0x000000040f00780c */ /* 0x000fe20003f06070 */
[----:B------:R-:W-:Y:S01]  /*f620*/  BSSY.RECONVERGENT B1, `(.L_x_201) ;  /* 0x000000d000017945 */ /* 0x000fe20003800200 */
[----:B0-----:R-:W-:-:S04]  /*f630*/  LOP3.LUT R13, R14, 0x3, RZ, 0xc0, !PT ;  /* 0x000000030e0d7812 */ /* 0x001fc800078ec0ff */
[----:B------:R-:W-:-:S07]  /*f640*/  ISETP.NE.AND P1, PT, R13, RZ, PT ;  /* 0x000000ff0d00720c */ /* 0x000fce0003f25270 */
[----:B------:R-:W-:Y:S06]  /*f650*/  @!P0 BRA `(.L_x_202) ;  /* 0x0000000000248947 */ /* 0x000fec0003800000 */
[----:B------:R-:W0:Y:S01]  /*f660*/  S2UR UR5, SR_CgaCtaId ;  /* 0x00000000000579c3 */ /* 0x000e220000008800 */
[----:B------:R-:W-:Y:S02]  /*f670*/  UMOV UR4, 0x400 ;  /* 0x0000040000047882 */ /* 0x000fe40000000000 */
[----:B0-----:R-:W-:-:S06]  /*f680*/  ULEA UR4, UR5, UR4, 0x18 ;  /* 0x0000000405047291 */ /* 0x001fcc000f8ec0ff */
[C---:B-1----:R-:W-:Y:S02]  /*f690*/  LEA R12, R0.reuse, UR4, 0x2 ;  /* 0x00000004000c7c11 */ /* 0x042fe4000f8e10ff */
[----:B------:R-:W-:-:S03]  /*f6a0*/  IADD3 R0, PT, PT, R0, 0x400, RZ ;  /* 0x0000040000007810 */ /* 0x000fc60007ffe0ff */
[----:B------:R0:W-:Y:S04]  /*f6b0*/  STS [R12], RZ ;  /* 0x000000ff0c007388 */ /* 0x0001e80000000800 */
[----:B------:R0:W-:Y:S04]  /*f6c0*/  STS [R12+0x400], RZ ;  /* 0x000400ff0c007388 */ /* 0x0001e80000000800 */
[----:B------:R0:W-:Y:S04]  /*f6d0*/  STS [R12+0x800], RZ ;  /* 0x000800ff0c007388 */ /* 0x0001e80000000800 */
[----:B------:R0:W-:Y:S02]  /*f6e0*/  STS [R12+0xc00], RZ ;  /* 0x000c00ff0c007388 */ /* 0x0001e40000000800 */
.L_x_202:
[----:B------:R-:W-:Y:S05]  /*f6f0*/  BSYNC.RECONVERGENT B1 ;  /* 0x0000000000017941 */ /* 0x000fea0003800200 */
.L_x_201:
[----:B------:R-:W-:Y:S05]  /*f700*/  @!P1 BRA `(.L_x_188) ;  /* 0x0000000000289947 */ /* 0x000fea0003800000 */
[----:B------:R-:W2:Y:S01]  /*f710*/  S2R R15, SR_CgaCtaId ;  /* 0x00000000000f7919 */ /* 0x000ea20000008800 */
[----:B------:R-:W-:Y:S01]  /*f720*/  MOV R14, 0x400 ;  /* 0x00000400000e7802 */ /* 0x000fe20000000f00 */
[----:B01----:R-:W-:-:S03]  /*f730*/  IMAD.MOV.U32 R12, RZ, RZ, RZ ;  /* 0x000000ffff0c7224 */ /* 0x003fc600078e00ff */
[----:B--2---:R-:W-:-:S07]  /*f740*/  LEA R15, R15, R14, 0x18 ;  /* 0x0000000e0f0f7211 */ /* 0x004fce00078ec0ff */
.L_x_203:
[----:B------:R-:W-:Y:S01]  /*f750*/  IMAD R14, R0, 0x4, R15 ;  /* 0x00000004000e7824 */ /* 0x000fe200078e020f */
[----:B------:R-:W-:Y:S01]  /*f760*/  IADD3 R12, PT, PT, R12, 0x1, RZ ;  /* 0x000000010c0c7810 */ /* 0x000fe20007ffe0ff */
[----:B------:R-:W-:-:S03]  /*f770*/  VIADD R0, R0, 0x100 ;  /* 0x0000010000007836 */ /* 0x000fc60000000000 */
[----:B------:R2:W-:Y:S01]  /*f780*/  STS [R14], RZ ;  /* 0x000000ff0e007388 */ /* 0x0005e20000000800 */
[----:B------:R-:W-:-:S13]  /*f790*/  ISETP.NE.AND P0, PT, R12, R13, PT ;  /* 0x0000000d0c00720c */ /* 0x000fda0003f05270 */
[----:B--2---:R-:W-:Y:S05]  /*f7a0*/  @P0 BRA `(.L_x_203) ;  /* 0xfffffffc00e80947 */ /* 0x004fea000383ffff */
.L_x_188:
[----:B------:R-:W-:Y:S05]  /*f7b0*/  BSYNC.RECONVERGENT B0 ;  /* 0x0000000000007941 */ /* 0x000fea0003800200 */
.L_x_187:
[----:B0-----:R-:W0:Y:S01]  /*f7c0*/  LDC R13, c[0x3][0x1cc] ;  /* 0x00c07300ff0d7b82 */ /* 0x001e220000000800 */
[----:B------:R-:W-:Y:S07]  /*f7d0*/  BSSY.RECONVERGENT B0, `(.L_x_204) ;  /* 0x00000f1000007945 */ /* 0x000fee0003800200 */
[----:B------:R-:W-:Y:S01]  /*f7e0*/  BAR.SYNC.DEFER_BLOCKING 0x0 ;  /* 0x0000000000007b1d */ /* 0x000fe20000010000 */
[----:B0-----:R-:W-:-:S13]  /*f7f0*/  ISETP.GE.AND P0, PT, R4, R13, PT ;  /* 0x0000000d0400720c */ /* 0x001fda0003f06270 */
[----:B------:R-:W-:Y:S05]  /*f800*/  @P0 BRA `(.L_x_205) ;  /* 0x0000000c00b40947 */ /* 0x000fea0003800000 */
[----:B---3--:R-:W0:Y:S02]  /*f810*/  LDC R15, c[0x3][0x1d0] ;  /* 0x00c07400ff0f7b82 */ /* 0x008e240000000800 */
[----:B0-----:R-:W-:-:S13]  /*f820*/  ISETP.GE.AND P0, PT, R15, 0x1, PT ;  /* 0x000000010f00780c */ /* 0x001fda0003f06270 */
[----:B------:R-:W-:Y:S05]  /*f830*/  @!P0 BRA `(.L_x_206) ;  /* 0x0000000800448947 */ /* 0x000fea0003800000 */
[----:B------:R0:W2:Y:S01]  /*f840*/  LDC.64 R22, c[0x3][R3+0x80] ;  /* 0x00c0200003167b82 */ /* 0x0000a20000000a00 */
[C---:B------:R-:W-:Y:S02]  /*f850*/  LOP3.LUT R0, R15.reuse, 0xf, RZ, 0xc0, !PT ;  /* 0x0000000f0f007812 */ /* 0x040fe400078ec0ff */
[----:B-1----:R-:W-:-:S03]  /*f860*/  LOP3.LUT R12, R15, 0x7, RZ, 0xc0, !PT ;  /* 0x000000070f0c7812 */ /* 0x002fc600078ec0ff */
[----:B------:R-:W-:Y:S01]  /*f870*/  VIADD R13, R0, 0xffffffff ;  /* 0xffffffff000d7836 */ /* 0x000fe20000000000 */
[----:B------:R-:W-:-:S04]  /*f880*/  IADD3 R14, PT, PT, R12, -0x1, RZ ;  /* 0xffffffff0c0e7810 */ /* 0x000fc80007ffe0ff */
[----:B------:R-:W-:Y:S02]  /*f890*/  ISETP.GE.U32.AND P0, PT, R13, 0x7, PT ;  /* 0x000000070d00780c */ /* 0x000fe40003f06070 */
[----:B------:R-:W-:Y:S02]  /*f8a0*/  ISETP.GE.U32.AND P1, PT, R14, 0x3, PT ;  /* 0x000000030e00780c */ /* 0x000fe40003f26070 */
[C---:B------:R-:W-:Y:S02]  /*f8b0*/  LOP3.LUT R13, R15.reuse, 0x7ffffff0, RZ, 0xc0, !PT ;  /* 0x7ffffff00f0d7812 */ /* 0x040fe400078ec0ff */
[----:B------:R-:W-:Y:S01]  /*f8c0*/  LOP3.LUT R14, R15, 0x3, RZ, 0xc0, !PT ;  /* 0x000000030f0e7812 */ /* 0x000fe200078ec0ff */
[----:B0-----:R-:W-:-:S08]  /*f8d0*/  IMAD.MOV.U32 R15, RZ, RZ, R4 ;  /* 0x000000ffff0f7224 */ /* 0x001fd000078e0004 */
.L_x_212:
[----:B------:R-:W0:Y:S01]  /*f8e0*/  LDCU UR4, c[0x3][0x1d0] ;  /* 0x00c03a00ff0477ac */ /* 0x000e220008000800 */
[----:B----4-:R-:W-:Y:S01]  /*f8f0*/  CS2R R16, SRZ ;  /* 0x0000000000107805 */ /* 0x010fe2000001ff00 */
[----:B0-----:R-:W-:-:S09]  /*f900*/  UISETP.GE.U32.AND UP0, UPT, UR4, 0x10, UPT ;  /* 0x000000100400788c */ /* 0x001fd2000bf06070 */
[----:B------:R-:W-:Y:S05]  /*f910*/  BRA.U !UP0, `(.L_x_207) ;  /* 0x0000000108e07547 */ /* 0x000fea000b800000 */
[----:B------:R-:W-:Y:S02]  /*f920*/  HFMA2 R18, -RZ, RZ, 0, 0 ;  /* 0x00000000ff127431 */ /* 0x000fe400000001ff */
[----:B------:R-:W-:-:S07]  /*f930*/  IMAD.MOV.U32 R17, RZ, RZ, RZ ;  /* 0x000000ffff117224 */ /* 0x000fce00078e00ff */
.L_x_208:
[----:B------:R-:W0:Y:S02]  /*f940*/  LDC R16, c[0x3][0x1cc] ;  /* 0x00c07300ff107b82 */ /* 0x000e240000000800 */
[----:B0-----:R-:W-:-:S04]  /*f950*/  IMAD R21, R18, R16, R15 ;  /* 0x0000001012157224 */ /* 0x001fc800078e020f */
[----:B--2---:R-:W-:-:S04]  /*f960*/  IMAD.WIDE R20, R21, 0x4, R22 ;  /* 0x0000000415147825 */ /* 0x004fc800078e0216 */
[C---:B------:R-:W-:Y:S02]  /*f970*/  IMAD.WIDE R24, R16.reuse, 0x4, R20 ;  /* 0x0000000410187825 */ /* 0x040fe400078e0214 */
[----:B------:R-:W2:Y:S02]  /*f980*/  LDG.E R20, desc[UR8][R20.64] ;  /* 0x0000000814147981 */ /* 0x000ea4000c1e1900 */
[C---:B------:R-:W-:Y:S02]  /*f990*/  IMAD.WIDE R32, R16.reuse, 0x4, R24 ;  /* 0x0000000410207825 */ /* 0x040fe400078e0218 */
[----:B------:R0:W3:Y:S04]  /*f9a0*/  LDG.E R19, desc[UR8][R24.64] ;  /* 0x0000000818137981 */ /* 0x0000e8000c1e1900 */
[----:B------:R-:W4:Y:S01]  /*f9b0*/  LDG.E R45, desc[UR8][R32.64] ;  /* 0x00000008202d7981 */ /* 0x000f22000c1e1900 */
[----:B------:R-:W-:-:S05]  /*f9c0*/  IMAD.WIDE R34, R16, 0x4, R32 ;  /* 0x0000000410227825 */ /* 0x000fca00078e0220 */
[----:B------:R1:W5:Y:S01]  /*f9d0*/  LDG.E R44, desc[UR8][R34.64] ;  /* 0x00000008222c7981 */ /* 0x000362000c1e1900 */
[----:B------:R-:W-:-:S05]  /*f9e0*/  IMAD.WIDE R36, R16, 0x4, R34 ;  /* 0x0000000410247825 */ /* 0x000fca00078e0222 */
[----:B------:R-:W5:Y:S01]  /*f9f0*/  LDG.E R43, desc[UR8][R36.64] ;  /* 0x00000008242b7981 */ /* 0x000f62000c1e1900 */
[----:B------:R-:W-:-:S05]  /*fa00*/  IMAD.WIDE R26, R16, 0x4, R36 ;  /* 0x00000004101a7825 */ /* 0x000fca00078e0224 */
[----:B------:R1:W5:Y:S01]  /*fa10*/  LDG.E R42, desc[UR8][R26.64] ;  /* 0x000000081a2a7981 */ /* 0x000362000c1e1900 */
[----:B------:R-:W-:-:S05]  /*fa20*/  IMAD.WIDE R38, R16, 0x4, R26 ;  /* 0x0000000410267825 */ /* 0x000fca00078e021a */
[----:B------:R-:W5:Y:S01]  /*fa30*/  LDG.E R41, desc[UR8][R38.64] ;  /* 0x0000000826297981 */ /* 0x000f62000c1e1900 */
[----:B0-----:R-:W-:-:S05]  /*fa40*/  IMAD.WIDE R24, R16, 0x4, R38 ;  /* 0x0000000410187825 */ /* 0x001fca00078e0226 */
[----:B------:R0:W5:Y:S01]  /*fa50*/  LDG.E R40, desc[UR8][R24.64] ;  /* 0x0000000818287981 */ /* 0x000162000c1e1900 */
[----:B-1----:R-:W-:-:S05]  /*fa60*/  IMAD.WIDE R34, R16, 0x4, R24 ;  /* 0x0000000410227825 */ /* 0x002fca00078e0218 */
[----:B------:R1:W5:Y:S01]  /*fa70*/  LDG.E R21, desc[UR8][R34.64] ;  /* 0x0000000822157981 */ /* 0x000362000c1e1900 */
[----:B------:R-:W-:-:S04]  /*fa80*/  IMAD.WIDE R32, R16, 0x4, R34 ;  /* 0x0000000410207825 */ /* 0x000fc800078e0222 */
[C---:B------:R-:W-:Y:S02]  /*fa90*/  IMAD.WIDE R26, R16.reuse, 0x4, R32 ;  /* 0x00000004101a7825 */ /* 0x040fe400078e0220 */
[----:B------:R-:W5:Y:S02]  /*faa0*/  LDG.E R32, desc[UR8][R32.64] ;  /* 0x0000000820207981 */ /* 0x000f64000c1e1900 */
[C---:B0-----:R-:W-:Y:S02]  /*fab0*/  IMAD.WIDE R24, R16.reuse, 0x4, R26 ;  /* 0x0000000410187825 */ /* 0x041fe400078e021a */
[----:B------:R-:W5:Y:S02]  /*fac0*/  LDG.E R26, desc[UR8][R26.64] ;  /* 0x000000081a1a7981 */ /* 0x000f64000c1e1900 */
[C---:B-1----:R-:W-:Y:S02]  /*fad0*/  IMAD.WIDE R34, R16.reuse, 0x4, R24 ;  /* 0x0000000410227825 */ /* 0x042fe400078e0218 */
[----:B------:R0:W5:Y:S02]  /*fae0*/  LDG.E R33, desc[UR8][R24.64] ;  /* 0x0000000818217981 */ /* 0x000164000c1e1900 */
[----:B------:R-:W-:-:S02]  /*faf0*/  IMAD.WIDE R36, R16, 0x4, R34 ;  /* 0x0000000410247825 */ /* 0x000fc400078e0222 */
[----:B------:R-:W5:Y:S02]  /*fb00*/  LDG.E R34, desc[UR8][R34.64] ;  /* 0x0000000822227981 */ /* 0x000f64000c1e1900 */
[C---:B------:R-:W-:Y:S02]  /*fb10*/  IMAD.WIDE R38, R16.reuse, 0x4, R36 ;  /* 0x0000000410267825 */ /* 0x040fe400078e0224 */
[----:B------:R-:W5:Y:S02]  /*fb20*/  LDG.E R36, desc[UR8][R36.64] ;  /* 0x0000000824247981 */ /* 0x000f64000c1e1900 */
[----:B0-----:R-:W-:Y:S02]  /*fb30*/  IMAD.WIDE R24, R16, 0x4, R38 ;  /* 0x0000000410187825 */ /* 0x001fe400078e0226 */
        /* <DEDUP_REMOVED lines=21> */
[----:B------:R-:W-:-:S07]  /*fc90*/  IMAD.MOV.U32 R16, RZ, RZ, R13 ;  /* 0x000000ffff107224 */ /* 0x000fce00078e000d */
.L_x_207:
[----:B------:R-:W-:-:S13]  /*fca0*/  ISETP.NE.AND P2, PT, R0, RZ, PT ;  /* 0x000000ff0000720c */ /* 0x000fda0003f45270 */
[----:B------:R-:W-:Y:S05]  /*fcb0*/  @!P2 BRA `(.L_x_209) ;  /* 0x0000000000f8a947 */ /* 0x000fea0003800000 */
[----:B------:R-:W-:Y:S01]  /*fcc0*/  ISETP.NE.AND P2, PT, R12, RZ, PT ;  /* 0x000000ff0c00720c */ /* 0x000fe20003f45270 */
[----:B------:R-:W-:-:S12]  /*fcd0*/  @!P0 BRA `(.L_x_210) ;  /* 0x00000000006c8947 */ /* 0x000fd80003800000 */
[----:B------:R-:W0:Y:S02]  /*fce0*/  LDC R35, c[0x3][0x1cc] ;  /* 0x00c07300ff237b82 */ /* 0x000e240000000800 */
[----:B0-----:R-:W-:-:S04]  /*fcf0*/  IMAD R39, R16, R35, R15 ;  /* 0x0000002310277224 */ /* 0x001fc800078e020f */
[----:B--2---:R-:W-:-:S04]  /*fd00*/  IMAD.WIDE R38, R39, 0x4, R22 ;  /* 0x0000000427267825 */ /* 0x004fc800078e0216 */
[C---:B------:R-:W-:Y:S02]  /*fd10*/  IMAD.WIDE R36, R35.reuse, 0x4, R38 ;  /* 0x0000000423247825 */ /* 0x040fe400078e0226 */
[----:B------:R-:W2:Y:S02]  /*fd20*/  LDG.E R38, desc[UR8][R38.64] ;  /* 0x0000000826267981 */ /* 0x000ea4000c1e1900 */
[C---:B------:R-:W-:Y:S02]  /*fd30*/  IMAD.WIDE R20, R35.reuse, 0x4, R36 ;  /* 0x0000000423147825 */ /* 0x040fe400078e0224 */
[----:B------:R-:W3:Y:S02]  /*fd40*/  LDG.E R37, desc[UR8][R36.64] ;  /* 0x0000000824257981 */ /* 0x000ee4000c1e1900 */
[C---:B------:R-:W-:Y:S02]  /*fd50*/  IMAD.WIDE R18, R35.reuse, 0x4, R20 ;  /* 0x0000000423127825 */ /* 0x040fe400078e0214 */
[----:B------:R-:W4:Y:S02]  /*fd60*/  LDG.E R20, desc[UR8][R20.64] ;  /* 0x0000000814147981 */ /* 0x000f24000c1e1900 */
[----:B------:R-:W-:-:S02]  /*fd70*/  IMAD.WIDE R24, R35, 0x4, R18 ;  /* 0x0000000423187825 */ /* 0x000fc400078e0212 */
[----:B------:R-:W5:Y:S02]  /*fd80*/  LDG.E R19, desc[UR8][R18.64] ;  /* 0x0000000812137981 */ /* 0x000f64000c1e1900 */
[C---:B------:R-:W-:Y:S02]  /*fd90*/  IMAD.WIDE R26, R35.reuse, 0x4, R24 ;  /* 0x00000004231a7825 */ /* 0x040fe400078e0218 */
[----:B------:R-:W5:Y:S02]  /*fda0*/  LDG.E R25, desc[UR8][R24.64] ;  /* 0x0000000818197981 */ /* 0x000f64000c1e1900 */
[C---:B------:R-:W-:Y:S02]  /*fdb0*/  IMAD.WIDE R32, R35.reuse, 0x4, R26 ;  /* 0x0000000423207825 */ /* 0x040fe400078e021a */
[----:B------:R-:W5:Y:S02]  /*fdc0*/  LDG.E R27, desc[UR8][R26.64] ;  /* 0x000000081a1b7981 */ /* 0x000f64000c1e1900 */
[----:B------:R-:W-:-:S02]  /*fdd0*/  IMAD.WIDE R34, R35, 0x4, R32 ;  /* 0x0000000423227825 */ /* 0x000fc400078e0220 */
        /* <DEDUP_REMOVED lines=11> */
.L_x_210:
        /* <DEDUP_REMOVED lines=10> */
[----:B------:R-:W-:Y:S02]  /*ff30*/  IMAD.WIDE R26, R27, 0x4, R18 ;  /* 0x000000041b1a7825 */ /* 0x000fe400078e0212 */
[----:B------:R-:W4:Y:S04]  /*ff40*/  LDG.E R18, desc[UR8][R18.64] ;  /* 0x0000000812127981 */ /* 0x000f28000c1e1900 */
[----:B------:R-:W5:Y:S01]  /*ff50*/  LDG.E R26, desc[UR8][R26.64] ;  /* 0x000000081a1a7981 */ /* 0x000f62000c1e1900 */
[----:B------:R-:W-:-:S02]  /*ff60*/  VIADD R16, R16, 0x4 ;  /* 0x0000000410107836 */ /* 0x000fc40000000000 */
[----:B--2---:R-:W-:-:S04]  /*ff70*/  FADD R17, R17, R20 ;  /* 0x0000001411117221 */ /* 0x004fc80000000000 */
[----:B---3--:R-:W-:-:S04]  /*ff80*/  FADD R17, R17, R24 ;  /* 0x0000001811117221 */ /* 0x008fc80000000000 */
[----:B----4-:R-:W-:-:S04]  /*ff90*/  FADD R17, R17, R18 ;  /* 0x0000001211117221 */ /* 0x010fc80000000000 */
[----:B-----5:R-:W-:-:S07]  /*ffa0*/  FADD R17, R17, R26 ;  /* 0x0000001a11117221 */ /* 0x020fce0000000000 */
.L_x_211:
[----:B------:R-:W-:Y:S05]  /*ffb0*/  @!P2 BRA `(.L_x_209) ;  /* 0x000000000038a947 */ /* 0x000fea0003800000 */
[----:B------:R-:W0:Y:S02]  /*ffc0*/  LDC R25, c[0x3][0x1cc] ;  /* 0x00c07300ff197b82 */ /* 0x000e240000000800 */
[----:B0-----:R-:W-:-:S04]  /*ffd0*/  IMAD R19, R16, R25, R15 ;  /* 0x0000001910137224 */ /* 0x001fc800078e020f */
[----:B--2---:R-:W-:-:S05]  /*ffe0*/  IMAD.WIDE R18, R19, 0x4, R22 ;  /* 0x0000000413127825 */ /* 0x004fca00078e0216 */
[----:B------:R-:W2:Y:S01]  /*fff0*/  LDG.E R16, desc[UR8][R18.64] ;  /* 0x0000000812107981 */ /* 0x000ea2000c1e1900 */
[----:B------:R-:W-:Y:S01]  /*10000*/  ISETP.NE.AND P2, PT, R14, 0x1, PT ;  /* 0x000000010e00780c */ /* 0x000fe20003f45270 */
[----:B--2---:R-:W-:-:S12]  /*10010*/  FADD R17, R17, R16 ;  /* 0x0000001011117221 */ /* 0x004fd80000000000 */
[----:B------:R-:W-:Y:S05]  /*10020*/  @!P2 BRA `(.L_x_209) ;  /* 0x00000000001ca947 */ /* 0x000fea0003800000 */
[----:B------:R-:W-:Y:S01]  /*10030*/  ISETP.NE.AND P2, PT, R14, 0x2, PT ;  /* 0x000000020e00780c */ /* 0x000fe20003f45270 */
[----:B------:R-:W-:-:S12]  /*10040*/  IMAD.WIDE R20, R25, 0x4, R18 ;  /* 0x0000000419147825 */ /* 0x000fd800078e0212 */
[----:B------:R-:W-:Y:S02]  /*10050*/  @P2 IMAD.WIDE R18, R25, 0x4, R20 ;  /* 0x0000000419122825 */ /* 0x000fe400078e0214 */
[----:B------:R-:W2:Y:S04]  /*10060*/  LDG.E R20, desc[UR8][R20.64] ;  /* 0x0000000814147981 */ /* 0x000ea8000c1e1900 */
[----:B------:R-:W3:Y:S01]  /*10070*/  @P2 LDG.E R18, desc[UR8][R18.64] ;  /* 0x0000000812122981 */ /* 0x000ee2000c1e1900 */
[----:B--2---:R-:W-:-:S04]  /*10080*/  FADD R17, R17, R20 ;  /* 0x0000001411117221 */ /* 0x004fc80000000000 */
[----:B---3--:R-:W-:-:S07]  /*10090*/  @P2 FADD R17, R17, R18 ;  /* 0x0000001211112221 */ /* 0x008fce0000000000 */
.L_x_209:
[----:B------:R-:W0:Y:S01]  /*100a0*/  S2UR UR5, SR_CgaCtaId ;  /* 0x00000000000579c3 */ /* 0x000e220000008800 */
[----:B------:R-:W-:Y:S02]  /*100b0*/  UMOV UR4, 0x400 ;  /* 0x0000040000047882 */ /* 0x000fe40000000000 */
[----:B------:R-:W-:-:S04]  /*100c0*/  UIADD3 UR4, UPT, UPT, UR4, 0xcc, URZ ;  /* 0x000000cc04047890 */ /* 0x000fc8000fffe0ff */
[----:B0-----:R-:W-:Y:S01]  /*100d0*/  ULEA UR4, UR5, UR4, 0x18 ;  /* 0x0000000405047291 */ /* 0x001fe2000f8ec0ff */
[----:B------:R-:W0:Y:S05]  /*100e0*/  LDCU UR5, c[0x3][0x1cc] ;  /* 0x00c03980ff0577ac */ /* 0x000e2a0008000800 */
[C---:B------:R-:W-:Y:S01]  /*100f0*/  LEA R16, R15.reuse, UR4, 0x2 ;  /* 0x000000040f107c11 */ /* 0x040fe2000f8e10ff */
[----:B------:R-:W-:-:S04]  /*10100*/  VIADD R15, R15, 0x100 ;  /* 0x000001000f0f7836 */ /* 0x000fc80000000000 */
[----:B------:R1:W-:Y:S01]  /*10110*/  STS [R16], R17 ;  /* 0x0000001110007388 */ /* 0x0003e20000000800 */
[----:B0-----:R-:W-:-:S13]  /*10120*/  ISETP.GE.AND P2, PT, R15, UR5, PT ;  /* 0x000000050f007c0c */ /* 0x001fda000bf46270 */
[----:B-1----:R-:W-:Y:S05]  /*10130*/  @!P2 BRA `(.L_x_212) ;  /* 0xfffffff400e8a947 */ /* 0x002fea000383ffff */
[----:B------:R-:W-:Y:S05]  /*10140*/  BRA `(.L_x_205) ;  /* 0x0000000400647947 */ /* 0x000fea0003800000 */
.L_x_206:
[----:B------:R-:W-:Y:S01]  /*10150*/  VIADDMNMX R0, R4, 0x100, R13, !PT ;  /* 0x0000010004007846 */ /* 0x000fe2000780010d */
[----:B------:R-:W-:Y:S01]  /*10160*/  BSSY.RECONVERGENT B1, `(.L_x_213) ;  /* 0x0000025000017945 */ /* 0x000fe20003800200 */
[----:B------:R-:W-:-:S04]  /*10170*/  LOP3.LUT R13, RZ, R4, RZ, 0x33, !PT ;  /* 0x00000004ff0d7212 */ /* 0x000fc800078e33ff */
[----:B------:R-:W-:-:S04]  /*10180*/  IADD3 R0, PT, PT, R13, R0, RZ ;  /* 0x000000000d007210 */ /* 0x000fc80007ffe0ff */
[C---:B------:R-:W-:Y:S02]  /*10190*/  ISETP.GE.U32.AND P0, PT, R0.reuse, 0xf00, PT ;  /* 0x00000f000000780c */ /* 0x040fe40003f06070 */
[----:B------:R-:W-:Y:S01]  /*101a0*/  LEA.HI R14, R0, 0x1, RZ, 0x18 ;  /* 0x00000001000e7811 */ /* 0x000fe200078fc0ff */
[----:B------:R-:W-:-:S03]  /*101b0*/  IMAD.MOV.U32 R0, RZ, RZ, R4 ;  /* 0x000000ffff007224 */ /* 0x000fc600078e0004 */
[----:B----4-:R-:W-:-:S04]  /*101c0*/  LOP3.LUT R16, R14, 0xf, RZ, 0xc0, !PT ;  /* 0x0000000f0e107812 */ /* 0x010fc800078ec0ff */
[----:B------:R-:W-:-:S03]  /*101d0*/  ISETP.NE.AND P1, PT, R16, RZ, PT ;  /* 0x000000ff1000720c */ /* 0x000fc60003f25270 */
[----:B------:R-:W-:Y:S10]  /*101e0*/  @!P0 BRA `(.L_x_214) ;  /* 0x0000000000708947 */ /* 0x000ff40003800000 */
[----:B------:R-:W0:Y:S01]  /*101f0*/  S2R R13, SR_CgaCtaId ;  /* 0x00000000000d7919 */ /* 0x000e220000008800 */
[----:B------:R-:W-:Y:S02]  /*10200*/  MOV R0, 0x400 ;  /* 0x0000040000007802 */ /* 0x000fe40000000f00 */
[----:B------:R-:W-:Y:S02]  /*10210*/  LOP3.LUT R15, R14, 0x1fffff0, RZ, 0xc0, !PT ;  /* 0x01fffff00e0f7812 */ /* 0x000fe400078ec0ff */
[----:B-1----:R-:W-:Y:S01]  /*10220*/  MOV R12, RZ ;  /* 0x000000ff000c7202 */ /* 0x002fe20000000f00 */
[----:B------:R-:W-:-:S05]  /*10230*/  VIADD R0, R0, 0xcc ;  /* 0x000000cc00007836 */ /* 0x000fca0000000000 */
[----:B0-----:R-:W-:Y:S01]  /*10240*/  LEA R17, R13, R0, 0x18 ;  /* 0x000000000d117211 */ /* 0x001fe200078ec0ff */
[----:B------:R-:W-:-:S07]  /*10250*/  IMAD.MOV.U32 R0, RZ, RZ, R4 ;  /* 0x000000ffff007224 */ /* 0x000fce00078e0004 */
.L_x_215:
        /* <DEDUP_REMOVED lines=21> */
.L_x_214:
[----:B------:R-:W-:Y:S05]  /*103b0*/  BSYNC.RECONVERGENT B1 ;  /* 0x0000000000017941 */ /* 0x000fea0003800200 */
.L_x_213:
[----:B------:R-:W-:Y:S05]  /*103c0*/  @!P1 BRA `(.L_x_205) ;  /* 0x0000000000c49947 */ /* 0x000fea0003800000 */
[----:B------:R-:W-:Y:S01]  /*103d0*/  ISETP.GE.U32.AND P0, PT, R16, 0x8, PT ;  /* 0x000000081000780c */ /* 0x000fe20003f06070 */
[----:B------:R-:W-:Y:S01]  /*103e0*/  BSSY.RECONVERGENT B1, `(.L_x_216) ;  /* 0x0000012000017945 */ /* 0x000fe20003800200 */
[----:B------:R-:W-:-:S04]  /*103f0*/  LOP3.LUT R15, R14, 0x7, RZ, 0xc0, !PT ;  /* 0x000000070e0f7812 */ /* 0x000fc800078ec0ff */
[----:B------:R-:W-:-:S07]  /*10400*/  ISETP.NE.AND P1, PT, R15, RZ, PT ;  /* 0x000000ff0f00720c */ /* 0x000fce0003f25270 */
[----:B------:R-:W-:Y:S06]  /*10410*/  @!P0 BRA `(.L_x_217) ;  /* 0x0000000000388947 */ /* 0x000fec0003800000 */
[----:B------:R-:W2:Y:S01]  /*10420*/  S2UR UR5, SR_CgaCtaId ;  /* 0x00000000000579c3 */ /* 0x000ea20000008800 */
[----:B------:R-:W-:Y:S02]  /*10430*/  UMOV UR4, 0x400 ;  /* 0x0000040000047882 */ /* 0x000fe40000000000 */
[----:B------:R-:W-:-:S04]  /*10440*/  UIADD3 UR4, UPT, UPT, UR4, 0xcc, URZ ;  /* 0x000000cc04047890 */ /* 0x000fc8000fffe0ff */
[----:B--2---:R-:W-:-:S06]  /*10450*/  ULEA UR4, UR5, UR4, 0x18 ;  /* 0x0000000405047291 */ /* 0x004fcc000f8ec0ff */
[C---:B-1----:R-:W-:Y:S01]  /*10460*/  LEA R12, R0.reuse, UR4, 0x2 ;  /* 0x00000004000c7c11 */ /* 0x042fe2000f8e10ff */
        /* <DEDUP_REMOVED lines=9> */
.L_x_217:
[----:B------:R-:W-:Y:S05]  /*10500*/  BSYNC.RECONVERGENT B1 ;  /* 0x0000000000017941 */ /* 0x000fea0003800200 */
.L_x_216:
        /* <DEDUP_REMOVED lines=8> */
[----:B------:R-:W-:-:S04]  /*10590*/  UIADD3 UR4, UPT, UPT, UR4, 0xcc, URZ ;  /* 0x000000cc04047890 */ /* 0x000fc8000fffe0ff */
[----:B0-----:R-:W-:-:S06]  /*105a0*/  ULEA UR4, UR5, UR4, 0x18 ;  /* 0x0000000405047291 */ /* 0x001fcc000f8ec0ff */
[C---:B-12---:R-:W-:Y:S02]  /*105b0*/  LEA R12, R0.reuse, UR4, 0x2 ;  /* 0x00000004000c7c11 */ /* 0x046fe4000f8e10ff */
[----:B------:R-:W-:-:S03]  /*105c0*/  IADD3 R0, PT, PT, R0, 0x400, RZ ;  /* 0x0000040000007810 */ /* 0x000fc60007ffe0ff */
[----:B------:R0:W-:Y:S04]  /*105d0*/  STS [R12], RZ ;  /* 0x000000ff0c007388 */ /* 0x0001e80000000800 */
[----:B------:R0:W-:Y:S04]  /*105e0*/  STS [R12+0x400], RZ ;  /* 0x000400ff0c007388 */ /* 0x0001e80000000800 */
[----:B------:R0:W-:Y:S04]  /*105f0*/  STS [R12+0x800], RZ ;  /* 0x000800ff0c007388 */ /* 0x0001e80000000800 */
[----:B------:R0:W-:Y:S02]  /*10600*/  STS [R12+0xc00], RZ ;  /* 0x000c00ff0c007388 */ /* 0x0001e40000000800 */
.L_x_219:
[----:B------:R-:W-:Y:S05]  /*10610*/  BSYNC.RECONVERGENT B1 ;  /* 0x0000000000017941 */ /* 0x000fea0003800200 */
.L_x_218:
[----:B------:R-:W-:Y:S05]  /*10620*/  @!P1 BRA `(.L_x_205) ;  /* 0x00000000002c9947 */ /* 0x000fea0003800000 */
[----:B------:R-:W3:Y:S01]  /*10630*/  S2R R15, SR_CgaCtaId ;  /* 0x00000000000f7919 */ /* 0x000ee20000008800 */
[----:B012---:R-:W-:-:S05]  /*10640*/  MOV R12, 0x400 ;  /* 0x00000400000c7802 */ /* 0x007fca0000000f00 */
[----:B------:R-:W-:Y:S02]  /*10650*/  VIADD R14, R12, 0xcc ;  /* 0x000000cc0c0e7836 */ /* 0x000fe40000000000 */
[----:B------:R-:W-:-:S03]  /*10660*/  IMAD.MOV.U32 R12, RZ, RZ, RZ ;  /* 0x000000ffff0c7224 */ /* 0x000fc600078e00ff */
[----:B---3--:R-:W-:-:S07]  /*10670*/  LEA R15, R15, R14, 0x18 ;  /* 0x0000000e0f0f7211 */ /* 0x008fce00078ec0ff */
.L_x_220:
[----:B------:R-:W-:Y:S01]  /*10680*/  LEA R14, R0, R15, 0x2 ;  /* 0x0000000f000e7211 */ /* 0x000fe200078e10ff */
[----:B------:R-:W-:Y:S02]  /*10690*/  VIADD R12, R12, 0x1 ;  /* 0x000000010c0c7836 */ /* 0x000fe40000000000 */
[----:B------:R-:W-:Y:S02]  /*106a0*/  VIADD R0, R0, 0x100 ;  /* 0x0000010000007836 */ /* 0x000fe40000000000 */
[----:B------:R0:W-:Y:S01]  /*106b0*/  STS [R14], RZ ;  /* 0x000000ff0e007388 */ /* 0x0001e20000000800 */
[----:B------:R-:W-:-:S13]  /*106c0*/  ISETP.NE.AND P0, PT, R12, R13, PT ;  /* 0x0000000d0c00720c */ /* 0x000fda0003f05270 */
[----:B0-----:R-:W-:Y:S05]  /*106d0*/  @P0 BRA `(.L_x_220) ;  /* 0xfffffffc00e80947 */ /* 0x001fea000383ffff */
.L_x_205:
[----:B------:R-:W-:Y:S05]  /*106e0*/  BSYNC.RECONVERGENT B0 ;  /* 0x0000000000007941 */ /* 0x000fea0003800200 */
.L_x_204:
[----:B------:R-:W-:Y:S01]  /*106f0*/  BAR.SYNC.DEFER_BLOCKING 0x0 ;  /* 0x0000000000007b1d */ /* 0x000fe20000010000 */
[----:B------:R-:W-:-:S05]  /*10700*/  ISETP.NE.AND P0, PT, R4, 0x1, PT ;  /* 0x000000010400780c */ /* 0x000fca0003f05270 */
[----:B------:R-:W-:Y:S08]  /*10710*/  BSSY.RECONVERGENT B0, `(.L_x_221) ;  /* 0x00000c9000007945 */ /* 0x000ff00003800200 */
[----:B------:R-:W-:Y:S05]  /*10720*/  @!P0 BRA `(.L_x_222) ;  /* 0x00000004006c8947 */ /* 0x000fea0003800000 */
[----:B------:R-:W-:-:S13]  /*10730*/  ISETP.NE.AND P0, PT, R4, RZ, PT ;  /* 0x000000ff0400720c */ /* 0x000fda0003f05270 */
[----:B------:R-:W-:Y:S05]  /*10740*/  @P0 BRA `(.L_x_223) ;  /* 0x0000000c00140947 */ /* 0x000fea0003800000 */
[----:B------:R-:W5:Y:S01]  /*10750*/  S2UR UR5, SR_CgaCtaId ;  /* 0x00000000000579c3 */ /* 0x000f620000008800 */
[----:B------:R-:W-:Y:S01]  /*10760*/  UMOV UR4, 0x400 ;  /* 0x0000040000047882 */ /* 0x000fe20000000000 */
[----:B------:R-:W0:Y:S02]  /*10770*/  LDCU UR6, c[0x3][0xe0] ;  /* 0x00c01c00ff0677ac */ /* 0x000e240008000800 */
[----:B0-----:R-:W-:Y:S02]  /*10780*/  UISETP.GE.AND UP0, UPT, UR6, 0x1, UPT ;  /* 0x000000010600788c */ /* 0x001fe4000bf06270 */
[----:B-----5:R-:W-:-:S09]  /*10790*/  ULEA UR7, UR5, UR4, 0x18 ;  /* 0x0000000405077291 */ /* 0x020fd2000f8ec0ff */
[----:B------:R-:W-:Y:S01]  /*107a0*/  STS [UR7+0x198], RZ ;  /* 0x000198ffff007988 */ /* 0x000fe20008000807 */
[----:B------:R-:W-:Y:S05]  /*107b0*/  BRA.U !UP0, `(.L_x_223) ;  /* 0x0000000908f87547 */ /* 0x000fea000b800000 */
[----:B------:R-:W-:Y:S01]  /*107c0*/  UISETP.GE.U32.AND UP1, UPT, UR6, 0x10, UPT ;  /* 0x000000100600788c */ /* 0x000fe2000bf26070 */
[----:B------:R-:W-:Y:S01]  /*107d0*/  HFMA2 R27, -RZ, RZ, 0, 0 ;  /* 0x00000000ff1b7431 */ /* 0x000fe200000001ff */
[----:B------:R-:W-:Y:S01]  /*107e0*/  ULOP3.LUT UR10, UR6, 0xf, URZ, 0xc0, !UPT ;  /* 0x0000000f060a7892 */ /* 0x000fe2000f8ec0ff */
[----:B------:R-:W-:-:S03]  /*107f0*/  UMOV UR4, URZ ;  /* 0x000000ff00047c82 */ /* 0x000fc60008000000 */
[----:B------:R-:W-:-:S03]  /*10800*/  UISETP.NE.AND UP0, UPT, UR10, URZ, UPT ;  /* 0x000000ff0a00728c */ /* 0x000fc6000bf05270 */
[----:B------:R-:W-:Y:S08]  /*10810*/  BRA.U !UP1, `(.L_x_224) ;  /* 0x00000001096c7547 */ /* 0x000ff0000b800000 */
[----:B------:R-:W-:Y:S01]  /*10820*/  IMAD.MOV.U32 R27, RZ, RZ, RZ ;  /* 0x000000ffff1b7224 */ /* 0x000fe200078e00ff */
[----:B------:R-:W-:Y:S01]  /*10830*/  ULOP3.LUT UR4, UR6, 0x7ffffff0, URZ, 0xc0, !UPT ;  /* 0x7ffffff006047892 */ /* 0x000fe2000f8ec0ff */
[----:B------:R-:W-:-:S11]  /*10840*/  UMOV UR5, URZ ;  /* 0x000000ff00057c82 */ /* 0x000fd60008000000 */
.L_x_225:
[----:B------:R-:W-:Y:S02]  /*10850*/  ULEA UR11, UR5, UR7, 0x2 ;  /* 0x00000007050b7291 */ /* 0x000fe4000f8e10ff */
[----:B------:R-:W-:-:S04]  /*10860*/  UIADD3 UR5, UPT, UPT, UR5, 0x10, URZ ;  /* 0x0000001005057890 */ /* 0x000fc8000fffe0ff */
[----:B------:R-:W-:-:S03]  /*10870*/  UISETP.NE.AND UP1, UPT, UR5, UR4, UPT ;  /* 0x000000040500728c */ /* 0x000fc6000bf25270 */
[----:B-123--:R-:W0:Y:S04]  /*10880*/  LDS.128 R12, [UR11] ;  /* 0x0000000bff0c7984 */ /* 0x00ee280008000c00 */
[----:B----4-:R-:W1:Y:S04]  /*10890*/  LDS.128 R16, [UR11+0x10] ;  /* 0x0000100bff107984 */ /* 0x010e680008000c00 */
[----:B------:R-:W2:Y:S01]  /*108a0*/  LDS.128 R20, [UR11+0x20] ;  /* 0x0000200bff147984 */ /* 0x000ea20008000c00 */
[----:B0-----:R-:W-:-:S03]  /*108b0*/  FADD R12, R12, R27 ;  /* 0x0000001b0c0c7221 */ /* 0x001fc60000000000 */
[----:B------:R-:W0:Y:S01]  /*108c0*/  LDS.128 R24, [UR11+0x30] ;  /* 0x0000300bff187984 */ /* 0x000e220008000c00 */
[----:B------:R-:W-:-:S04]  /*108d0*/  FADD R13, R12, R13 ;  /* 0x0000000d0c0d7221 */ /* 0x000fc80000000000 */
[----:B------:R-:W-:-:S04]  /*108e0*/  FADD R14, R13, R14 ;  /* 0x0000000e0d0e7221 */ /* 0x000fc80000000000 */
[----:B------:R-:W-:-:S04]  /*108f0*/  FADD R15, R14, R15 ;  /* 0x0000000f0e0f7221 */ /* 0x000fc80000000000 */
[----:B-1----:R-:W-:-:S04]  /*10900*/  FADD R16, R15, R16 ;  /* 0x000000100f107221 */ /* 0x002fc80000000000 */
[----:B------:R-:W-:-:S04]  /*10910*/  FADD R17, R16, R17 ;  /* 0x0000001110117221 */ /* 0x000fc80000000000 */
[----:B------:R-:W-:-:S04]  /*10920*/  FADD R18, R17, R18 ;  /* 0x0000001211127221 */ /* 0x000fc80000000000 */
[----:B------:R-:W-:-:S04]  /*10930*/  FADD R19, R18, R19 ;  /* 0x0000001312137221 */ /* 0x000fc80000000000 */
[----:B--2---:R-:W-:-:S04]  /*10940*/  FADD R20, R19, R20 ;  /* 0x0000001413147221 */ /* 0x004fc80000000000 */
[----:B------:R-:W-:-:S04]  /*10950*/  FADD R21, R20, R21 ;  /* 0x0000001514157221 */ /* 0x000fc80000000000 */
[----:B------:R-:W-:-:S04]  /*10960*/  FADD R22, R21, R22 ;  /* 0x0000001615167221 */ /* 0x000fc80000000000 */
[----:B------:R-:W-:-:S04]  /*10970*/  FADD R23, R22, R23 ;  /* 0x0000001716177221 */ /* 0x000fc80000000000 */
[----:B0-----:R-:W-:-:S04]  /*10980*/  FADD R24, R23, R24 ;  /* 0x0000001817187221 */ /* 0x001fc80000000000 */
[----:B------:R-:W-:-:S04]  /*10990*/  FADD R25, R24, R25 ;  /* 0x0000001918197221 */ /* 0x000fc80000000000 */
[----:B------:R-:W-:-:S04]  /*109a0*/  FADD R26, R25, R26 ;  /* 0x0000001a191a7221 */ /* 0x000fc80000000000 */
[----:B------:R-:W-:Y:S01]  /*109b0*/  FADD R27, R26, R27 ;  /* 0x0000001b1a1b7221 */ /* 0x000fe20000000000 */
[----:B------:R-:W-:Y:S06]  /*109c0*/  BRA.U UP1, `(.L_x_225) ;  /* 0xfffffffd01a07547 */ /* 0x000fec000b83ffff */
.L_x_224:
[----:B------:R-:W-:Y:S05]  /*109d0*/  BRA.U !UP0, `(.L_x_226) ;  /* 0x0000000108b87547 */ /* 0x000fea000b800000 */
[----:B------:R-:W-:Y:S02]  /*109e0*/  UISETP.GE.U32.AND UP0, UPT, UR10, 0x8, UPT ;  /* 0x000000080a00788c */ /* 0x000fe4000bf06070 */
[----:B------:R-:W-:-:S04]  /*109f0*/  ULOP3.LUT UR5, UR6, 0x7, URZ, 0xc0, !UPT ;  /* 0x0000000706057892 */ /* 0x000fc8000f8ec0ff */
[----:B------:R-:W-:-:S03]  /*10a00*/  UISETP.NE.AND UP1, UPT, UR5, URZ, UPT ;  /* 0x000000ff0500728c */ /* 0x000fc6000bf25270 */
[----:B------:R-:W-:Y:S08]  /*10a10*/  BRA.U !UP0, `(.L_x_227) ;  /* 0x0000000108487547 */ /* 0x000ff0000b800000 */
[----:B------:R-:W-:Y:S02]  /*10a20*/  ULEA UR10, UR4, UR7, 0x2 ;  /* 0x00000007040a7291 */ /* 0x000fe4000f8e10ff */
[----:B------:R-:W-:-:S07]  /*10a30*/  UIADD3 UR4, UPT, UPT, UR4, 0x8, URZ ;  /* 0x0000000804047890 */ /* 0x000fce000fffe0ff */
[----:B------:R-:W0:Y:S04]  /*10a40*/  LDS R0, [UR10] ;  /* 0x0000000aff007984 */ /* 0x000e280008000800 */
[----:B------:R-:W5:Y:S04]  /*10a50*/  LDS R13, [UR10+0x4] ;  /* 0x0000040aff0d7984 */ /* 0x000f680008000800 */
[----:B---3--:R-:W3:Y:S04]  /*10a60*/  LDS R15, [UR10+0x8] ;  /* 0x0000080aff0f7984 */ /* 0x008ee80008000800 */
[----:B----4-:R-:W4:Y:S04]  /*10a70*/  LDS R17, [UR10+0xc] ;  /* 0x00000c0aff117984 */ /* 0x010f280008000800 */
[----:B------:R-:W1:Y:S04]  /*10a80*/  LDS R19, [UR10+0x10] ;  /* 0x0000100aff137984 */ /* 0x000e680008000800 */
[----:B------:R-:W1:Y:S04]  /*10a90*/  LDS R21, [UR10+0x14] ;  /* 0x0000140aff157984 */ /* 0x000e680008000800 */
[----:B--2---:R-:W2:Y:S04]  /*10aa0*/  LDS R23, [UR10+0x18] ;  /* 0x0000180aff177984 */ /* 0x004ea80008000800 */
[----:B------:R-:W2:Y:S01]  /*10ab0*/  LDS R25, [UR10+0x1c] ;  /* 0x00001c0aff197984 */ /* 0x000ea20008000800 */
[----:B0-----:R-:W-:-:S04]  /*10ac0*/  FADD R0, R27, R0 ;  /* 0x000000001b007221 */ /* 0x001fc80000000000 */
[----:B-----5:R-:W-:-:S04]  /*10ad0*/  FADD R0, R0, R13 ;  /* 0x0000000d00007221 */ /* 0x020fc80000000000 */
[----:B---3--:R-:W-:-:S04]  /*10ae0*/  FADD R0, R0, R15 ;  /* 0x0000000f00007221 */ /* 0x008fc80000000000 */
[----:B----4-:R-:W-:-:S04]  /*10af0*/  FADD R0, R0, R17 ;  /* 0x0000001100007221 */ /* 0x010fc80000000000 */
[----:B-1----:R-:W-:-:S04]  /*10b00*/  FADD R0, R0, R19 ;  /* 0x0000001300007221 */ /* 0x002fc80000000000 */
[----:B------:R-:W-:-:S04]  /*10b10*/  FADD R0, R0, R21 ;  /* 0x0000001500007221 */ /* 0x000fc80000000000 */
[----:B--2---:R-:W-:-:S04]  /*10b20*/  FADD R0, R0, R23 ;  /* 0x0000001700007221 */ /* 0x004fc80000000000 */
[----:B------:R-:W-:-:S07]  /*10b30*/  FADD R27, R0, R25 ;  /* 0x00000019001b7221 */ /* 0x000fce0000000000 */
.L_x_227:
        /* <DEDUP_REMOVED lines=10> */
[----:B----4-:R-:W4:Y:S01]  /*10be0*/  LDS R17, [UR5+0xc] ;  /* 0x00000c05ff117984 */ /* 0x010f220008000800 */
[----:B0-----:R-:W-:-:S04]  /*10bf0*/  FADD R0, R27, R0 ;  /* 0x000000001b007221 */ /* 0x001fc80000000000 */
[----:B-----5:R-:W-:-:S04]  /*10c00*/  FADD R0, R0, R13 ;  /* 0x0000000d00007221 */ /* 0x020fc80000000000 */
[----:B---3--:R-:W-:-:S04]  /*10c10*/  FADD R0, R0, R15 ;  /* 0x0000000f00007221 */ /* 0x008fc80000000000 */
[----:B----4-:R-:W-:-:S07]  /*10c20*/  FADD R27, R0, R17 ;  /* 0x00000011001b7221 */ /* 0x010fce0000000000 */
.L_x_228:
[----:B------:R-:W-:Y:S05]  /*10c30*/  BRA.U !UP1, `(.L_x_226) ;  /* 0x0000000109207547 */ /* 0x000fea000b800000 */
[----:B------:R-:W-:-:S05]  /*10c40*/  UMOV UR5, URZ ;  /* 0x000000ff00057c82 */ /* 0x000fca0008000000 */
.L_x_229:
[----:B------:R-:W-:Y:S02]  /*10c50*/  ULEA UR10, UR4, UR7, 0x2 ;  /* 0x00000007040a7291 */ /* 0x000fe4000f8e10ff */
[----:B------:R-:W-:Y:S02]  /*10c60*/  UIADD3 UR5, UPT, UPT, UR5, 0x1, URZ ;  /* 0x0000000105057890 */ /* 0x000fe4000fffe0ff */
[----:B------:R-:W-:Y:S02]  /*10c70*/  UIADD3 UR4, UPT, UPT, UR4, 0x1, URZ ;  /* 0x0000000104047890 */ /* 0x000fe4000fffe0ff */
[----:B------:R-:W-:-:S03]  /*10c80*/  UISETP.NE.AND UP0, UPT, UR5, UR6, UPT ;  /* 0x000000060500728c */ /* 0x000fc6000bf05270 */
[----:B------:R-:W0:Y:S02]  /*10c90*/  LDS R0, [UR10] ;  /* 0x0000000aff007984 */ /* 0x000e240008000800 */
[----:B0-----:R-:W-:-:S04]  /*10ca0*/  FADD R27, R0, R27 ;  /* 0x0000001b001b7221 */ /* 0x001fc80000000000 */
[----:B------:R-:W-:Y:S05]  /*10cb0*/  BRA.U UP0, `(.L_x_229) ;  /* 0xfffffffd00e47547 */ /* 0x000fea000b83ffff */
.L_x_226:
[----:B------:R0:W-:Y:S01]  /*10cc0*/  STS [UR7+0x198], R27 ;  /* 0x0001981bff007988 */ /* 0x0001e20008000807 */
[----:B------:R-:W-:Y:S05]  /*10cd0*/  BRA `(.L_x_223) ;  /* 0x0000000400b07947 */ /* 0x000fea0003800000 */
.L_x_222:
        /* <DEDUP_REMOVED lines=8> */
[----:B------:R-:W-:Y:S01]  /*10d60*/  IMAD.MOV.U32 R0, RZ, RZ, RZ ;  /* 0x000000ffff007224 */ /* 0x000fe200078e00ff */
[----:B------:R-:W-:Y:S01]  /*10d70*/  ULOP3.LUT UR14, UR10, 0xf, URZ, 0xc0, !UPT ;  /* 0x0000000f0a0e7892 */ /* 0x000fe2000f8ec0ff */
[----:B------:R-:W-:-:S03]  /*10d80*/  UMOV UR4, URZ ;  /* 0x000000ff00047c82 */ /* 0x000fc60008000000 */
[----:B------:R-:W-:-:S03]  /*10d90*/  UISETP.NE.AND UP0, UPT, UR14, URZ, UPT ;  /* 0x000000ff0e00728c */ /* 0x000fc6000bf05270 */
[----:B------:R-:W-:Y:S08]  /*10da0*/  BRA.U !UP1, `(.L_x_230) ;  /* 0x0000000109a47547 */ /* 0x000ff0000b800000 */
[----:B------:R-:W-:Y:S01]  /*10db0*/  UIADD3 UR5, UPT, UPT, UR6, 0xcc, URZ ;  /* 0x000000cc06057890 */ /* 0x000fe2000fffe0ff */
[----:B------:R-:W-:Y:S01]  /*10dc0*/  HFMA2 R0, -RZ, RZ, 0, 0 ;  /* 0x00000000ff007431 */ /* 0x000fe200000001ff */
[----:B------:R-:W-:Y:S02]  /*10dd0*/  ULOP3.LUT UR4, UR10, 0x7ffffff0, URZ, 0xc0, !UPT ;  /* 0x7ffffff00a047892 */ /* 0x000fe4000f8ec0ff */
[----:B------:R-:W-:-:S03]  /*10de0*/  ULEA UR11, UR7, UR5, 0x18 ;  /* 0x00000005070b7291 */ /* 0x000fc6000f8ec0ff */
[----:B------:R-:W-:-:S09]  /*10df0*/  UMOV UR5, URZ ;  /* 0x000000ff00057c82 */ /* 0x000fd20008000000 */
.L_x_231:
[----:B------:R-:W-:Y:S02]  /*10e00*/  ULEA UR12, UR5, UR11, 0x2 ;  /* 0x0000000b050c7291 */ /* 0x000fe4000f8e10ff */
[----:B------:R-:W-:-:S04]  /*10e10*/  UIADD3 UR5, UPT, UPT, UR5, 0x10, URZ ;  /* 0x0000001005057890 */ /* 0x000fc8000fffe0ff */
[----:B------:R-:W-:-:S03]  /*10e20*/  UISETP.NE.AND UP1, UPT, UR5, UR4, UPT ;  /* 0x000000040500728c */ /* 0x000fc6000bf25270 */
[----:B------:R-:W0:Y:S04]  /*10e30*/  LDS R13, [UR12] ;  /* 0x0000000cff0d7984 */ /* 0x000e280008000800 */
[----:B-12---:R-:W1:Y:S04]  /*10e40*/  LDS R12, [UR12+0x4] ;  /* 0x0000040cff0c7984 */ /* 0x006e680008000800 */
[----:B---3--:R-:W2:Y:S04]  /*10e50*/  LDS R15, [UR12+0x8] ;  /* 0x0000080cff0f7984 */ /* 0x008ea80008000800 */
[----:B----4-:R-:W3:Y:S04]  /*10e60*/  LDS R17, [UR12+0xc] ;  /* 0x00000c0cff117984 */ /* 0x010ee80008000800 */
[----:B------:R-:W4:Y:S04]  /*10e70*/  LDS R19, [UR12+0x10] ;  /* 0x0000100cff137984 */ /* 0x000f280008000800 */
[----:B------:R-:W5:Y:S04]  /*10e80*/  LDS R21, [UR12+0x14] ;  /* 0x0000140cff157984 */ /* 0x000f680008000800 */
[----:B------:R-:W5:Y:S04]  /*10e90*/  LDS R23, [UR12+0x18] ;  /* 0x0000180cff177984 */ /* 0x000f680008000800 */
[----:B------:R-:W5:Y:S04]  /*10ea0*/  LDS R25, [UR12+0x1c] ;  /* 0x00001c0cff197984 */ /* 0x000f680008000800 */
[----:B------:R-:W5:Y:S04]  /*10eb0*/  LDS R27, [UR12+0x20] ;  /* 0x0000200cff1b7984 */ /* 0x000f680008000800 */
[----:B------:R-:W5:Y:S01]  /*10ec0*/  LDS R33, [UR12+0x24] ;  /* 0x0000240cff217984 */ /* 0x000f620008000800 */
[----:B0-----:R-:W-:-:S03]  /*10ed0*/  FADD R13, R13, R0 ;  /* 0x000000000d0d7221 */ /* 0x001fc60000000000 */
[----:B------:R-:W0:Y:S01]  /*10ee0*/  LDS R35, [UR12+0x28] ;  /* 0x0000280cff237984 */ /* 0x000e220008000800 */
[----:B-1----:R-:W-:-:S03]  /*10ef0*/  FADD R12, R13, R12 ;  /* 0x0000000c0d0c7221 */ /* 0x002fc60000000000 */
[----:B------:R-:W1:Y:S01]  /*10f00*/  LDS R13, [UR12+0x2c] ;  /* 0x00002c0cff0d7984 */ /* 0x000e620008000800 */
[----:B--2---:R-:W-:-:S03]  /*10f10*/  FADD R12, R12, R15 ;  /* 0x0000000f0c0c7221 */ /* 0x004fc60000000000 */
[----:B------:R-:W2:Y:S01]  /*10f20*/  LDS R15, [UR12+0x30] ;  /* 0x0000300cff0f7984 */ /* 0x000ea20008000800 */
[----:B---3--:R-:W-:-:S03]  /*10f30*/  FADD R12, R12, R17 ;  /* 0x000000110c0c7221 */ /* 0x008fc60000000000 */
[----:B------:R-:W3:Y:S01]  /*10f40*/  LDS R17, [UR12+0x34] ;  /* 0x0000340cff117984 */ /* 0x000ee20008000800 */
[----:B----4-:R-:W-:-:S03]  /*10f50*/  FADD R12, R12, R19 ;  /* 0x000000130c0c7221 */ /* 0x010fc60000000000 */
[----:B------:R-:W4:Y:S01]  /*10f60*/  LDS R19, [UR12+0x38] ;  /* 0x0000380cff137984 */ /* 0x000f220008000800 */
[----:B-----5:R-:W-:-:S03]  /*10f70*/  FADD R12, R12, R21 ;  /* 0x000000150c0c7221 */ /* 0x020fc60000000000 */
[----:B------:R-:W5:Y:S01]  /*10f80*/  LDS R21, [UR12+0x3c] ;  /* 0x00003c0cff157984 */ /* 0x000f620008000800 */
[----:B------:R-:W-:-:S04]  /*10f90*/  FADD R12, R12, R23 ;  /* 0x000000170c0c7221 */ /* 0x000fc80000000000 */
[----:B------:R-:W-:-:S04]  /*10fa0*/  FADD R12, R12, R25 ;  /* 0x000000190c0c7221 */ /* 0x000fc80000000000 */
[----:B------:R-:W-:-:S04]  /*10fb0*/  FADD R12, R12, R27 ;  /* 0x0000001b0c0c7221 */ /* 0x000fc80000000000 */
[----:B------:R-:W-:-:S04]  /*10fc0*/  FADD R12, R12, R33 ;  /* 0x000000210c0c7221 */ /* 0x000fc80000000000 */
[----:B0-----:R-:W-:-:S04]  /*10fd0*/  FADD R12, R12, R35 ;  /* 0x000000230c0c7221 */ /* 0x001fc80000000000 */
[----:B-1----:R-:W-:-:S04]  /*10fe0*/  FADD R12, R12, R13 ;  /* 0x0000000d0c0c7221 */ /* 0x002fc80000000000 */
[----:B--2---:R-:W-:-:S04]  /*10ff0*/  FADD R12, R12, R15 ;  /* 0x0000000f0c0c7221 */ /* 0x004fc80000000000 */
[----:B---3--:R-:W-:-:S04]  /*11000*/  FADD R12, R12, R17 ;  /* 0x000000110c0c7221 */ /* 0x008fc80000000000 */
[----:B----4-:R-:W-:-:S04]  /*11010*/  FADD R12, R12, R19 ;  /* 0x000000130c0c7221 */ /* 0x010fc80000000000 */
[----:B-----5:R-:W-:Y:S01]  /*11020*/  FADD R0, R12, R21 ;  /* 0x000000150c007221 */ /* 0x020fe20000000000 */
[----:B------:R-:W-:Y:S06]  /*11030*/  BRA.U UP1, `(.L_x_231) ;  /* 0xfffffffd01707547 */ /* 0x000fec000b83ffff */
.L_x_230:
[----:B------:R-:W-:Y:S05]  /*11040*/  BRA.U !UP0, `(.L_x_232) ;  /* 0x0000000108d07547 */ /* 0x000fea000b800000 */
[----:B------:R-:W-:Y:S02]  /*11050*/  UISETP.GE.U32.AND UP0, UPT, UR14, 0x8, UPT ;  /* 0x000000080e00788c */ /* 0x000fe4000bf06070 */
[----:B------:R-:W-:-:S04]  /*11060*/  ULOP3.LUT UR11, UR10, 0x7, URZ, 0xc0, !UPT ;  /* 0x000000070a0b7892 */ /* 0x000fc8000f8ec0ff */
[----:B------:R-:W-:-:S03]  /*11070*/  UISETP.NE.AND UP1, UPT, UR11, URZ, UPT ;  /* 0x000000ff0b00728c */ /* 0x000fc6000bf25270 */
[----:B------:R-:W-:Y:S08]  /*11080*/  BRA.U !UP0, `(.L_x_233) ;  /* 0x0000000108507547 */ /* 0x000ff0000b800000 */
[----:B------:R-:W-:-:S04]  /*11090*/  UIADD3 UR5, UPT, UPT, UR6, 0xcc, URZ ;  /* 0x000000cc06057890 */ /* 0x000fc8000fffe0ff */
[----:B------:R-:W-:-:S04]  /*110a0*/  ULEA UR5, UR7, UR5, 0x18 ;  /* 0x0000000507057291 */ /* 0x000fc8000f8ec0ff */
[----:B------:R-:W-:Y:S02]  /*110b0*/  ULEA UR5, UR4, UR5, 0x2 ;  /* 0x0000000504057291 */ /* 0x000fe4000f8e10ff */
[----:B------:R-:W-:-:S07]  /*110c0*/  UIADD3 UR4, UPT, UPT, UR4, 0x8, URZ ;  /* 0x0000000804047890 */ /* 0x000fce000fffe0ff */
[----:B------:R-:W0:Y:S04]  /*110d0*/  LDS R13, [UR5] ;  /* 0x00000005ff0d7984 */ /* 0x000e280008000800 */
[----:B-12---:R-:W1:Y:S04]  /*110e0*/  LDS R12, [UR5+0x4] ;  /* 0x00000405ff0c7984 */ /* 0x006e680008000800 */
[----:B---3--:R-:W2:Y:S04]  /*110f0*/  LDS R15, [UR5+0x8] ;  /* 0x00000805ff0f7984 */ /* 0x008ea80008000800 */
[----:B----4-:R-:W3:Y:S04]  /*11100*/  LDS R17, [UR5+0xc] ;  /* 0x00000c05ff117984 */ /* 0x010ee80008000800 */
[----:B------:R-:W4:Y:S04]  /*11110*/  LDS R19, [UR5+0x10] ;  /* 0x00001005ff137984 */ /* 0x000f280008000800 */
[----:B------:R-:W5:Y:S04]  /*11120*/  LDS R21, [UR5+0x14] ;  /* 0x00001405ff157984 */ /* 0x000f680008000800 */
[----:B------:R-:W5:Y:S04]  /*11130*/  LDS R23, [UR5+0x18] ;  /* 0x00001805ff177984 */ /* 0x000f680008000800 */
[----:B------:R-:W5:Y:S01]  /*11140*/  LDS R25, [UR5+0x1c] ;  /* 0x00001c05ff197984 */ /* 0x000f620008000800 */
[----:B0-----:R-:W-:-:S04]  /*11150*/  FADD R13, R0, R13 ;  /* 0x0000000d000d7221 */ /* 0x001fc80000000000 */
[----:B-1----:R-:W-:-:S04]  /*11160*/  FADD R12, R13, R12 ;  /* 0x0000000c0d0c7221 */ /* 0x002fc80000000000 */
[----:B--2---:R-:W-:-:S04]  /*11170*/  FADD R12, R12, R15 ;  /* 0x0000000f0c0c7221 */ /* 0x004fc80000000000 */
[----:B---3--:R-:W-:-:S04]  /*11180*/  FADD R12, R12, R17 ;  /* 0x000000110c0c7221 */ /* 0x008fc80000000000 */
[----:B----4-:R-:W-:-:S04]  /*11190*/  FADD R12, R12, R19 ;  /* 0x000000130c0c7221 */ /* 0x010fc80000000000 */
[----:B-----5:R-:W-:-:S04]  /*111a0*/  FADD R12, R12, R21 ;  /* 0x000000150c0c7221 */ /* 0x020fc80000000000 */
[----:B------:R-:W-:-:S04]  /*111b0*/  FADD R12, R12, R23 ;  /* 0x000000170c0c7221 */ /* 0x000fc80000000000 */
[----:B------:R-:W-:-:S07]  /*111c0*/  FADD R0, R12, R25 ;  /* 0x000000190c007221 */ /* 0x000fce0000000000 */
.L_x_233:
        /* <DEDUP_REMOVED lines=12> */
[----:B----4-:R-:W3:Y:S01]  /*11290*/  LDS R17, [UR5+0xc] ;  /* 0x00000c05ff117984 */ /* 0x010ee20008000800 */
[----:B0-----:R-:W-:-:S04]  /*112a0*/  FADD R13, R0, R13 ;  /* 0x0000000d000d7221 */ /* 0x001fc80000000000 */
[----:B-1----:R-:W-:-:S04]  /*112b0*/  FADD R12, R13, R12 ;  /* 0x0000000c0d0c7221 */ /* 0x002fc80000000000 */
[----:B--2---:R-:W-:-:S04]  /*112c0*/  FADD R12, R12, R15 ;  /* 0x0000000f0c0c7221 */ /* 0x004fc80000000000 */
[----:B---3--:R-:W-:-:S07]  /*112d0*/  FADD R0, R12, R17 ;  /* 0x000000110c007221 */ /* 0x008fce0000000000 */
.L_x_234:
[----:B------:R-:W-:Y:S05]  /*112e0*/  BRA.U !UP1, `(.L_x_232) ;  /* 0x0000000109287547 */ /* 0x000fea000b800000 */
[----:B------:R-:W-:Y:S01]  /*112f0*/  UIADD3 UR6, UPT, UPT, UR6, 0xcc, URZ ;  /* 0x000000cc06067890 */ /* 0x000fe2000fffe0ff */
[----:B------:R-:W-:-:S03]  /*11300*/  UMOV UR5, URZ ;  /* 0x000000ff00057c82 */ /* 0x000fc60008000000 */
[----:B------:R-:W-:-:S12]  /*11310*/  ULEA UR6, UR7, UR6, 0x18 ;  /* 0x0000000607067291 */ /* 0x000fd8000f8ec0ff */
.L_x_235:
[----:B------:R-:W-:Y:S02]  /*11320*/  ULEA UR7, UR4, UR6, 0x2 ;  /* 0x0000000604077291 */ /* 0x000fe4000f8e10ff */
[----:B------:R-:W-:Y:S02]  /*11330*/  UIADD3 UR5, UPT, UPT, UR5, 0x1, URZ ;  /* 0x0000000105057890 */ /* 0x000fe4000fffe0ff */
[----:B------:R-:W-:Y:S02]  /*11340*/  UIADD3 UR4, UPT, UPT, UR4, 0x1, URZ ;  /* 0x0000000104047890 */ /* 0x000fe4000fffe0ff */
[----:B------:R-:W-:-:S03]  /*11350*/  UISETP.NE.AND UP0, UPT, UR5, UR10, UPT ;  /* 0x0000000a0500728c */ /* 0x000fc6000bf05270 */
[----:B------:R-:W0:Y:S02]  /*11360*/  LDS R13, [UR7] ;  /* 0x00000007ff0d7984 */ /* 0x000e240008000800 */
[----:B0-----:R-:W-:-:S04]  /*11370*/  FADD R0, R13, R0 ;  /* 0x000000000d007221 */ /* 0x001fc80000000000 */
[----:B------:R-:W-:Y:S05]  /*11380*/  BRA.U UP0, `(.L_x_235) ;  /* 0xfffffffd00e47547 */ /* 0x000fea000b83ffff */
.L_x_232:
[----:B------:R0:W-:Y:S02]  /*11390*/  STS [UR13+0x19c], R0 ;  /* 0x00019c00ff007988 */ /* 0x0001e4000800080d */
.L_x_223:
[----:B------:R-:W-:Y:S05]  /*113a0*/  BSYNC.RECONVERGENT B0 ;  /* 0x0000000000007941 */ /* 0x000fea0003800200 */
.L_x_221:
[----:B------:R-:W-:Y:S01]  /*113b0*/  BAR.SYNC.DEFER_BLOCKING 0x0 ;  /* 0x0000000000007b1d */ /* 0x000fe20000010000 */
[----:B------:R-:W-:-:S05]  /*113c0*/  ISETP.NE.AND P0, PT, R4, RZ, PT ;  /* 0x000000ff0400720c */ /* 0x000fca0003f05270 */
[----:B------:R-:W-:Y:S08]  /*113d0*/  BSSY.RECONVERGENT B0, `(.L_x_236) ;  /* 0x000004c000007945 */ /* 0x000ff00003800200 */
[----:B------:R-:W-:Y:S05]  /*113e0*/  @P0 BRA `(.L_x_237) ;  /* 0x0000000400280947 */ /* 0x000fea0003800000 */
[----:B------:R-:W5:Y:S01]  /*113f0*/  S2UR UR5, SR_CgaCtaId ;  /* 0x00000000000579c3 */ /* 0x000f620000008800 */
[----:B------:R-:W-:Y:S02]  /*11400*/  UMOV UR4, 0x400 ;  /* 0x0000040000047882 */ /* 0x000fe40000000000 */
[----:B-----5:R-:W-:Y:S01]  /*11410*/  ULEA UR4, UR5, UR4, 0x18 ;  /* 0x0000000405047291 */ /* 0x020fe2000f8ec0ff */
[----:B------:R-:W3:Y:S08]  /*11420*/  LDCU UR5, c[0x3][0xe4] ;  /* 0x00c01c80ff0577ac */ /* 0x000ef00008000800 */
[----:B0-----:R-:W0:Y:S01]  /*11430*/  LDS R13, [UR4+0x198] ;  /* 0x00019804ff0d7984 */ /* 0x001e220008000800 */
[----:B---3--:R-:W-:-:S04]  /*11440*/  I2FP.F32.S32 R14, UR5 ;  /* 0x00000005000e7c45 */ /* 0x008fc80008201400 */
[----:B------:R-:W3:Y:S02]  /*11450*/  MUFU.RCP R15, R14 ;  /* 0x0000000e000f7308 */ /* 0x000ee40000001000 */
[----:B---3--:R-:W-:-:S04]  /*11460*/  FFMA R0, -R14, R15, 1 ;  /* 0x3f8000000e007423 */ /* 0x008fc8000000010f */
[----:B------:R-:W-:Y:S02]  /*11470*/  FFMA R0, R15, R0, R15 ;  /* 0x000000000f007223 */ /* 0x000fe4000000000f */
[----:B0-----:R-:W0:Y:S02]  /*11480*/  FCHK P0, R13, R14 ;  /* 0x0000000e0d007302 */ /* 0x001e240000000000 */
[----:B------:R-:W-:-:S04]  /*11490*/  FFMA R15, R0, R13, RZ ;  /* 0x0000000d000f7223 */ /* 0x000fc800000000ff */
[----:B-12---:R-:W-:-:S04]  /*114a0*/  FFMA R12, -R14, R15, R13 ;  /* 0x0000000f0e0c7223 */ /* 0x006fc8000000010d */
[----:B------:R-:W-:Y:S01]  /*114b0*/  FFMA R12, R0, R12, R15 ;  /* 0x0000000c000c7223 */ /* 0x000fe2000000000f */
[----:B0-----:R-:W-:Y:S06]  /*114c0*/  @!P0 BRA `(.L_x_238) ;  /* 0x0000000000148947 */ /* 0x001fec0003800000 */
[----:B------:R-:W-:Y:S01]  /*114d0*/  IMAD.MOV.U32 R0, RZ, RZ, R13 ;  /* 0x000000ffff007224 */ /* 0x000fe200078e000d */
[----:B------:R-:W-:Y:S01]  /*114e0*/  MOV R12, 0x11510 ;  /* 0x00011510000c7802 */ /* 0x000fe20000000f00 */
[----:B------:R-:W-:-:S07]  /*114f0*/  IMAD.MOV.U32 R33, RZ, RZ, R14 ;  /* 0x000000ffff217224 */ /* 0x000fce00078e000e */
[----:B----4-:R-:W-:Y:S05]  /*11500*/  CALL.REL.NOINC `($__internal_1_$__cuda_sm3x_div_rn_noftz_f32_slowpath) ;  /* 0x0000005c00587944 */ /* 0x010fea0003c00000 */
[----:B------:R-:W-:-:S07]  /*11510*/  MOV R12, R0 ;  /* 0x00000000000c7202 */ /* 0x000fce0000000f00 */
.L_x_238:
[----:B------:R-:W0:Y:S01]  /*11520*/  S2UR UR5, SR_CgaCtaId ;  /* 0x00000000000579c3 */ /* 0x000e220000008800 */
[----:B------:R-:W-:Y:S01]  /*11530*/  UMOV UR4, 0x400 ;  /* 0x0000040000047882 */ /* 0x000fe20000000000 */
[----:B------:R-:W1:Y:S02]  /*11540*/  MUFU.RCP R13, R14 ;  /* 0x0000000e000d7308 */ /* 0x000e640000001000 */
[----:B-1----:R-:W-:-:S04]  /*11550*/  FFMA R0, -R14, R13, 1 ;  /* 0x3f8000000e007423 */ /* 0x002fc8000000010d */
[----:B------:R-:W-:Y:S01]  /*11560*/  FFMA R0, R13, R0, R13 ;  /* 0x000000000d007223 */ /* 0x000fe2000000000d */
[----:B0-----:R-:W-:Y:S01]  /*11570*/  ULEA UR4, UR5, UR4, 0x18 ;  /* 0x0000000405047291 */ /* 0x001fe2000f8ec0ff */
[----:B------:R-:W-:-:S08]  /*11580*/  FMUL R13, R12, R12 ;  /* 0x0000000c0c0d7220 */ /* 0x000fd00000400000 */
[----:B------:R-:W0:Y:S02]  /*11590*/  LDS R15, [UR4+0x19c] ;  /* 0x00019c04ff0f7984 */ /* 0x000e240008000800 */
[----:B0-----:R-:W0:Y:S01]  /*115a0*/  FCHK P0, R15, R14 ;  /* 0x0000000e0f007302 */ /* 0x001e220000000000 */
[----:B----4-:R-:W-:-:S04]  /*115b0*/  FFMA R17, R0, R15, RZ ;  /* 0x0000000f00117223 */ /* 0x010fc800000000ff */
[----:B------:R-:W-:-:S04]  /*115c0*/  FFMA R16, -R14, R17, R15 ;  /* 0x000000110e107223 */ /* 0x000fc8000000010f */
[----:B------:R-:W-:Y:S01]  /*115d0*/  FFMA R0, R0, R16, R17 ;  /* 0x0000001000007223 */ /* 0x000fe20000000011 */
[----:B0-----:R-:W-:Y:S06]  /*115e0*/  @!P0 BRA `(.L_x_239) ;  /* 0x0000000000108947 */ /* 0x001fec0003800000 */
[----:B------:R-:W-:Y:S01]  /*115f0*/  IMAD.MOV.U32 R0, RZ, RZ, R15 ;  /* 0x000000ffff007224 */ /* 0x000fe200078e000f */
[----:B------:R-:W-:Y:S01]  /*11600*/  MOV R12, 0x11630 ;  /* 0x00011630000c7802 */ /* 0x000fe20000000f00 */
[----:B------:R-:W-:-:S07]  /*11610*/  IMAD.MOV.U32 R33, RZ, RZ, R14 ;  /* 0x000000ffff217224 */ /* 0x000fce00078e000e */
[----:B------:R-:W-:Y:S05]  /*11620*/  CALL.REL.NOINC `($__internal_1_$__cuda_sm3x_div_rn_noftz_f32_slowpath) ;  /* 0x0000005c00107944 */ /* 0x000fea0003c00000 */
.L_x_239:
[----:B------:R-:W-:Y:S01]  /*11630*/  FADD R13, -R13, R0 ;  /* 0x000000000d0d7221 */ /* 0x000fe20000000100 */
[----:B------:R-:W-:Y:S03]  /*11640*/  BSSY.RECONVERGENT B1, `(.L_x_240) ;  /* 0x000000e000017945 */ /* 0x000fe60003800200 */
[----:B------:R0:W1:Y:S01]  /*11650*/  MUFU.RSQ R0, R13 ;  /* 0x0000000d00007308 */ /* 0x0000620000001400 */
[----:B------:R-:W-:-:S04]  /*11660*/  IADD3 R12, PT, PT, R13, -0xd000000, RZ ;  /* 0xf30000000d0c7810 */ /* 0x000fc80007ffe0ff */
[----:B------:R-:W-:-:S13]  /*11670*/  ISETP.GT.U32.AND P0, PT, R12, 0x727fffff, PT ;  /* 0x727fffff0c00780c */ /* 0x000fda0003f04070 */
[----:B01----:R-:W-:Y:S05]  /*11680*/  @!P0 BRA `(.L_x_241) ;  /* 0x0000000000148947 */ /* 0x003fea0003800000 */
[----:B------:R-:W-:Y:S01]  /*11690*/  IMAD.MOV.U32 R0, RZ, RZ, R13 ;  /* 0x000000ffff007224 */ /* 0x000fe200078e000d */
[----:B------:R-:W-:-:S07]  /*116a0*/  MOV R33, 0x116c0 ;  /* 0x000116c000217802 */ /* 0x000fce0000000f00 */
[----:B------:R-:W-:Y:S05]  /*116b0*/  CALL.REL.NOINC `($__internal_0_$__cuda_sm20_sqrt_rn_f32_slowpath) ;  /* 0x0000005800907944 */ /* 0x000fea0003c00000 */
[----:B------:R-:W-:Y:S01]  /*116c0*/  IMAD.MOV.U32 R12, RZ, RZ, R0 ;  /* 0x000000ffff0c7224 */ /* 0x000fe200078e0000 */
[----:B------:R-:W-:Y:S06]  /*116d0*/  BRA `(.L_x_242) ;  /* 0x0000000000107947 */ /* 0x000fec0003800000 */
.L_x_241:
[----:B------:R-:W-:Y:S01]  /*116e0*/  FMUL.FTZ R12, R13, R0 ;  /* 0x000000000d0c7220 */ /* 0x000fe20000410000 */
[----:B------:R-:W-:-:S03]  /*116f0*/  FMUL.FTZ R0, R0, 0.5 ;  /* 0x3f00000000007820 */ /* 0x000fc60000410000 */
[----:B------:R-:W-:-:S04]  /*11700*/  FFMA R13, -R12, R12, R13 ;  /* 0x0000000c0c0d7223 */ /* 0x000fc8000000010d */
[----:B------:R-:W-:-:S07]  /*11710*/  FFMA R12, R13, R0, R12 ;  /* 0x000000000d0c7223 */ /* 0x000fce000000000c */
.L_x_242:
[----:B------:R-:W-:Y:S05]  /*11720*/  BSYNC.RECONVERGENT B1 ;  /* 0x0000000000017941 */ /* 0x000fea0003800200 */
.L_x_240:
[----:B------:R-:W0:Y:S02]  /*11730*/  LDCU UR4, c[0x3][0xe4] ;  /* 0x00c01c80ff0477ac */ /* 0x000e240008000800 */
[----:B0-----:R-:W-:-:S06]  /*11740*/  UIADD3 UR4, UPT, UPT, UR4, -0x1, URZ ;  /* 0xffffffff04047890 */ /* 0x001fcc000fffe0ff */
[----:B------:R-:W-:-:S04]  /*11750*/  I2FP.F32.S32 R0, UR4 ;  /* 0x0000000400007c45 */ /* 0x000fc80008201400 */
[----:B------:R-:W-:Y:S01]  /*11760*/  IADD3 R14, PT, PT, R0, -0xd000000, RZ ;  /* 0xf3000000000e7810 */ /* 0x000fe20007ffe0ff */
[----:B------:R0:W1:Y:S03]  /*11770*/  MUFU.RSQ R13, R0 ;  /* 0x00000000000d7308 */ /* 0x0000660000001400 */
[----:B------:R-:W-:-:S13]  /*11780*/  ISETP.GT.U32.AND P0, PT, R14, 0x727fffff, PT ;  /* 0x727fffff0e00780c */ /* 0x000fda0003f04070 */
[----:B0-----:R-:W-:Y:S05]  /*11790*/  @!P0 BRA `(.L_x_243) ;  /* 0x0000000000188947 */ /* 0x001fea0003800000 */
[----:B------:R-:W-:Y:S01]  /*117a0*/  BSSY.RECONVERGENT B1, `(.L_x_244) ;  /* 0x0000003000017945 */ /* 0x000fe20003800200 */
[----:B------:R-:W-:-:S07]  /*117b0*/  MOV R33, 0x117d0 ;  /* 0x000117d000217802 */ /* 0x000fce0000000f00 */
[----:B-1----:R-:W-:Y:S05]  /*117c0*/  CALL.REL.NOINC `($__internal_0_$__cuda_sm20_sqrt_rn_f32_slowpath) ;  /* 0x00000058004c7944 */ /* 0x002fea0003c00000 */
[----:B------:R-:W-:Y:S05]  /*117d0*/  BSYNC.RECONVERGENT B1 ;  /* 0x0000000000017941 */ /* 0x000fea0003800200 */
.L_x_244:
[----:B------:R-:W-:Y:S01]  /*117e0*/  IMAD.MOV.U32 R13, RZ, RZ, R0 ;  /* 0x000000ffff0d7224 */ /* 0x000fe200078e0000 */
[----:B------:R-:W-:Y:S06]  /*117f0*/  BRA `(.L_x_245) ;  /* 0x0000000000107947 */ /* 0x000fec0003800000 */
.L_x_243:
[----:B-1----:R-:W-:Y:S01]  /*11800*/  FMUL.FTZ R15, R0, R13 ;  /* 0x0000000d000f7220 */ /* 0x002fe20000410000 */
[----:B------:R-:W-:-:S03]  /*11810*/  FMUL.FTZ R13, R13, 0.5 ;  /* 0x3f0000000d0d7820 */ /* 0x000fc60000410000 */
[----:B------:R-:W-:-:S04]  /*11820*/  FFMA R0, -R15, R15, R0 ;  /* 0x0000000f0f007223 */ /* 0x000fc80000000100 */
[----:B------:R-:W-:-:S07]  /*11830*/  FFMA R13, R0, R13, R15 ;  /* 0x0000000d000d7223 */ /* 0x000fce000000000f */
.L_x_245:
[----:B------:R-:W0:Y:S01]  /*11840*/  S2UR UR5, SR_CgaCtaId ;  /* 0x00000000000579c3 */ /* 0x000e220000008800 */
[----:B------:R-:W-:Y:S01]  /*11850*/  UMOV UR4, 0x400 ;  /* 0x0000040000047882 */ /* 0x000fe20000000000 */
[----:B------:R-:W-:Y:S01]  /*11860*/  FMUL R12, R13, R12 ;  /* 0x0000000c0d0c7220 */ /* 0x000fe20000400000 */
[----:B0-----:R-:W-:-:S09]  /*11870*/  ULEA UR4, UR5, UR4, 0x18 ;  /* 0x0000000405047291 */ /* 0x001fd2000f8ec0ff */
[----:B------:R0:W-:Y:S03]  /*11880*/  STS [UR4+0x1a0], R12 ;  /* 0x0001a00cff007988 */ /* 0x0001e60008000804 */
.L_x_237:
[----:B------:R-:W-:Y:S05]  /*11890*/  BSYNC.RECONVERGENT B0 ;  /* 0x0000000000007941 */ /* 0x000fea0003800200 */
.L_x_236:
[----:B0-----:R-:W0:Y:S01]  /*118a0*/  LDC R27, c[0x3][0x1a4] ;  /* 0x00c06900ff1b7b82 */ /* 0x001e220000000800 */
[----:B------:R-:W-:Y:S07]  /*118b0*/  BSSY.RECONVERGENT B0, `(.L_x_246) ;  /* 0x0000030000007945 */ /* 0x000fee0003800200 */
[----:B------:R-:W-:Y:S01]  /*118c0*/  BAR.SYNC.DEFER_BLOCKING 0x0 ;  /* 0x0000000000007b1d */ /* 0x000fe20000010000 */
[----:B0-----:R-:W-:-:S13]  /*118d0*/  ISETP.GE.AND P0, PT, R4, R27, PT ;  /* 0x0000001b0400720c */ /* 0x001fda0003f06270 */
[----:B------:R-:W-:Y:S05]  /*118e0*/  @P0 BRA `(.L_x_247) ;  /* 0x0000000000b00947 */ /* 0x000fea0003800000 */
[----:B------:R-:W0:Y:S01]  /*118f0*/  S2UR UR5, SR_CgaCtaId ;  /* 0x00000000000579c3 */ /* 0x000e220000008800 */
[----:B-12---:R-:W-:Y:S01]  /*11900*/  VIADDMNMX R12, R4, 0x100, R27, !PT ;  /* 0x00000100040c7846 */ /* 0x006fe2000780011b */
[----:B------:R-:W-:Y:S01]  /*11910*/  UMOV UR4, 0x400 ;  /* 0x0000040000047882 */ /* 0x000fe20000000000 */
[-C--:B------:R-:W-:Y:S01]  /*11920*/  LOP3.LUT R13, RZ, R4.reuse, RZ, 0x33, !PT ;  /* 0x00000004ff0d7212 */ /* 0x080fe200078e33ff */
[----:B------:R-:W-:Y:S01]  /*11930*/  BSSY.RECONVERGENT B1, `(.L_x_248) ;  /* 0x0000016000017945 */ /* 0x000fe20003800200 */
[----:B----4-:R-:W-:-:S03]  /*11940*/  MOV R17, R4 ;  /* 0x0000000400117202 */ /* 0x010fc60000000f00 */
[----:B---3--:R-:W-:Y:S02]  /*11950*/  IMAD.IADD R14, R13, 0x1, R12 ;  /* 0x000000010d0e7824 */ /* 0x008fe400078e020c */
[----:B------:R1:W2:Y:S03]  /*11960*/  LDC.64 R12, c[0x3][R3+0x78] ;  /* 0x00c01e00030c7b82 */ /* 0x0002a60000000a00 */
[C---:B------:R-:W-:Y:S02]  /*11970*/  LOP3.LUT R15, R14.reuse, 0x300, RZ, 0xc0, !PT ;  /* 0x000003000e0f7812 */ /* 0x040fe400078ec0ff */
[----:B------:R-:W-:Y:S02]  /*11980*/  ISETP.GE.U32.AND P1, PT, R14, 0x300, PT ;  /* 0x000003000e00780c */ /* 0x000fe40003f26070 */
[----:B------:R-:W-:Y:S01]  /*11990*/  ISETP.NE.AND P0, PT, R15, 0x300, PT ;  /* 0x000003000f00780c */ /* 0x000fe20003f05270 */
[----:B0-----:R-:W-:-:S09]  /*119a0*/  ULEA UR4, UR5, UR4, 0x18 ;  /* 0x0000000405047291 */ /* 0x001fd2000f8ec0ff */
[----:B------:R-:W0:Y:S03]  /*119b0*/  LDS R0, [UR4+0x1a0] ;  /* 0x0001a004ff007984 */ /* 0x000e260008000800 */
[----:B-1----:R-:W-:Y:S05]  /*119c0*/  @!P0 BRA `(.L_x_249) ;  /* 0x0000000000308947 */ /* 0x002fea0003800000 */
[----:B------:R-:W-:Y:S01]  /*119d0*/  LEA.HI R14, R14, 0x1, RZ, 0x18 ;  /* 0x000000010e0e7811 */ /* 0x000fe200078fc0ff */
[----:B------:R-:W-:Y:S02]  /*119e0*/  IMAD.MOV.U32 R16, RZ, RZ, RZ ;  /* 0x000000ffff107224 */ /* 0x000fe400078e00ff */
[----:B------:R-:W-:Y:S01]  /*119f0*/  IMAD.MOV.U32 R17, RZ, RZ, R4 ;  /* 0x000000ffff117224 */ /* 0x000fe200078e0004 */
[----:B------:R-:W-:-:S07]  /*11a00*/  LOP3.LUT R21, R14, 0x3, RZ, 0xc0, !PT ;  /* 0x000000030e157812 */ /* 0x000fce00078ec0ff */
.L_x_250:
[----:B-12---:R-:W-:-:S05]  /*11a10*/  IMAD.WIDE.U32 R14, R17, 0x4, R12 ;  /* 0x00000004110e7825 */ /* 0x006fca00078e000c */
[----:B------:R-:W0:Y:S01]  /*11a20*/  LDG.E R19, desc[UR8][R14.64] ;  /* 0x000000080e137981 */ /* 0x000e22000c1e1900 */
[----:B------:R-:W-:Y:S01]  /*11a30*/  IADD3 R16, PT, PT, R16, 0x1, RZ ;  /* 0x0000000110107810 */ /* 0x000fe20007ffe0ff */
[----:B------:R-:W-:-:S03]  /*11a40*/  VIADD R17, R17, 0x100 ;  /* 0x0000010011117836 */ /* 0x000fc60000000000 */
[----:B------:R-:W-:Y:S01]  /*11a50*/  ISETP.NE.AND P0, PT, R16, R21, PT ;  /* 0x000000151000720c */ /* 0x000fe20003f05270 */
[----:B0-----:R-:W-:-:S05]  /*11a60*/  FMUL R19, R0, R19 ;  /* 0x0000001300137220 */ /* 0x001fca0000400000 */
[----:B------:R1:W-:Y:S07]  /*11a70*/  STG.E desc[UR8][R14.64], R19 ;  /* 0x000000130e007986 */ /* 0x0003ee000c101908 */
[----:B------:R-:W-:Y:S05]  /*11a80*/  @P0 BRA `(.L_x_250) ;  /* 0xfffffffc00e00947 */ /* 0x000fea000383ffff */
.L_x_249:
[----:B------:R-:W-:Y:S05]  /*11a90*/  BSYNC.RECONVERGENT B1 ;  /* 0x0000000000017941 */ /* 0x000fea0003800200 */
.L_x_248:
[----:B------:R-:W-:Y:S05]  /*11aa0*/  @!P1 BRA `(.L_x_247) ;  /* 0x0000000000409947 */ /* 0x000fea0003800000 */
.L_x_251:
[----:B012---:R-:W-:-:S05]  /*11ab0*/  IMAD.WIDE.U32 R14, R17, 0x4, R12 ;  /* 0x00000004110e7825 */ /* 0x007fca00078e000c */
[----:B------:R-:W0:Y:S04]  /*11ac0*/  LDG.E R19, desc[UR8][R14.64] ;  /* 0x000000080e137981 */ /* 0x000e28000c1e1900 */
[----:B------:R-:W2:Y:S04]  /*11ad0*/  LDG.E R21, desc[UR8][R14.64+0x400] ;  /* 0x000400080e157981 */ /* 0x000ea8000c1e1900 */
[----:B------:R-:W3:Y:S04]  /*11ae0*/  LDG.E R23, desc[UR8][R14.64+0x800] ;  /* 0x000800080e177981 */ /* 0x000ee8000c1e1900 */
[----:B------:R-:W4:Y:S01]  /*11af0*/  LDG.E R25, desc[UR8][R14.64+0xc00] ;  /* 0x000c00080e197981 */ /* 0x000f22000c1e1900 */
[----:B------:R-:W-:-:S05]  /*11b00*/  VIADD R17, R17, 0x400 ;  /* 0x0000040011117836 */ /* 0x000fca0000000000 */
[----:B------:R-:W-:Y:S01]  /*11b10*/  ISETP.GE.AND P0, PT, R17, R27, PT ;  /* 0x0000001b1100720c */ /* 0x000fe20003f06270 */
[C---:B0-----:R-:W-:Y:S01]  /*11b20*/  FMUL R19, R0.reuse, R19 ;  /* 0x0000001300137220 */ /* 0x041fe20000400000 */
[----:B--2---:R-:W-:-:S04]  /*11b30*/  FMUL R21, R0, R21 ;  /* 0x0000001500157220 */ /* 0x004fc80000400000 */
[----:B------:R0:W-:Y:S01]  /*11b40*/  STG.E desc[UR8][R14.64], R19 ;  /* 0x000000130e007986 */ /* 0x0001e2000c101908 */
[----:B---3--:R-:W-:-:S03]  /*11b50*/  FMUL R23, R0, R23 ;  /* 0x0000001700177220 */ /* 0x008fc60000400000 */
[----:B------:R0:W-:Y:S01]  /*11b60*/  STG.E desc[UR8][R14.64+0x400], R21 ;  /* 0x000400150e007986 */ /* 0x0001e2000c101908 */
[----:B----4-:R-:W-:-:S03]  /*11b70*/  FMUL R25, R0, R25 ;  /* 0x0000001900197220 */ /* 0x010fc60000400000 */
[----:B------:R0:W-:Y:S04]  /*11b80*/  STG.E desc[UR8][R14.64+0x800], R23 ;  /* 0x000800170e007986 */ /* 0x0001e8000c101908 */
[----:B------:R0:W-:Y:S01]  /*11b90*/  STG.E desc[UR8][R14.64+0xc00], R25 ;  /* 0x000c00190e007986 */ /* 0x0001e2000c101908 */
[----:B------:R-:W-:Y:S05]  /*11ba0*/  @!P0 BRA `(.L_x_251) ;  /* 0xfffffffc00c08947 */ /* 0x000fea000383ffff */
.L_x_247:
[----:B------:R-:W-:Y:S05]  /*11bb0*/  BSYNC.RECONVERGENT B0 ;  /* 0x0000000000007941 */ /* 0x000fea0003800200 */
.L_x_246:
[----:B01-3--:R-:W0:Y:S01]  /*11bc0*/  LDC R15, c[0x3][0x104] ;  /* 0x00c04100ff0f7b82 */ /* 0x00be220000000800 */
[----:B------:R-:W1:Y:S01]  /*11bd0*/  LDCU UR6, c[0x3][0x104] ;  /* 0x00c02080ff0677ac */ /* 0x000e620008000800 */
[----:B------:R-:W-:Y:S06]  /*11be0*/  BSSY.RECONVERGENT B0, `(.L_x_252) ;  /* 0x0000085000007945 */ /* 0x000fec0003800200 */
[----:B------:R-:W-:Y:S01]  /*11bf0*/  BAR.SYNC.DEFER_BLOCKING 0x0 ;  /* 0x0000000000007b1d */ /* 0x000fe20000010000 */
[----:B0-----:R-:W-:-:S13]  /*11c00*/  ISETP.GE.AND P0, PT, R4, R15, PT ;  /* 0x0000000f0400720c */ /* 0x001fda0003f06270 */
[----:B-1----:R-:W-:Y:S05]  /*11c10*/  @P0 BRA `(.L_x_253) ;  /* 0x0000000800040947 */ /* 0x002fea0003800000 */
[----:B------:R-:W0:Y:S01]  /*11c20*/  S2UR UR5, SR_CgaCtaId ;  /* 0x00000000000579c3 */ /* 0x000e220000008800 */
[----:B------:R-:W-:Y:S01]  /*11c30*/  UMOV UR4, 0x400 ;  /* 0x0000040000047882 */ /* 0x000fe20000000000 */
[----:B------:R-:W-:Y:S01]  /*11c40*/  VIADDMNMX R18, R4, 0x100, R15, !PT ;  /* 0x0000010004127846 */ /* 0x000fe2000780010f */
[----:B------:R-:W-:Y:S01]  /*11c50*/  BSSY.RECONVERGENT B3, `(.L_x_254) ;  /* 0x000002a000037945 */ /* 0x000fe20003800200 */
[----:B------:R-:W-:Y:S01]  /*11c60*/  LOP3.LUT R15, RZ, R4, RZ, 0x33, !PT ;  /* 0x00000004ff0f7212 */ /* 0x000fe200078e33ff */
[----:B------:R-:W-:-:S03]  /*11c70*/  IMAD.MOV.U32 R14, RZ, RZ, R4 ;  /* 0x000000ffff0e7224 */ /* 0x000fc600078e0004 */
[----:B------:R-:W-:Y:S01]  /*11c80*/  IADD3 R18, PT, PT, R15, R18, RZ ;  /* 0x000000120f127210 */ /* 0x000fe20007ffe0ff */
[----:B----4-:R1:W3:Y:S03]  /*11c90*/  LDC.64 R24, c[0x3][R3+0x38] ;  /* 0x00c00e0003187b82 */ /* 0x0102e60000000a00 */
[----:B------:R-:W-:-:S04]  /*11ca0*/  LOP3.LUT R0, R18, 0x300, RZ, 0xc0, !PT ;  /* 0x0000030012007812 */ /* 0x000fc800078ec0ff */
[----:B------:R-:W-:Y:S01]  /*11cb0*/  ISETP.NE.AND P0, PT, R0, 0x300, PT ;  /* 0x000003000000780c */ /* 0x000fe20003f05270 */
[----:B--2---:R1:W2:Y:S01]  /*11cc0*/  LDC.64 R22, c[0x3][R3+0x68] ;  /* 0x00c01a0003167b82 */ /* 0x0042a20000000a00 */
[----:B0-----:R-:W-:-:S09]  /*11cd0*/  ULEA UR4, UR5, UR4, 0x18 ;  /* 0x0000000405047291 */ /* 0x001fd2000f8ec0ff */
[----:B------:R-:W0:Y:S02]  /*11ce0*/  LDS R13, [UR4+0x198] ;  /* 0x00019804ff0d7984 */ /* 0x000e240008000800 */
[----:B------:R-:W4:Y:S02]  /*11cf0*/  LDCU UR4, c[0x3][0xe4] ;  /* 0x00c01c80ff0477ac */ /* 0x000f240008000800 */
[----:B----4-:R-:W-:Y:S01]  /*11d00*/  I2FP.F32.S32 R15, UR4 ;  /* 0x00000004000f7c45 */ /* 0x010fe20008201400 */
[----:B-1----:R-:W-:Y:S06]  /*11d10*/  @!P0 BRA `(.L_x_255) ;  /* 0x0000000000748947 */ /* 0x002fec0003800000 */
[----:B------:R-:W-:Y:S01]  /*11d20*/  LEA.HI R20, R18, 0x1, RZ, 0x18 ;  /* 0x0000000112147811 */ /* 0x000fe200078fc0ff */
[----:B------:R-:W-:Y:S01]  /*11d30*/  IMAD.MOV.U32 R19, RZ, RZ, RZ ;  /* 0x000000ffff137224 */ /* 0x000fe200078e00ff */
[----:B------:R-:W-:Y:S02]  /*11d40*/  MOV R14, R4 ;  /* 0x00000004000e7202 */ /* 0x000fe40000000f00 */
[----:B------:R-:W-:-:S07]  /*11d50*/  LOP3.LUT R20, R20, 0x3, RZ, 0xc0, !PT ;  /* 0x0000000314147812 */ /* 0x000fce00078ec0ff */
.L_x_258:
[----:B--2---:R-:W-:-:S06]  /*11d60*/  IMAD.WIDE.U32 R16, R14, 0x4, R22 ;  /* 0x000000040e107825 */ /* 0x004fcc00078e0016 */
[----:B------:R-:W0:Y:S01]  /*11d70*/  LDG.E R16, desc[UR8][R16.64] ;  /* 0x0000000810107981 */ /* 0x000e22000c1e1900 */
[----:B-1-3--:R-:W-:-:S05]  /*11d80*/  IMAD.WIDE.U32 R36, R14, 0x4, R24 ;  /* 0x000000040e247825 */ /* 0x00afca00078e0018 */
[----:B------:R1:W5:Y:S01]  /*11d90*/  LDG.E R21, desc[UR8][R36.64] ;  /* 0x0000000824157981 */ /* 0x000362000c1e1900 */
[----:B------:R-:W2:Y:S01]  /*11da0*/  MUFU.RCP R0, R15 ;  /* 0x0000000f00007308 */ /* 0x000ea20000001000 */
[----:B------:R-:W-:Y:S01]  /*11db0*/  VIADD R19, R19, 0x1 ;  /* 0x0000000113137836 */ /* 0x000fe20000000000 */
[----:B------:R-:W-:Y:S04]  /*11dc0*/  BSSY.RECONVERGENT B4, `(.L_x_256) ;  /* 0x000000e000047945 */ /* 0x000fe80003800200 */
[----:B------:R-:W-:Y:S01]  /*11dd0*/  ISETP.NE.AND P3, PT, R19, R20, PT ;  /* 0x000000141300720c */ /* 0x000fe20003f65270 */
[----:B--2---:R-:W-:-:S04]  /*11de0*/  FFMA R27, -R15, R0, 1 ;  /* 0x3f8000000f1b7423 */ /* 0x004fc80000000100 */
[----:B------:R-:W-:Y:S01]  /*11df0*/  FFMA R0, R0, R27, R0 ;  /* 0x0000001b00007223 */ /* 0x000fe20000000000 */
[----:B0-----:R-:W-:-:S04]  /*11e00*/  FMUL R26, R13, R16 ;  /* 0x000000100d1a7220 */ /* 0x001fc80000400000 */
[----:B------:R-:W0:Y:S01]  /*11e10*/  FCHK P0, R26, R15 ;  /* 0x0000000f1a007302 */ /* 0x000e220000000000 */
        /* <DEDUP_REMOVED lines=8> */
.L_x_257:
[----:B------:R-:W-:Y:S05]  /*11ea0*/  BSYNC.RECONVERGENT B4 ;  /* 0x0000000000047941 */ /* 0x000fea0003800200 */
.L_x_256:
[----:B-----5:R-:W-:Y:S01]  /*11eb0*/  FADD R21, R21, -R0 ;  /* 0x8000000015157221 */ /* 0x020fe20000000000 */
[----:B------:R-:W-:-:S04]  /*11ec0*/  VIADD R14, R14, 0x100 ;  /* 0x000001000e0e7836 */ /* 0x000fc80000000000 */
[----:B------:R1:W-:Y:S01]  /*11ed0*/  STG.E desc[UR8][R36.64], R21 ;  /* 0x0000001524007986 */ /* 0x0003e2000c101908 */
[----:B------:R-:W-:Y:S05]  /*11ee0*/  @P3 BRA `(.L_x_258) ;  /* 0xfffffffc009c3947 */ /* 0x000fea000383ffff */
.L_x_255:
[----:B------:R-:W-:Y:S05]  /*11ef0*/  BSYNC.RECONVERGENT B3 ;  /* 0x0000000000037941 */ /* 0x000fea0003800200 */
.L_x_254:
[----:B------:R-:W-:-:S13]  /*11f00*/  ISETP.GE.U32.AND P0, PT, R18, 0x300, PT ;  /* 0x000003001200780c */ /* 0x000fda0003f06070 */
[----:B------:R-:W-:Y:S05]  /*11f10*/  @!P0 BRA `(.L_x_253) ;  /* 0x0000000400448947 */ /* 0x000fea0003800000 */
.L_x_267:
[----:B-12---:R-:W-:-:S05]  /*11f20*/  IMAD.WIDE.U32 R36, R14, 0x4, R22 ;  /* 0x000000040e247825 */ /* 0x006fca00078e0016 */
[----:B0-----:R-:W0:Y:S01]  /*11f30*/  LDG.E R0, desc[UR8][R36.64] ;  /* 0x0000000824007981 */ /* 0x001e22000c1e1900 */
[----:B---3--:R-:W-:-:S05]  /*11f40*/  IMAD.WIDE.U32 R20, R14, 0x4, R24 ;  /* 0x000000040e147825 */ /* 0x008fca00078e0018 */
[----:B------:R1:W5:Y:S01]  /*11f50*/  LDG.E R18, desc[UR8][R20.64] ;  /* 0x0000000814127981 */ /* 0x000362000c1e1900 */
[----:B------:R-:W2:Y:S01]  /*11f60*/  MUFU.RCP R12, R15 ;  /* 0x0000000f000c7308 */ /* 0x000ea20000001000 */
[----:B------:R-:W-:Y:S01]  /*11f70*/  VIADD R14, R14, 0x400 ;  /* 0x000004000e0e7836 */ /* 0x000fe20000000000 */
[----:B------:R-:W-:Y:S04]  /*11f80*/  BSSY.RECONVERGENT B3, `(.L_x_259) ;  /* 0x000000e000037945 */ /* 0x000fe80003800200 */
[----:B------:R-:W-:Y:S01]  /*11f90*/  ISETP.GE.AND P3, PT, R14, UR6, PT ;  /* 0x000000060e007c0c */ /* 0x000fe2000bf66270 */
[----:B--2---:R-:W-:Y:S01]  /*11fa0*/  FFMA R17, -R15, R12, 1 ;  /* 0x3f8000000f117423 */ /* 0x004fe2000000010c */
[----:B0-----:R-:W-:-:S03]  /*11fb0*/  FMUL R16, R13, R0 ;  /* 0x000000000d107220 */ /* 0x001fc60000400000 */
[----:B------:R-:W-:Y:S01]  /*11fc0*/  FFMA R0, R12, R17, R12 ;  /* 0x000000110c007223 */ /* 0x000fe2000000000c */
[----:B------:R-:W0:Y:S03]  /*11fd0*/  FCHK P0, R16, R15 ;  /* 0x0000000f10007302 */ /* 0x000e260000000000 */
        /* <DEDUP_REMOVED lines=8> */
.L_x_260:
[----:B------:R-:W-:Y:S05]  /*12060*/  BSYNC.RECONVERGENT B3 ;  /* 0x0000000000037941 */ /* 0x000fea0003800200 */
.L_x_259:
[----:B-----5:R-:W-:Y:S02]  /*12070*/  FADD R17, R18, -R0 ;  /* 0x8000000012117221 */ /* 0x020fe40000000000 */
[----:B------:R0:W5:Y:S04]  /*12080*/  LDG.E R18, desc[UR8][R20.64+0x400] ;  /* 0x0004000814127981 */ /* 0x000168000c1e1900 */
[----:B------:R0:W-:Y:S04]  /*12090*/  STG.E desc[UR8][R20.64], R17 ;  /* 0x0000001114007986 */ /* 0x0001e8000c101908 */
[----:B------:R-:W2:Y:S01]  /*120a0*/  LDG.E R0, desc[UR8][R36.64+0x400] ;  /* 0x0004000824007981 */ /* 0x000ea2000c1e1900 */
[----:B------:R-:W1:Y:S01]  /*120b0*/  MUFU.RCP R12, R15 ;  /* 0x0000000f000c7308 */ /* 0x000e620000001000 */
[----:B------:R-:W-:Y:S01]  /*120c0*/  BSSY.RECONVERGENT B3, `(.L_x_261) ;  /* 0x000000d000037945 */ /* 0x000fe20003800200 */
[----:B-1----:R-:W-:Y:S01]  /*120d0*/  FFMA R19, -R15, R12, 1 ;  /* 0x3f8000000f137423 */ /* 0x002fe2000000010c */
[----:B--2---:R-:W-:-:S05]  /*120e0*/  FMUL R16, R13, R0 ;  /* 0x000000000d107220 */ /* 0x004fca0000400000 */
[----:B------:R-:W1:Y:S01]  /*120f0*/  FCHK P0, R16, R15 ;  /* 0x0000000f10007302 */ /* 0x000e620000000000 */
[----:B------:R-:W-:-:S04]  /*12100*/  FFMA R0, R12, R19, R12 ;  /* 0x000000130c007223 */ /* 0x000fc8000000000c */
        /* <DEDUP_REMOVED lines=8> */
.L_x_262:
[----:B------:R-:W-:Y:S05]  /*12190*/  BSYNC.RECONVERGENT B3 ;  /* 0x0000000000037941 */ /* 0x000fea0003800200 */
.L_x_261:
        /* <DEDUP_REMOVED lines=18> */
.L_x_264:
[----:B------:R-:W-:Y:S05]  /*122c0*/  BSYNC.RECONVERGENT B3 ;  /* 0x0000000000037941 */ /* 0x000fea0003800200 */
.L_x_263:
[----:B-----5:R-:W-:Y:S02]  /*122d0*/  FADD R17, R18, -R0 ;  /* 0x8000000012117221 */ /* 0x020fe40000000000 */
[----:B------:R0:W5:Y:S04]  /*122e0*/  LDG.E R18, desc[UR8][R20.64+0xc00] ;  /* 0x000c000814127981 */ /* 0x000168000c1e1900 */
[----:B------:R0:W-:Y:S04]  /*122f0*/  STG.E desc[UR8][R20.64+0x800], R17 ;  /* 0x0008001114007986 */ /* 0x0001e8000c101908 */
[----:B------:R-:W2:Y:S01]  /*12300*/  LDG.E R36, desc[UR8][R36.64+0xc00] ;  /* 0x000c000824247981 */ /* 0x000ea2000c1e1900 */
        /* <DEDUP_REMOVED lines=14> */
.L_x_266:
[----:B------:R-:W-:Y:S05]  /*123f0*/  BSYNC.RECONVERGENT B3 ;  /* 0x0000000000037941 */ /* 0x000fea0003800200 */
.L_x_265:
[----:B-----5:R-:W-:-:S05]  /*12400*/  FADD R17, R18, -R0 ;  /* 0x8000000012117221 */ /* 0x020fca0000000000 */
[----:B------:R0:W-:Y:S01]  /*12410*/  STG.E desc[UR8][R20.64+0xc00], R17 ;  /* 0x000c001114007986 */ /* 0x0001e2000c101908 */
[----:B------:R-:W-:Y:S05]  /*12420*/  @!P3 BRA `(.L_x_267) ;  /* 0xfffffff800bcb947 */ /* 0x000fea000383ffff */
.L_x_253:
[----:B------:R-:W-:Y:S05]  /*12430*/  BSYNC.RECONVERGENT B0 ;  /* 0x0000000000007941 */ /* 0x000fea0003800200 */
.L_x_252:
[----:B0-2---:R-:W0:Y:S01]  /*12440*/  LDC R13, c[0x3][0x1a4] ;  /* 0x00c06900ff0d7b82 */ /* 0x005e220000000800 */
[----:B------:R-:W2:Y:S01]  /*12450*/  LDCU UR4, c[0x3][0x1a4] ;  /* 0x00c03480ff0477ac */ /* 0x000ea20008000800 */
[----:B------:R-:W-:Y:S06]  /*12460*/  BSSY.RECONVERGENT B0, `(.L_x_268) ;  /* 0x0000070000007945 */ /* 0x000fec0003800200 */
[----:B------:R-:W-:Y:S01]  /*12470*/  BAR.SYNC.DEFER_BLOCKING 0x0 ;  /* 0x0000000000007b1d */ /* 0x000fe20000010000 */
[----:B0-----:R-:W-:-:S13]  /*12480*/  ISETP.GE.AND P0, PT, R4, R13, PT ;  /* 0x0000000d0400720c */ /* 0x001fda0003f06270 */
[----:B--2---:R-:W-:Y:S05]  /*12490*/  @P0 BRA `(.L_x_269) ;  /* 0x0000000400b00947 */ /* 0x004fea0003800000 */
[----:B------:R-:W-:Y:S01]  /*124a0*/  VIADDMNMX R13, R4, 0x100, R13, !PT ;  /* 0x00000100040d7846 */ /* 0x000fe2000780010d */
[----:B------:R0:W2:Y:S01]  /*124b0*/  LDC.64 R22, c[0x3][R3+0x38] ;  /* 0x00c00e0003167b82 */ /* 0x0000a20000000a00 */
[-C--:B------:R-:W-:Y:S01]  /*124c0*/  LOP3.LUT R0, RZ, R4.reuse, RZ, 0x33, !PT ;  /* 0x00000004ff007212 */ /* 0x080fe200078e33ff */
[----:B------:R-:W-:Y:S01]  /*124d0*/  BSSY.RECONVERGENT B3, `(.L_x_270) ;  /* 0x0000021000037945 */ /* 0x000fe20003800200 */
[----:B------:R-:W-:-:S03]  /*124e0*/  MOV R18, R4 ;  /* 0x0000000400127202 */ /* 0x000fc60000000f00 */
[----:B------:R-:W-:Y:S02]  /*124f0*/  IMAD.IADD R13, R0, 0x1, R13 ;  /* 0x00000001000d7824 */ /* 0x000fe400078e020d */
[----:B-1--4-:R0:W1:Y:S03]  /*12500*/  LDC.64 R20, c[0x3][R3+0x78] ;  /* 0x00c01e0003147b82 */ /* 0x0120660000000a00 */
[----:B------:R-:W-:-:S04]  /*12510*/  LOP3.LUT R0, R13, 0x300, RZ, 0xc0, !PT ;  /* 0x000003000d007812 */ /* 0x000fc800078ec0ff */
[----:B------:R-:W-:-:S13]  /*12520*/  ISETP.NE.AND P0, PT, R0, 0x300, PT ;  /* 0x000003000000780c */ /* 0x000fda0003f05270 */
[----:B0-----:R-:W-:Y:S05]  /*12530*/  @!P0 BRA `(.L_x_271) ;  /* 0x0000000000688947 */ /* 0x001fea0003800000 */
[----:B------:R-:W-:Y:S01]  /*12540*/  LEA.HI R14, R13, 0x1, RZ, 0x18 ;  /* 0x000000010d0e7811 */ /* 0x000fe200078fc0ff */
[----:B------:R-:W-:Y:S02]  /*12550*/  IMAD.MOV.U32 R15, RZ, RZ, RZ ;  /* 0x000000ffff0f7224 */ /* 0x000fe400078e00ff */
[----:B------:R-:W-:Y:S01]  /*12560*/  IMAD.MOV.U32 R18, RZ, RZ, R4 ;  /* 0x000000ffff127224 */ /* 0x000fe200078e0004 */
[----:B------:R-:W-:-:S07]  /*12570*/  LOP3.LUT R14, R14, 0x3, RZ, 0xc0, !PT ;  /* 0x000000030e0e7812 */ /* 0x000fce00078ec0ff */
.L_x_274:
[----:B01-3--:R-:W-:-:S05]  /*12580*/  IMAD.WIDE.U32 R24, R18, 0x4, R20 ;  /* 0x0000000412187825 */ /* 0x00bfca00078e0014 */
[----:B------:R-:W3:Y:S01]  /*12590*/  LDG.E R33, desc[UR8][R24.64] ;  /* 0x0000000818217981 */ /* 0x000ee2000c1e1900 */
[----:B--2---:R-:W-:-:S05]  /*125a0*/  IMAD.WIDE.U32 R16, R18, 0x4, R22 ;  /* 0x0000000412107825 */ /* 0x004fca00078e0016 */
[----:B------:R-:W2:Y:S01]  /*125b0*/  LDG.E R0, desc[UR8][R16.64] ;  /* 0x0000000810007981 */ /* 0x000ea2000c1e1900 */
[----:B------:R-:W-:Y:S01]  /*125c0*/  IADD3 R15, PT, PT, R15, 0x1, RZ ;  /* 0x000000010f0f7810 */ /* 0x000fe20007ffe0ff */
[----:B------:R-:W-:Y:S03]  /*125d0*/  BSSY.RECONVERGENT B4, `(.L_x_272) ;  /* 0x000000d000047945 */ /* 0x000fe60003800200 */
[----:B------:R-:W-:Y:S01]  /*125e0*/  ISETP.NE.AND P3, PT, R15, R14, PT ;  /* 0x0000000e0f00720c */ /* 0x000fe20003f65270 */
[----:B---3--:R-:W0:Y:S08]  /*125f0*/  MUFU.RCP R12, R33 ;  /* 0x00000021000c7308 */ /* 0x008e300000001000 */
[----:B--2---:R-:W1:Y:S01]  /*12600*/  FCHK P0, R0, R33 ;  /* 0x0000002100007302 */ /* 0x004e620000000000 */
[----:B0-----:R-:W-:-:S04]  /*12610*/  FFMA R19, -R33, R12, 1 ;  /* 0x3f80000021137423 */ /* 0x001fc8000000010c */
[----:B------:R-:W-:-:S04]  /*12620*/  FFMA R19, R12, R19, R12 ;  /* 0x000000130c137223 */ /* 0x000fc8000000000c */
[----:B------:R-:W-:-:S04]  /*12630*/  FFMA R12, R0, R19, RZ ;  /* 0x00000013000c7223 */ /* 0x000fc800000000ff */
[----:B------:R-:W-:-:S04]  /*12640*/  FFMA R26, -R33, R12, R0 ;  /* 0x0000000c211a7223 */ /* 0x000fc80000000100 */
[----:B------:R-:W-:Y:S01]  /*12650*/  FFMA R19, R19, R26, R12 ;  /* 0x0000001a13137223 */ /* 0x000fe2000000000c */
[----:B-1----:R-:W-:Y:S06]  /*12660*/  @!P0 BRA `(.L_x_273) ;  /* 0x00000000000c8947 */ /* 0x002fec0003800000 */
[----:B------:R-:W-:-:S07]  /*12670*/  MOV R12, 0x12690 ;  /* 0x00012690000c7802 */ /* 0x000fce0000000f00 */
[----:B------:R-:W-:Y:S05]  /*12680*/  CALL.REL.NOINC `($__internal_1_$__cuda_sm3x_div_rn_noftz_f32_slowpath) ;  /* 0x0000004800f87944 */ /* 0x000fea0003c00000 */
[----:B------:R-:W-:-:S07]  /*12690*/  IMAD.MOV.U32 R19, RZ, RZ, R0 ;  /* 0x000000ffff137224 */ /* 0x000fce00078e0000 */
.L_x_273:
[----:B------:R-:W-:Y:S05]  /*126a0*/  BSYNC.RECONVERGENT B4 ;  /* 0x0000000000047941 */ /* 0x000fea0003800200 */
.L_x_272:
[----:B------:R0:W-:Y:S01]  /*126b0*/  STG.E desc[UR8][R24.64], R19 ;  /* 0x0000001318007986 */ /* 0x0001e2000c101908 */
[----:B------:R-:W-:Y:S01]  /*126c0*/  VIADD R18, R18, 0x100 ;  /* 0x0000010012127836 */ /* 0x000fe20000000000 */
[----:B------:R-:W-:Y:S06]  /*126d0*/  @P3 BRA `(.L_x_274) ;  /* 0xfffffffc00a83947 */ /* 0x000fec000383ffff */
.L_x_271:
[----:B------:R-:W-:Y:S05]  /*126e0*/  BSYNC.RECONVERGENT B3 ;  /* 0x0000000000037941 */ /* 0x000fea0003800200 */
.L_x_270:
[----:B------:R-:W-:-:S13]  /*126f0*/  ISETP.GE.U32.AND P0, PT, R13, 0x300, PT ;  /* 0x000003000d00780c */ /* 0x000fda0003f06070 */
[----:B------:R-:W-:Y:S05]  /*12700*/  @!P0 BRA `(.L_x_269) ;  /* 0x0000000400148947 */ /* 0x000fea0003800000 */
.L_x_283:
[----:B01----:R-:W-:-:S05]  /*12710*/  IMAD.WIDE.U32 R14, R18, 0x4, R20 ;  /* 0x00000004120e7825 */ /* 0x003fca00078e0014 */
[----:B------:R-:W4:Y:S01]  /*12720*/  LDG.E R33, desc[UR8][R14.64] ;  /* 0x000000080e217981 */ /* 0x000f22000c1e1900 */
[----:B0-23--:R-:W-:-:S05]  /*12730*/  IMAD.WIDE.U32 R24, R18, 0x4, R22 ;  /* 0x0000000412187825 */ /* 0x00dfca00078e0016 */
[----:B------:R-:W2:Y:S01]  /*12740*/  LDG.E R0, desc[UR8][R24.64] ;  /* 0x0000000818007981 */ /* 0x000ea2000c1e1900 */
[----:B------:R-:W-:Y:S01]  /*12750*/  IADD3 R18, PT, PT, R18, 0x400, RZ ;  /* 0x0000040012127810 */ /* 0x000fe20007ffe0ff */
[----:B------:R-:W-:Y:S03]  /*12760*/  BSSY.RECONVERGENT B3, `(.L_x_275) ;  /* 0x000000d000037945 */ /* 0x000fe60003800200 */
[----:B------:R-:W-:Y:S01]  /*12770*/  ISETP.GE.AND P3, PT, R18, UR4, PT ;  /* 0x0000000412007c0c */ /* 0x000fe2000bf66270 */
[----:B----4-:R-:W0:Y:S08]  /*12780*/  MUFU.RCP R12, R33 ;  /* 0x00000021000c7308 */ /* 0x010e300000001000 */
        /* <DEDUP_REMOVED lines=10> */
.L_x_276:
[----:B------:R-:W-:Y:S05]  /*12830*/  BSYNC.RECONVERGENT B3 ;  /* 0x0000000000037941 */ /* 0x000fea0003800200 */
.L_x_275:
[----:B------:R-:W2:Y:S04]  /*12840*/  LDG.E R33, desc[UR8][R14.64+0x400] ;  /* 0x000400080e217981 */ /* 0x000ea8000c1e1900 */
[----:B------:R0:W-:Y:S04]  /*12850*/  STG.E desc[UR8][R14.64], R13 ;  /* 0x0000000d0e007986 */ /* 0x0001e8000c101908 */
[----:B------:R-:W3:Y:S01]  /*12860*/  LDG.E R0, desc[UR8][R24.64+0x400] ;  /* 0x0004000818007981 */ /* 0x000ee2000c1e1900 */
[----:B------:R-:W-:Y:S01]  /*12870*/  BSSY.RECONVERGENT B3, `(.L_x_277) ;  /* 0x000000c000037945 */ /* 0x000fe20003800200 */
[----:B--2---:R-:W1:Y:S08]  /*12880*/  MUFU.RCP R12, R33 ;  /* 0x00000021000c7308 */ /* 0x004e700000001000 */
[----:B---3--:R-:W2:Y:S01]  /*12890*/  FCHK P0, R0, R33 ;  /* 0x0000002100007302 */ /* 0x008ea20000000000 */
[----:B-1----:R-:W-:-:S04]  /*128a0*/  FFMA R17, -R33, R12, 1 ;  /* 0x3f80000021117423 */ /* 0x002fc8000000010c */
[----:B------:R-:W-:-:S04]  /*128b0*/  FFMA R17, R12, R17, R12 ;  /* 0x000000110c117223 */ /* 0x000fc8000000000c */
[----:B------:R-:W-:-:S04]  /*128c0*/  FFMA R12, R0, R17, RZ ;  /* 0x00000011000c7223 */ /* 0x000fc800000000ff */
[----:B------:R-:W-:-:S04]  /*128d0*/  FFMA R16, -R33, R12, R0 ;  /* 0x0000000c21107223 */ /* 0x000fc80000000100 */
[----:B------:R-:W-:Y:S01]  /*128e0*/  FFMA R17, R17, R16, R12 ;  /* 0x0000001011117223 */ /* 0x000fe2000000000c */
[----:B0-2---:R-:W-:Y:S06]  /*128f0*/  @!P0 BRA `(.L_x_278) ;  /* 0x00000000000c8947 */ /* 0x005fec0003800000 */
[----:B------:R-:W-:-:S07]  /*12900*/  MOV R12, 0x12920 ;  /* 0x00012920000c7802 */ /* 0x000fce0000000f00 */
[----:B------:R-:W-:Y:S05]  /*12910*/  CALL.REL.NOINC `($__internal_1_$__cuda_sm3x_div_rn_noftz_f32_slowpath) ;  /* 0x0000004800547944 */ /* 0x000fea0003c00000 */
[----:B------:R-:W-:-:S07]  /*12920*/  IMAD.MOV.U32 R17, RZ, RZ, R0 ;  /* 0x000000ffff117224 */ /* 0x000fce00078e0000 */
.L_x_278:
[----:B------:R-:W-:Y:S05]  /*12930*/  BSYNC.RECONVERGENT B3 ;  /* 0x0000000000037941 */ /* 0x000fea0003800200 */
.L_x_277:
        /* <DEDUP_REMOVED lines=14> */
[----:B------:R-:W-:-:S07]  /*12a20*/  MOV R13, R0 ;  /* 0x00000000000d7202 */ /* 0x000fce0000000f00 */
.L_x_280:
[----:B------:R-:W-:Y:S05]  /*12a30*/  BSYNC.RECONVERGENT B3 ;  /* 0x0000000000037941 */ /* 0x000fea0003800200 */
.L_x_279:
        /* <DEDUP_REMOVED lines=15> */
.L_x_282:
[----:B------:R-:W-:Y:S05]  /*12b30*/  BSYNC.RECONVERGENT B3 ;  /* 0x0000000000037941 */ /* 0x000fea0003800200 */
.L_x_281:
[----:B------:R0:W-:Y:S01]  /*12b40*/  STG.E desc[UR8][R14.64+0xc00], R17 ;  /* 0x000c00110e007986 */ /* 0x0001e2000c101908 */
[----:B------:R-:W-:Y:S05]  /*12b50*/  @!P3 BRA `(.L_x_283) ;  /* 0xfffffff800ecb947 */ /* 0x000fea000383ffff */
.L_x_269:
[----:B------:R-:W-:Y:S05]  /*12b60*/  BSYNC.RECONVERGENT B0 ;  /* 0x0000000000007941 */ /* 0x000fea0003800200 */
.L_x_268:
[----:B-1--4-:R-:W1:Y:S01]  /*12b70*/  LDC R21, c[0x3][0x8] ;  /* 0x00c00200ff157b82 */ /* 0x012e620000000800 */
[----:B------:R-:W4:Y:S07]  /*12b80*/  LDCU UR4, c[0x3][0x20] ;  /* 0x00c00400ff0477ac */ /* 0x000f2e0008000800 */
[----:B------:R-:W-:Y:S08]  /*12b90*/  BAR.SYNC.DEFER_BLOCKING 0x0 ;  /* 0x0000000000007b1d */ /* 0x000ff00000010000 */
[----:B------:R-:W5:Y:S01]  /*12ba0*/  LDC.64 R12, c[0x3][R3+0x18] ;  /* 0x00c00600030c7b82 */ /* 0x000f620000000a00 */
[----:B------:R-:W1:Y:S07]  /*12bb0*/  LDCU UR6, c[0x3][0x1e4] ;  /* 0x00c03c80ff0677ac */ /* 0x000e6e0008000800 */
[----:B0-----:R-:W0:Y:S01]  /*12bc0*/  LDC.64 R14, c[0x3][R3+0x10] ;  /* 0x00c00400030e7b82 */ /* 0x001e220000000a00 */
[----:B----4-:R-:W-:Y:S01]  /*12bd0*/  IMAD R0, R2, UR4, RZ ;  /* 0x0000000402007c24 */ /* 0x010fe2000f8e02ff */
[----:B------:R-:W4:Y:S01]  /*12be0*/  LDCU.64 UR4, c[0x3][0x10] ;  /* 0x00c00200ff0477ac */ /* 0x000f220008000a00 */
[----:B-1----:R-:W-:-:S05]  /*12bf0*/  SHF.R.S32.HI R17, RZ, 0x1f, R21 ;  /* 0x0000001fff117819 */ /* 0x002fca0000011415 */
[----:B---3--:R-:W1:Y:S01]  /*12c00*/  LDC R25, c[0x3][0x1e4] ;  /* 0x00c07900ff197b82 */ /* 0x008e620000000800 */
[C---:B------:R-:W-:Y:S01]  /*12c10*/  IADD3 R21, P0, PT, R0.reuse, R21, RZ ;  /* 0x0000001500157210 */ /* 0x040fe20007f1e0ff */
[----:B------:R-:W3:Y:S03]  /*12c20*/  LDG.E R8, desc[UR8][R8.64] ;  /* 0x0000000808087981 */ /* 0x000ee6000c1e1900 */
[----:B------:R-:W-:Y:S01]  /*12c30*/  LEA.HI.X.SX32 R0, R0, R17, 0x1, P0 ;  /* 0x0000001100007211 */ /* 0x000fe200000f0eff */
[C---:B------:R-:W-:Y:S01]  /*12c40*/  IMAD.SHL.U32 R19, R21.reuse, 0x4, RZ ;  /* 0x0000000415137824 */ /* 0x040fe200078e00ff */
[----:B------:R-:W2:Y:S02]  /*12c50*/  LDG.E R6, desc[UR8][R6.64] ;  /* 0x0000000806067981 */ /* 0x000ea4000c1e1900 */
[----:B------:R-:W-:Y:S02]  /*12c60*/  SHF.L.U64.HI R21, R21, 0x2, R0 ;  /* 0x0000000215157819 */ /* 0x000fe40000010200 */
[----:B-----5:R-:W-:-:S02]  /*12c70*/  IADD3 R18, P1, PT, R12, R19, RZ ;  /* 0x000000130c127210 */ /* 0x020fc40007f3e0ff */
[----:B0-----:R-:W-:-:S03]  /*12c80*/  IADD3 R16, P0, PT, R14, R19, RZ ;  /* 0x000000130e107210 */ /* 0x001fc60007f1e0ff */
[----:B------:R-:W-:Y:S01]  /*12c90*/  IMAD.X R19, R13, 0x1, R21, P1 ;  /* 0x000000010d137824 */ /* 0x000fe200008e0615 */
[----:B------:R-:W-:-:S04]  /*12ca0*/  IADD3.X R17, PT, PT, R15, R21, RZ, P0, !PT ;  /* 0x000000150f117210 */ /* 0x000fc800007fe4ff */
[----:B------:R-:W5:Y:S04]  /*12cb0*/  LDG.E R18, desc[UR8][R18.64+-0x4] ;  /* 0xfffffc0812127981 */ /* 0x000f68000c1e1900 */
[----:B------:R-:W5:Y:S01]  /*12cc0*/  LDG.E R16, desc[UR8][R16.64+-0x4] ;  /* 0xfffffc0810107981 */ /* 0x000f62000c1e1900 */
[----:B-1----:R-:W-:Y:S01]  /*12cd0*/  ISETP.GE.AND P0, PT, R4, R25, PT ;  /* 0x000000190400720c */ /* 0x002fe20003f06270 */
[----:B----4-:R-:W-:Y:S01]  /*12ce0*/  UIADD3 UR4, UPT, UPT, UR4, 0x1, UR5 ;  /* 0x0000000104047890 */ /* 0x010fe2000fffe005 */
[----:B------:R-:W-:Y:S01]  /*12cf0*/  BSSY.RECONVERGENT B0, `(.L_x_284) ;  /* 0x0000041000007945 */ /* 0x000fe20003800200 */
[----:B---3--:R-:W-:Y:S02]  /*12d00*/  LOP3.LUT R21, RZ, R8, RZ, 0x33, !PT ;  /* 0x00000008ff157212 */ /* 0x008fe400078e33ff */
[----:B--2---:R-:W-:-:S04]  /*12d10*/  LOP3.LUT R23, RZ, R6, RZ, 0x33, !PT ;  /* 0x00000006ff177212 */ /* 0x004fc800078e33ff */
[----:B-----5:R-:W-:Y:S02]  /*12d20*/  IADD3 R6, PT, PT, R23, UR4, R18 ;  /* 0x0000000417067c10 */ /* 0x020fe4000fffe012 */
[----:B------:R-:W-:Y:S02]  /*12d30*/  IADD3 R21, PT, PT, R21, UR4, R16 ;  /* 0x0000000415157c10 */ /* 0x000fe4000fffe010 */
[----:B------:R-:W-:Y:S05]  /*12d40*/  @P0 BRA `(.L_x_285) ;  /* 0x0000000000ec0947 */ /* 0x000fea0003800000 */
[----:B------:R-:W-:Y:S01]  /*12d50*/  VIADDMNMX R0, R4, 0x100, R25, !PT ;  /* 0x0000010004007846 */ /* 0x000fe20007800119 */
[----:B------:R-:W0:Y:S01]  /*12d60*/  LDCU UR4, c[0x3][0x1dc] ;  /* 0x00c03b80ff0477ac */ /* 0x000e220008000800 */
[-C--:B------:R-:W-:Y:S01]  /*12d70*/  LOP3.LUT R7, RZ, R4.reuse, RZ, 0x33, !PT ;  /* 0x00000004ff077212 */ /* 0x080fe200078e33ff */
[----:B------:R-:W-:Y:S04]  /*12d80*/  BSSY.RECONVERGENT B1, `(.L_x_286) ;  /* 0x0000017000017945 */ /* 0x000fe80003800200 */
[----:B------:R-:W-:Y:S01]  /*12d90*/  IMAD.IADD R16, R7, 0x1, R0 ;  /* 0x0000000107107824 */ /* 0x000fe200078e0200 */
[----:B------:R-:W-:-:S04]  /*12da0*/  MOV R7, R4 ;  /* 0x0000000400077202 */ /* 0x000fc80000000f00 */
[C---:B------:R-:W-:Y:S02]  /*12db0*/  LOP3.LUT R0, R16.reuse, 0x300, RZ, 0xc0, !PT ;  /* 0x0000030010007812 */ /* 0x040fe400078ec0ff */
[----:B------:R-:W-:Y:S02]  /*12dc0*/  ISETP.GE.U32.AND P1, PT, R16, 0x300, PT ;  /* 0x000003001000780c */ /* 0x000fe40003f26070 */
[----:B------:R-:W-:Y:S01]  /*12dd0*/  ISETP.NE.AND P0, PT, R0, 0x300, PT ;  /* 0x000003000000780c */ /* 0x000fe20003f05270 */
[----:B0-----:R-:W-:-:S12]  /*12de0*/  IMAD R0, R6, UR4, R21 ;  /* 0x0000000406007c24 */ /* 0x001fd8000f8e0215 */
[----:B------:R-:W-:Y:S05]  /*12df0*/  @!P0 BRA `(.L_x_287) ;  /* 0x00000000003c8947 */ /* 0x000fea0003800000 */
[----:B------:R0:W1:Y:S01]  /*12e00*/  LDC.64 R8, c[0x3][R3+0x88] ;  /* 0x00c0220003087b82 */ /* 0x0000620000000a00 */
[----:B------:R-:W-:Y:S01]  /*12e10*/  LEA.HI R6, R16, 0x1, RZ, 0x18 ;  /* 0x0000000110067811 */ /* 0x000fe200078fc0ff */
[----:B------:R-:W-:Y:S02]  /*12e20*/  IMAD.MOV.U32 R20, RZ, RZ, RZ ;  /* 0x000000ffff147224 */ /* 0x000fe400078e00ff */
[----:B------:R-:W-:Y:S01]  /*12e30*/  IMAD.MOV.U32 R7, RZ, RZ, R4 ;  /* 0x000000ffff077224 */ /* 0x000fe200078e0004 */
[----:B------:R-:W-:-:S07]  /*12e40*/  LOP3.LUT R23, R6, 0x3, RZ, 0xc0, !PT ;  /* 0x0000000306177812 */ /* 0x000fce00078ec0ff */
.L_x_288:
[----:B------:R-:W-:Y:S01]  /*12e50*/  ISETP.NE.AND P0, PT, R7, R0, PT ;  /* 0x000000000700720c */ /* 0x000fe20003f05270 */
[----:B------:R-:W-:-:S12]  /*12e60*/  VIADD R20, R20, 0x1 ;  /* 0x0000000114147836 */ /* 0x000fd80000000000 */
[----:B-1----:R-:W-:Y:S01]  /*12e70*/  @P0 IMAD.WIDE.U32 R16, R7, 0x4, R8 ;  /* 0x0000000407100825 */ /* 0x002fe200078e0008 */
[----:B------:R-:W-:-:S03]  /*12e80*/  @!P0 MOV R21, 0x3f800000 ;  /* 0x3f80000000158802 */ /* 0x000fc60000000f00 */
[----:B------:R-:W-:Y:S01]  /*12e90*/  @!P0 IMAD.WIDE.U32 R18, R0, 0x4, R8 ;  /* 0x0000000400128825 */ /* 0x000fe200078e0008 */
[----:B------:R2:W-:Y:S03]  /*12ea0*/  @P0 STG.E desc[UR8][R16.64], RZ ;  /* 0x000000ff10000986 */ /* 0x0005e6000c101908 */
[----:B------:R-:W-:Y:S01]  /*12eb0*/  VIADD R7, R7, 0x100 ;  /* 0x0000010007077836 */ /* 0x000fe20000000000 */
[----:B------:R2:W-:Y:S01]  /*12ec0*/  @!P0 STG.E desc[UR8][R18.64], R21 ;  /* 0x0000001512008986 */ /* 0x0005e2000c101908 */
[----:B------:R-:W-:-:S13]  /*12ed0*/  ISETP.NE.AND P0, PT, R20, R23, PT ;  /* 0x000000171400720c */ /* 0x000fda0003f05270 */
[----:B--2---:R-:W-:Y:S05]  /*12ee0*/  @P0 BRA `(.L_x_288) ;  /* 0xfffffffc00d80947 */ /* 0x004fea000383ffff */
.L_x_287:
[----:B------:R-:W-:Y:S05]  /*12ef0*/  BSYNC.RECONVERGENT B1 ;  /* 0x0000000000017941 */ /* 0x000fea0003800200 */
.L_x_286:
[----:B------:R-:W-:Y:S05]  /*12f00*/  @!P1 BRA `(.L_x_285) ;  /* 0x00000000007c9947 */ /* 0x000fea0003800000 */
.L_x_289:
[----:B------:R-:W1:Y:S01]  /*12f10*/  LDC.64 R8, c[0x3][R3+0x88] ;  /* 0x00c0220003087b82 */ /* 0x000e620000000a00 */
[C---:B------:R-:W-:Y:S01]  /*12f20*/  IADD3 R17, PT, PT, R7.reuse, 0x100, RZ ;  /* 0x0000010007117810 */ /* 0x040fe20007ffe0ff */
[C---:B------:R-:W-:Y:S01]  /*12f30*/  VIADD R19, R7.reuse, 0x300 ;  /* 0x0000030007137836 */ /* 0x040fe20000000000 */
[-C--:B------:R-:W-:Y:S02]  /*12f40*/  ISETP.NE.AND P0, PT, R7, R0.reuse, PT ;  /* 0x000000000700720c */ /* 0x080fe40003f05270 */
[-C--:B------:R-:W-:Y:S01]  /*12f50*/  ISETP.NE.AND P1, PT, R17, R0.reuse, PT ;  /* 0x000000001100720c */ /* 0x080fe20003f25270 */
[----:B------:R-:W-:Y:S01]  /*12f60*/  VIADD R17, R7, 0x200 ;  /* 0x0000020007117836 */ /* 0x000fe20000000000 */
[----:B------:R-:W-:-:S04]  /*12f70*/  ISETP.NE.AND P3, PT, R19, R0, PT ;  /* 0x000000001300720c */ /* 0x000fc80003f65270 */
[----:B------:R-:W-:-:S05]  /*12f80*/  ISETP.NE.AND P2, PT, R17, R0, PT ;  /* 0x000000001100720c */ /* 0x000fca0003f45270 */
[----:B------:R-:W-:Y:S02]  /*12f90*/  @!P0 MOV R35, 0x3f800000 ;  /* 0x3f80000000238802 */ /* 0x000fe40000000f00 */
[----:B------:R-:W-:Y:S02]  /*12fa0*/  @!P1 IMAD.MOV.U32 R37, RZ, RZ, 0x3f800000 ;  /* 0x3f800000ff259424 */ /* 0x000fe400078e00ff */
[----:B------:R-:W-:Y:S01]  /*12fb0*/  @!P3 MOV R41, 0x3f800000 ;  /* 0x3f8000000029b802 */ /* 0x000fe20000000f00 */
[----:B-1----:R-:W-:-:S04]  /*12fc0*/  @!P0 IMAD.WIDE.U32 R22, R0, 0x4, R8 ;  /* 0x0000000400168825 */ /* 0x002fc800078e0008 */
[C-C-:B------:R-:W-:Y:S01]  /*12fd0*/  @P0 IMAD.WIDE.U32 R16, R7.reuse, 0x4, R8.reuse ;  /* 0x0000000407100825 */ /* 0x140fe200078e0008 */
[----:B------:R1:W-:Y:S03]  /*12fe0*/  @!P0 STG.E desc[UR8][R22.64], R35 ;  /* 0x0000002316008986 */ /* 0x0003e6000c101908 */
[C-C-:B------:R-:W-:Y:S01]  /*12ff0*/  @P1 IMAD.WIDE.U32 R18, R7.reuse, 0x4, R8.reuse ;  /* 0x0000000407121825 */ /* 0x140fe200078e0008 */
[----:B------:R1:W-:Y:S03]  /*13000*/  @P0 STG.E desc[UR8][R16.64], RZ ;  /* 0x000000ff10000986 */ /* 0x0003e6000c101908 */
[C-C-:B------:R-:W-:Y:S01]  /*13010*/  @!P1 IMAD.WIDE.U32 R20, R0.reuse, 0x4, R8.reuse ;  /* 0x0000000400149825 */ /* 0x140fe200078e0008 */
[----:B------:R1:W-:Y:S03]  /*13020*/  @P1 STG.E desc[UR8][R18.64+0x400], RZ ;  /* 0x000400ff12001986 */ /* 0x0003e6000c101908 */
[--C-:B------:R-:W-:Y:S01]  /*13030*/  @P2 IMAD.WIDE.U32 R24, R7, 0x4, R8.reuse ;  /* 0x0000000407182825 */ /* 0x100fe200078e0008 */
[----:B------:R1:W-:Y:S03]  /*13040*/  @!P1 STG.E desc[UR8][R20.64], R37 ;  /* 0x0000002514009986 */ /* 0x0003e6000c101908 */
[----:B------:R-:W-:Y:S01]  /*13050*/  @!P2 IMAD.MOV.U32 R39, RZ, RZ, 0x3f800000 ;  /* 0x3f800000ff27a424 */ /* 0x000fe200078e00ff */
[----:B------:R1:W-:Y:S01]  /*13060*/  @P2 STG.E desc[UR8][R24.64+0x800], RZ ;  /* 0x000800ff18002986 */ /* 0x0003e2000c101908 */
[----:B------:R-:W-:-:S04]  /*13070*/  @!P2 IMAD.WIDE.U32 R26, R0, 0x4, R8 ;  /* 0x00000004001aa825 */ /* 0x000fc800078e0008 */
[C-C-:B------:R-:W-:Y:S01]  /*13080*/  @P3 IMAD.WIDE.U32 R32, R7.reuse, 0x4, R8.reuse ;  /* 0x0000000407203825 */ /* 0x140fe200078e0008 */
[----:B------:R1:W-:Y:S03]  /*13090*/  @!P2 STG.E desc[UR8][R26.64], R39 ;  /* 0x000000271a00a986 */ /* 0x0003e6000c101908 */
[----:B------:R-:W-:Y:S01]  /*130a0*/  @!P3 IMAD.WIDE.U32 R8, R0, 0x4, R8 ;  /* 0x000000040008b825 */ /* 0x000fe200078e0008 */
[----:B------:R1:W-:Y:S03]  /*130b0*/  @P3 STG.E desc[UR8][R32.64+0xc00], RZ ;  /* 0x000c00ff20003986 */ /* 0x0003e6000c101908 */
[----:B------:R-:W-:Y:S01]  /*130c0*/  VIADD R7, R7, 0x400 ;  /* 0x0000040007077836 */ /* 0x000fe20000000000 */
[----:B------:R1:W-:Y:S04]  /*130d0*/  @!P3 STG.E desc[UR8][R8.64], R41 ;  /* 0x000000290800b986 */ /* 0x0003e8000c101908 */
[----:B------:R-:W-:-:S13]  /*130e0*/  ISETP.GE.AND P0, PT, R7, UR6, PT ;  /* 0x0000000607007c0c */ /* 0x000fda000bf06270 */
[----:B-1----:R-:W-:Y:S05]  /*130f0*/  @!P0 BRA `(.L_x_289) ;  /* 0xfffffffc00848947 */ /* 0x002fea000383ffff */
.L_x_285:
[----:B------:R-:W-:Y:S05]  /*13100*/  BSYNC.RECONVERGENT B0 ;  /* 0x0000000000007941 */ /* 0x000fea0003800200 */
.L_x_284:
[----:B------:R-:W1:Y:S01]  /*13110*/  LDCU UR4, c[0x3][0x204] ;  /* 0x00c04080ff0477ac */ /* 0x000e620008000800 */
[----:B------:R-:W-:Y:S01]  /*13120*/  BSSY.RECONVERGENT B0, `(.L_x_290) ;  /* 0x00000be000007945 */ /* 0x000fe20003800200 */
[----:B------:R-:W-:Y:S01]  /*13130*/  BAR.SYNC.DEFER_BLOCKING 0x0 ;  /* 0x0000000000007b1d */ /* 0x000fe20000010000 */
[----:B-1----:R-:W-:-:S13]  /*13140*/  ISETP.GE.AND P0, PT, R4, UR4, PT ;  /* 0x0000000404007c0c */ /* 0x002fda000bf06270 */
[----:B------:R-:W-:Y:S05]  /*13150*/  @P0 BRA `(.L_x_291) ;  /* 0x0000000800e80947 */ /* 0x000fea0003800000 */
[----:B------:R-:W-:-:S07]  /*13160*/  IMAD.MOV.U32 R0, RZ, RZ, R4 ;  /* 0x000000ffff007224 */ /* 0x000fce00078e0004 */
.L_x_304:
[----:B-1----:R-:W1:Y:S01]  /*13170*/  LDC R17, c[0x3][0x1fc] ;  /* 0x00c07f00ff117b82 */ /* 0x002e620000000800 */
[----:B------:R-:W-:Y:S01]  /*13180*/  VIADD R18, R0, 0x1 ;  /* 0x0000000100127836 */ /* 0x000fe20000000000 */
[----:B------:R-:W2:Y:S01]  /*13190*/  LDCU UR4, c[0x3][0x210] ;  /* 0x00c04200ff0477ac */ /* 0x000ea20008000800 */
[----:B------:R-:W-:Y:S01]  /*131a0*/  BSSY.RECONVERGENT B1, `(.L_x_292) ;  /* 0x00000aa000017945 */ /* 0x000fe20003800200 */
[----:B------:R-:W-:Y:S01]  /*131b0*/  IMAD.MOV.U32 R24, RZ, RZ, RZ ;  /* 0x000000ffff187224 */ /* 0x000fe200078e00ff */
[----:B------:R-:W3:Y:S03]  /*131c0*/  LDCU UR5, c[0x3][0x1e0] ;  /* 0x00c03c00ff0577ac */ /* 0x000ee60008000800 */
[----:B------:R-:W4:Y:S01]  /*131d0*/  LDC R21, c[0x3][0x1ec] ;  /* 0x00c07b00ff157b82 */ /* 0x000f220000000800 */
[----:B------:R-:W5:Y:S01]  /*131e0*/  LDCU UR6, c[0x3][0x20c] ;  /* 0x00c04180ff0677ac */ /* 0x000f620008000800 */
[----:B-1----:R-:W-:-:S04]  /*131f0*/  IABS R9, R17 ;  /* 0x0000001100097213 */ /* 0x002fc80000000000 */
[----:B------:R-:W1:Y:S08]  /*13200*/  I2F.RP R8, R9 ;  /* 0x0000000900087306 */ /* 0x000e700000209400 */
[----:B-1----:R-:W1:Y:S02]  /*13210*/  MUFU.RCP R8, R8 ;  /* 0x0000000800087308 */ /* 0x002e640000001000 */
[----:B-1----:R-:W-:-:S06]  /*13220*/  IADD3 R6, PT, PT, R8, 0xffffffe, RZ ;  /* 0x0ffffffe08067810 */ /* 0x002fcc0007ffe0ff */
[----:B------:R1:W0:Y:S02]  /*13230*/  F2I.FTZ.U32.TRUNC.NTZ R7, R6 ;  /* 0x0000000600077305 */ /* 0x000224000021f000 */
[----:B-1----:R-:W-:Y:S02]  /*13240*/  HFMA2 R6, -RZ, RZ, 0, 0 ;  /* 0x00000000ff067431 */ /* 0x002fe400000001ff */
        /* <DEDUP_REMOVED lines=8> */
[----:B------:R-:W-:Y:S01]  /*132d0*/  @!P1 IMAD.IADD R6, R6, 0x1, -R9 ;  /* 0x0000000106069824 */ /* 0x000fe200078e0a09 */
[----:B------:R-:W-:Y:S02]  /*132e0*/  @!P1 IADD3 R7, PT, PT, R7, 0x1, RZ ;  /* 0x0000000107079810 */ /* 0x000fe40007ffe0ff */
[----:B------:R-:W-:Y:S02]  /*132f0*/  ISETP.NE.AND P1, PT, R17, RZ, PT ;  /* 0x000000ff1100720c */ /* 0x000fe40003f25270 */
[----:B------:R-:W-:Y:S02]  /*13300*/  ISETP.GE.U32.AND P0, PT, R6, R9, PT ;  /* 0x000000090600720c */ /* 0x000fe40003f06070 */
[----:B------:R-:W-:Y:S01]  /*13310*/  LOP3.LUT R6, R18, R17, RZ, 0x3c, !PT ;  /* 0x0000001112067212 */ /* 0x000fe200078e3cff */
[----:B------:R-:W0:Y:S03]  /*13320*/  LDC R9, c[0x3][0x1f0] ;  /* 0x00c07c00ff097b82 */ /* 0x000e260000000800 */
        /* <DEDUP_REMOVED lines=8> */
[----:B------:R-:W-:-:S05]  /*133b0*/  SEL R6, R6, R17, P0 ;  /* 0x0000001106067207 */ /* 0x000fca0000000000 */
[----:B-----5:R-:W-:-:S04]  /*133c0*/  VIADD R6, R6, UR6 ;  /* 0x0000000606067c36 */ /* 0x020fc80008000000 */
[----:B------:R-:W-:Y:S01]  /*133d0*/  @!P0 IMAD.MOV R8, RZ, RZ, R7 ;  /* 0x000000ffff088224 */ /* 0x000fe200078e0207 */
[----:B----4-:R-:W-:-:S04]  /*133e0*/  IADD3 R17, PT, PT, R6, 0x1, -R21 ;  /* 0x0000000106117810 */ /* 0x010fc80007ffe815 */
[----:B--2---:R-:W-:-:S04]  /*133f0*/  IADD3 R8, PT, PT, R8, UR4, RZ ;  /* 0x0000000408087c10 */ /* 0x004fc8000fffe0ff */
[C---:B0-----:R-:W-:Y:S02]  /*13400*/  ISETP.GE.AND P0, PT, R8.reuse, R9, PT ;  /* 0x000000090800720c */ /* 0x041fe40003f06270 */
[C---:B------:R-:W-:Y:S02]  /*13410*/  IADD3 R7, PT, PT, R8.reuse, 0x1, -R9 ;  /* 0x0000000108077810 */ /* 0x040fe40007ffe809 */
[----:B---3--:R-:W-:Y:S02]  /*13420*/  VIMNMX R16, PT, PT, R8, UR5, PT ;  /* 0x0000000508107c48 */ /* 0x008fe4000bfe0100 */
[----:B------:R-:W-:Y:S02]  /*13430*/  SEL R19, R7, 0x1, P0 ;  /* 0x0000000107137807 */ /* 0x000fe40000000000 */
[----:B------:R-:W-:Y:S02]  /*13440*/  ISETP.GE.AND P0, PT, R6, R21, PT ;  /* 0x000000150600720c */ /* 0x000fe40003f06270 */
[----:B------:R-:W-:-:S02]  /*13450*/  ISETP.GT.AND P1, PT, R19, R16, PT ;  /* 0x000000101300720c */ /* 0x000fc40003f24270 */
[----:B------:R-:W-:-:S11]  /*13460*/  SEL R17, R17, 0x1, P0 ;  /* 0x0000000111117807 */ /* 0x000fd60000000000 */
[----:B------:R-:W-:Y:S05]  /*13470*/  @P1 BRA `(.L_x_293) ;  /* 0x0000000400f01947 */ /* 0x000fea0003800000 */
[----:B------:R-:W0:Y:S01]  /*13480*/  LDCU UR4, c[0x3][0x1dc] ;  /* 0x00c03b80ff0477ac */ /* 0x000e220008000800 */
[C---:B------:R-:W-:Y:S02]  /*13490*/  VIMNMX R7, PT, PT, R6.reuse, R21, !PT ;  /* 0x0000001506077248 */ /* 0x040fe40007fe0100 */
[----:B------:R-:W-:Y:S02]  /*134a0*/  MOV R24, RZ ;  /* 0x000000ff00187202 */ /* 0x000fe40000000f00 */
[----:B0-----:R-:W-:-:S04]  /*134b0*/  VIMNMX R18, PT, PT, R6, UR4, PT ;  /* 0x0000000406127c48 */ /* 0x001fc8000bfe0100 */
[----:B------:R-:W-:-:S05]  /*134c0*/  IADD3 R6, PT, PT, R18, R21, RZ ;  /* 0x0000001512067210 */ /* 0x000fca0007ffe0ff */
[----:B------:R-:W-:Y:S02]  /*134d0*/  IMAD.IADD R8, R7, 0x1, -R6 ;  /* 0x0000000107087824 */ /* 0x000fe400078e0a06 */
[----:B------:R-:W-:-:S03]  /*134e0*/  IMAD.IADD R6, R6, 0x1, -R7 ;  /* 0x0000000106067824 */ /* 0x000fc600078e0a07 */
[----:B------:R-:W-:Y:S02]  /*134f0*/  ISETP.GT.U32.AND P0, PT, R8, -0x10, PT ;  /* 0xfffffff00800780c */ /* 0x000fe40003f04070 */
[C---:B------:R-:W-:Y:S02]  /*13500*/  LOP3.LUT R39, R6.reuse, 0xf, RZ, 0xc0, !PT ;  /* 0x0000000f06277812 */ /* 0x040fe400078ec0ff */
[C---:B------:R-:W-:Y:S02]  /*13510*/  LOP3.LUT R40, R6.reuse, 0x7, RZ, 0xc0, !PT ;  /* 0x0000000706287812 */ /* 0x040fe400078ec0ff */
[C---:B------:R-:W-:Y:S02]  /*13520*/  LOP3.LUT R20, R6.reuse, 0xfffffff0, RZ, 0xc0, !PT ;  /* 0xfffffff006147812 */ /* 0x040fe400078ec0ff */
[----:B------:R-:W-:-:S07]  /*13530*/  LOP3.LUT R21, R6, 0x3, RZ, 0xc0, !PT ;  /* 0x0000000306157812 */ /* 0x000fce00078ec0ff */
.L_x_303:
[----:B------:R-:W-:Y:S01]  /*13540*/  ISETP.GT.AND P1, PT, R17, R18, PT ;  /* 0x000000121100720c */ /* 0x000fe20003f24270 */
[----:B------:R-:W-:-:S12]  /*13550*/  BSSY.RECONVERGENT B2, `(.L_x_294) ;  /* 0x000006b000027945 */ /* 0x000fd80003800200 */
[----:B--2---:R-:W-:Y:S05]  /*13560*/  @P1 BRA `(.L_x_295) ;  /* 0x0000000400a41947 */ /* 0x004fea0003800000 */
[----:B------:R-:W0:Y:S01]  /*13570*/  LDC R9, c[0x3][0x1dc] ;  /* 0x00c07700ff097b82 */ /* 0x000e220000000800 */
[----:B------:R-:W-:Y:S01]  /*13580*/  VIADD R22, R19, 0xffffffff ;  /* 0xffffffff13167836 */ /* 0x000fe20000000000 */
[----:B------:R-:W-:Y:S01]  /*13590*/  BSSY.RECONVERGENT B3, `(.L_x_296) ;  /* 0x000002e000037945 */ /* 0x000fe20003800200 */
[----:B------:R-:W-:Y:S01]  /*135a0*/  ISETP.NE.AND P2, PT, R39, RZ, PT ;  /* 0x000000ff2700720c */ /* 0x000fe20003f45270 */
[----:B------:R-:W-:-:S04]  /*135b0*/  IMAD.MOV.U32 R23, RZ, RZ, R17 ;  /* 0x000000ffff177224 */ /* 0x000fc800078e0011 */
[----:B------:R1:W2:Y:S01]  /*135c0*/  LDC.64 R6, c[0x3][R3+0x88] ;  /* 0x00c0220003067b82 */ /* 0x0002a20000000a00 */
[----:B0-----:R-:W-:Y:S01]  /*135d0*/  IMAD R22, R22, R9, -0x1 ;  /* 0xffffffff16167424 */ /* 0x001fe200078e0209 */
[----:B-1----:R-:W-:Y:S06]  /*135e0*/  @P0 BRA `(.L_x_297) ;  /* 0x0000000000a00947 */ /* 0x002fec0003800000 */
[----:B------:R-:W-:Y:S02]  /*135f0*/  HFMA2 R25, -RZ, RZ, 0, 0 ;  /* 0x00000000ff197431 */ /* 0x000fe400000001ff */
[----:B------:R-:W-:-:S07]  /*13600*/  IMAD.MOV.U32 R23, RZ, RZ, R17 ;  /* 0x000000ffff177224 */ /* 0x000fce00078e0011 */
.L_x_298:
[----:B------:R-:W-:-:S04]  /*13610*/  IMAD.IADD R9, R22, 0x1, R23 ;  /* 0x0000000116097824 */ /* 0x000fc800078e0217 */
[----:B--2---:R-:W-:-:S05]  /*13620*/  IMAD.WIDE R8, R9, 0x4, R6 ;  /* 0x0000000409087825 */ /* 0x004fca00078e0206 */
        /* <DEDUP_REMOVED lines=11> */
[----:B--2---:R-:W-:-:S03]  /*136e0*/  FADD R37, R37, R24 ;  /* 0x0000001825257221 */ /* 0x004fc60000000000 */
[----:B------:R-:W2:Y:S01]  /*136f0*/  LDG.E R24, desc[UR8][R8.64+0x28] ;  /* 0x0000280808187981 */ /* 0x000ea2000c1e1900 */
[----:B---3--:R-:W-:-:S03]  /*13700*/  FADD R38, R37, R38 ;  /* 0x0000002625267221 */ /* 0x008fc60000000000 */
[----:B------:R-:W3:Y:S01]  /*13710*/  LDG.E R37, desc[UR8][R8.64+0x2c] ;  /* 0x00002c0808257981 */ /* 0x000ee2000c1e1900 */
[----:B----4-:R-:W-:-:S03]  /*13720*/  FADD R41, R38, R41 ;  /* 0x0000002926297221 */ /* 0x010fc60000000000 */
[----:B------:R-:W4:Y:S01]  /*13730*/  LDG.E R38, desc[UR8][R8.64+0x30] ;  /* 0x0000300808267981 */ /* 0x000f22000c1e1900 */
[----:B-----5:R-:W-:-:S03]  /*13740*/  FADD R44, R41, R36 ;  /* 0x00000024292c7221 */ /* 0x020fc60000000000 */
[----:B------:R-:W5:Y:S04]  /*13750*/  LDG.E R36, desc[UR8][R8.64+0x34] ;  /* 0x0000340808247981 */ /* 0x000f68000c1e1900 */
[----:B------:R-:W5:Y:S01]  /*13760*/  LDG.E R41, desc[UR8][R8.64+0x38] ;  /* 0x0000380808297981 */ /* 0x000f62000c1e1900 */
[----:B------:R-:W-:-:S04]  /*13770*/  FADD R27, R44, R27 ;  /* 0x0000001b2c1b7221 */ /* 0x000fc80000000000 */
[----:B------:R-:W-:-:S04]  /*13780*/  FADD R26, R27, R26 ;  /* 0x0000001a1b1a7221 */ /* 0x000fc80000000000 */
[----:B------:R-:W-:-:S04]  /*13790*/  FADD R35, R26, R35 ;  /* 0x000000231a237221 */ /* 0x000fc80000000000 */
[----:B------:R-:W-:-:S04]  /*137a0*/  FADD R34, R35, R34 ;  /* 0x0000002223227221 */ /* 0x000fc80000000000 */
[----:B------:R-:W-:-:S04]  /*137b0*/  FADD R33, R34, R33 ;  /* 0x0000002122217221 */ /* 0x000fc80000000000 */
[----:B------:R-:W-:Y:S01]  /*137c0*/  FADD R33, R33, R32 ;  /* 0x0000002021217221 */ /* 0x000fe20000000000 */
[----:B------:R-:W-:-:S04]  /*137d0*/  IADD3 R25, PT, PT, R25, 0x10, RZ ;  /* 0x0000001019197810 */ /* 0x000fc80007ffe0ff */
[----:B------:R-:W-:Y:S01]  /*137e0*/  ISETP.NE.AND P1, PT, R25, R20, PT ;  /* 0x000000141900720c */ /* 0x000fe20003f25270 */
[----:B------:R-:W-:Y:S02]  /*137f0*/  VIADD R23, R23, 0x10 ;  /* 0x0000001017177836 */ /* 0x000fe40000000000 */
[----:B--2---:R-:W-:-:S04]  /*13800*/  FADD R24, R33, R24 ;  /* 0x0000001821187221 */ /* 0x004fc80000000000 */
[----:B---3--:R-:W-:-:S04]  /*13810*/  FADD R37, R24, R37 ;  /* 0x0000002518257221 */ /* 0x008fc80000000000 */
[----:B----4-:R-:W-:-:S04]  /*13820*/  FADD R37, R37, R38 ;  /* 0x0000002625257221 */ /* 0x010fc80000000000 */
[----:B-----5:R-:W-:-:S04]  /*13830*/  FADD R36, R37, R36 ;  /* 0x0000002425247221 */ /* 0x020fc80000000000 */
[----:B------:R-:W-:-:S04]  /*13840*/  FADD R41, R36, R41 ;  /* 0x0000002924297221 */ /* 0x000fc80000000000 */
[----:B------:R-:W-:Y:S01]  /*13850*/  FADD R24, R41, R42 ;  /* 0x0000002a29187221 */ /* 0x000fe20000000000 */
[----:B------:R-:W-:Y:S06]  /*13860*/  @P1 BRA `(.L_x_298) ;  /* 0xfffffffc00681947 */ /* 0x000fec000383ffff */
.L_x_297:
[----:B------:R-:W-:Y:S05]  /*13870*/  BSYNC.RECONVERGENT B3 ;  /* 0x0000000000037941 */ /* 0x000fea0003800200 */
.L_x_296:
[----:B------:R-:W-:Y:S05]  /*13880*/  @!P2 BRA `(.L_x_295) ;  /* 0x0000000000dca947 */ /* 0x000fea0003800000 */
[----:B------:R-:W-:Y:S01]  /*13890*/  VIADD R8, R39, 0xffffffff ;  /* 0xffffffff27087836 */ /* 0x000fe20000000000 */
[----:B------:R-:W-:Y:S01]  /*138a0*/  BSSY.RECONVERGENT B3, `(.L_x_299) ;  /* 0x0000017000037945 */ /* 0x000fe20003800200 */
[----:B------:R-:W-:-:S03]  /*138b0*/  ISETP.NE.AND P2, PT, R40, RZ, PT ;  /* 0x000000ff2800720c */ /* 0x000fc60003f45270 */
[----:B------:R-:W-:-:S13]  /*138c0*/  ISETP.GE.U32.AND P1, PT, R8, 0x7, PT ;  /* 0x000000070800780c */ /* 0x000fda0003f26070 */
[----:B------:R-:W-:Y:S05]  /*138d0*/  @!P1 BRA `(.L_x_300) ;  /* 0x00000000004c9947 */ /* 0x000fea0003800000 */
[----:B------:R-:W-:-:S05]  /*138e0*/  IADD3 R9, PT, PT, R22, R23, RZ ;  /* 0x0000001716097210 */ /* 0x000fca0007ffe0ff */
        /* <DEDUP_REMOVED lines=9> */
[----:B------:R-:W-:-:S02]  /*13980*/  VIADD R23, R23, 0x8 ;  /* 0x0000000817177836 */ /* 0x000fc40000000000 */
        /* <DEDUP_REMOVED lines=8> */
.L_x_300:
[----:B------:R-:W-:Y:S05]  /*13a10*/  BSYNC.RECONVERGENT B3 ;  /* 0x0000000000037941 */ /* 0x000fea0003800200 */
.L_x_299:
        /* <DEDUP_REMOVED lines=11> */
[----:B------:R-:W5:Y:S01]  /*13ad0*/  LDG.E R34, desc[UR8][R8.64+0xc] ;  /* 0x00000c0808227981 */ /* 0x000f62000c1e1900 */
[----:B------:R-:W-:-:S02]  /*13ae0*/  VIADD R23, R23, 0x4 ;  /* 0x0000000417177836 */ /* 0x000fc40000000000 */
[----:B--2---:R-:W-:-:S04]  /*13af0*/  FADD R25, R24, R25 ;  /* 0x0000001918197221 */ /* 0x004fc80000000000 */
[----:B---3--:R-:W-:-:S04]  /*13b00*/  FADD R25, R25, R26 ;  /* 0x0000001a19197221 */ /* 0x008fc80000000000 */
[----:B----4-:R-:W-:-:S04]  /*13b10*/  FADD R25, R25, R32 ;  /* 0x0000002019197221 */ /* 0x010fc80000000000 */
[----:B-----5:R-:W-:-:S07]  /*13b20*/  FADD R24, R25, R34 ;  /* 0x0000002219187221 */ /* 0x020fce0000000000 */
.L_x_302:
[----:B------:R-:W-:Y:S05]  /*13b30*/  BSYNC.RECONVERGENT B3 ;  /* 0x0000000000037941 */ /* 0x000fea0003800200 */
.L_x_301:
[----:B------:R-:W-:Y:S05]  /*13b40*/  @!P2 BRA `(.L_x_295) ;  /* 0x00000000002ca947 */ /* 0x000fea0003800000 */
[----:B------:R-:W-:-:S04]  /*13b50*/  IMAD.IADD R9, R22, 0x1, R23 ;  /* 0x0000000116097824 */ /* 0x000fc800078e0217 */
[----:B--2---:R-:W-:-:S05]  /*13b60*/  IMAD.WIDE R6, R9, 0x4, R6 ;  /* 0x0000000409067825 */ /* 0x004fca00078e0206 */
[----:B------:R-:W2:Y:S01]  /*13b70*/  LDG.E R9, desc[UR8][R6.64] ;  /* 0x0000000806097981 */ /* 0x000ea2000c1e1900 */
[----:B------:R-:W-:Y:S01]  /*13b80*/  ISETP.NE.AND P1, PT, R21, 0x1, PT ;  /* 0x000000011500780c */ /* 0x000fe20003f25270 */
[----:B--2---:R-:W-:-:S12]  /*13b90*/  FADD R24, R24, R9 ;  /* 0x0000000918187221 */ /* 0x004fd80000000000 */
[----:B------:R-:W-:Y:S05]  /*13ba0*/  @!P1 BRA `(.L_x_295) ;  /* 0x0000000000149947 */ /* 0x000fea0003800000 */
[----:B------:R-:W-:Y:S01]  /*13bb0*/  ISETP.NE.AND P1, PT, R21, 0x2, PT ;  /* 0x000000021500780c */ /* 0x000fe20003f25270 */
[----:B------:R-:W2:-:S12]  /*13bc0*/  LDG.E R9, desc[UR8][R6.64+0x4] ;  /* 0x0000040806097981 */ /* 0x000e98000c1e1900 */
[----:B------:R-:W3:Y:S01]  /*13bd0*/  @P1 LDG.E R23, desc[UR8][R6.64+0x8] ;  /* 0x0000080806171981 */ /* 0x000ee2000c1e1900 */
[----:B--2---:R-:W-:-:S04]  /*13be0*/  FADD R24, R24, R9 ;  /* 0x0000000918187221 */ /* 0x004fc80000000000 */
[----:B---3--:R-:W-:-:S07]  /*13bf0*/  @P1 FADD R24, R24, R23 ;  /* 0x0000001718181221 */ /* 0x008fce0000000000 */
.L_x_295:
[----:B------:R-:W-:Y:S05]  /*13c00*/  BSYNC.RECONVERGENT B2 ;  /* 0x0000000000027941 */ /* 0x000fea0003800200 */
.L_x_294:
[C---:B------:R-:W-:Y:S02]  /*13c10*/  ISETP.GE.AND P1, PT, R19.reuse, R16, PT ;  /* 0x000000101300720c */ /* 0x040fe40003f26270 */
[----:B------:R-:W-:-:S11]  /*13c20*/  IADD3 R19, PT, PT, R19, 0x1, RZ ;  /* 0x0000000113137810 */ /* 0x000fd60007ffe0ff */
[----:B------:R-:W-:Y:S05]  /*13c30*/  @!P1 BRA `(.L_x_303) ;  /* 0xfffffff800409947 */ /* 0x000fea000383ffff */
.L_x_293:
[----:B------:R-:W-:Y:S05]  /*13c40*/  BSYNC.RECONVERGENT B1 ;  /* 0x0000000000017941 */ /* 0x000fea0003800200 */
.L_x_292:
[----:B--2---:R-:W0:Y:S01]  /*13c50*/  LDC.64 R6, c[0x3][R3+0x78] ;  /* 0x00c01e0003067b82 */ /* 0x004e220000000a00 */
[----:B------:R-:W1:Y:S01]  /*13c60*/  LDCU UR4, c[0x3][0x204] ;  /* 0x00c04080ff0477ac */ /* 0x000e620008000800 */
[----:B0-----:R-:W-:-:S06]  /*13c70*/  IMAD.WIDE.U32 R6, R0, 0x4, R6 ;  /* 0x0000000400067825 */ /* 0x001fcc00078e0006 */
[----:B------:R-:W2:Y:S01]  /*13c80*/  LDG.E R7, desc[UR8][R6.64] ;  /* 0x0000000806077981 */ /* 0x000ea2000c1e1900 */
[----:B------:R-:W0:Y:S02]  /*13c90*/  LDC.64 R8, c[0x3][R3+0x98] ;  /* 0x00c0260003087b82 */ /* 0x000e240000000a00 */
[----:B0-----:R-:W-:-:S04]  /*13ca0*/  IMAD.WIDE.U32 R8, R0, 0x4, R8 ;  /* 0x0000000400087825 */ /* 0x001fc800078e0008 */
[----:B------:R-:W-:-:S05]  /*13cb0*/  VIADD R0, R0, 0x100 ;  /* 0x0000010000007836 */ /* 0x000fca0000000000 */
[----:B-1----:R-:W-:Y:S01]  /*13cc0*/  ISETP.GE.AND P0, PT, R0, UR4, PT ;  /* 0x0000000400007c0c */ /* 0x002fe2000bf06270 */
[----:B--2---:R-:W-:-:S05]  /*13cd0*/  FMUL R17, R7, R24 ;  /* 0x0000001807117220 */ /* 0x004fca0000400000 */
[----:B------:R1:W-:Y:S07]  /*13ce0*/  STG.E desc[UR8][R8.64], R17 ;  /* 0x0000001108007986 */ /* 0x0003ee000c101908 */
[----:B------:R-:W-:Y:S05]  /*13cf0*/  @!P0 BRA `(.L_x_304) ;  /* 0xfffffff4001c8947 */ /* 0x000fea000383ffff */
.L_x_291:
[----:B------:R-:W-:Y:S05]  /*13d00*/  BSYNC.RECONVERGENT B0 ;  /* 0x0000000000007941 */ /* 0x000fea0003800200 */
.L_x_290:
[----:B------:R-:W1:Y:S01]  /*13d10*/  LDCU UR4, c[0x3][0x1fc] ;  /* 0x00c03f80ff0477ac */ /* 0x000e620008000800 */
[----:B------:R-:W-:Y:S01]  /*13d20*/  BSSY.RECONVERGENT B0, `(.L_x_305) ;  /* 0x0000124000007945 */ /* 0x000fe20003800200 */
[----:B------:R-:W2:Y:S01]  /*13d30*/  LDCU UR7, c[0x3][0x1fc] ;  /* 0x00c03f80ff0777ac */ /* 0x000ea20008000800 */
[----:B-1----:R-:W-:Y:S01]  /*13d40*/  IMAD.U32 R9, RZ, RZ, UR4 ;  /* 0x00000004ff097e24 */ /* 0x002fe2000f8e00ff */
[----:B------:R-:W-:Y:S04]  /*13d50*/  BAR.SYNC.DEFER_BLOCKING 0x0 ;  /* 0x0000000000007b1d */ /* 0x000fe80000010000 */
[----:B------:R-:W-:-:S13]  /*13d60*/  ISETP.GE.AND P0, PT, R4, R9, PT ;  /* 0x000000090400720c */ /* 0x000fda0003f06270 */
[----:B--2---:R-:W-:Y:S05]  /*13d70*/  @P0 BRA `(.L_x_306) ;  /* 0x0000001000780947 */ /* 0x004fea0003800000 */
[----:B------:R-:W1:Y:S02]  /*13d80*/  LDC R18, c[0x3][0x200] ;  /* 0x00c08000ff127b82 */ /* 0x000e640000000800 */
[----:B-1----:R-:W-:-:S13]  /*13d90*/  ISETP.GE.AND P0, PT, R18, 0x1, PT ;  /* 0x000000011200780c */ /* 0x002fda0003f06270 */
[----:B------:R-:W-:Y:S05]  /*13da0*/  @!P0 BRA `(.L_x_307) ;  /* 0x0000000800f08947 */ /* 0x000fea0003800000 */
[----:B------:R1:W2:Y:S01]  /*13db0*/  LDC.64 R6, c[0x3][R3+0x98] ;  /* 0x00c0260003067b82 */ /* 0x0002a20000000a00 */
[C---:B------:R-:W-:Y:S01]  /*13dc0*/  LOP3.LUT R16, R18.reuse, 0x7, RZ, 0xc0, !PT ;  /* 0x0000000712107812 */ /* 0x040fe200078ec0ff */
[----:B------:R-:W-:Y:S01]  /*13dd0*/  BSSY.RECONVERGENT B1, `(.L_x_308) ;  /* 0x00000b8000017945 */ /* 0x000fe20003800200 */
[C---:B------:R-:W-:Y:S02]  /*13de0*/  LOP3.LUT R0, R18.reuse, 0xf, RZ, 0xc0, !PT ;  /* 0x0000000f12007812 */ /* 0x040fe400078ec0ff */
[----:B------:R-:W-:Y:S02]  /*13df0*/  CS2R R20, SRZ ;  /* 0x0000000000147805 */ /* 0x000fe4000001ff00 */
[----:B------:R-:W-:Y:S01]  /*13e00*/  LOP3.LUT R17, R18, 0x7ffffff0, RZ, 0xc0, !PT ;  /* 0x7ffffff012117812 */ /* 0x000fe200078ec0ff */
[----:B------:R-:W-:Y:S01]  /*13e10*/  VIADD R9, R16, 0xffffffff ;  /* 0xffffffff10097836 */ /* 0x000fe20000000000 */
[----:B------:R-:W-:Y:S01]  /*13e20*/  IADD3 R8, PT, PT, R0, -0x1, RZ ;  /* 0xffffffff00087810 */ /* 0x000fe20007ffe0ff */
[----:B------:R-:W-:Y:S01]  /*13e30*/  IMAD.MOV.U32 R19, RZ, RZ, R4 ;  /* 0x000000ffff137224 */ /* 0x000fe200078e0004 */
[----:B------:R-:W-:-:S02]  /*13e40*/  LOP3.LUT R18, R18, 0x3, RZ, 0xc0, !PT ;  /* 0x0000000312127812 */ /* 0x000fc400078ec0ff */
[----:B------:R-:W-:Y:S02]  /*13e50*/  ISETP.GE.U32.AND P0, PT, R8, 0x7, PT ;  /* 0x000000070800780c */ /* 0x000fe40003f06070 */
[----:B-1----:R-:W-:-:S13]  /*13e60*/  ISETP.GE.U32.AND P1, PT, R9, 0x3, PT ;  /* 0x000000030900780c */ /* 0x002fda0003f26070 */
.L_x_314:
[----:B------:R-:W1:Y:S01]  /*13e70*/  LDCU UR4, c[0x3][0x200] ;  /* 0x00c04000ff0477ac */ /* 0x000e620008000800 */
[----:B------:R-:W-:Y:S01]  /*13e80*/  HFMA2 R22, -RZ, RZ, 0, 0 ;  /* 0x00000000ff167431 */ /* 0x000fe200000001ff */
[----:B-1----:R-:W-:-:S09]  /*13e90*/  UISETP.GE.U32.AND UP0, UPT, UR4, 0x10, UPT ;  /* 0x000000100400788c */ /* 0x002fd2000bf06070 */
[----:B------:R-:W-:Y:S05]  /*13ea0*/  BRA.U !UP0, `(.L_x_309) ;  /* 0x00000005081c7547 */ /* 0x000fea000b800000 */
[----:B------:R-:W-:-:S07]  /*13eb0*/  IMAD.MOV.U32 R24, RZ, RZ, RZ ;  /* 0x000000ffff187224 */ /* 0x000fce00078e00ff */
.L_x_310:
[----:B------:R-:W-:-:S04]  /*13ec0*/  IMAD R22, R19, UR7, R24 ;  /* 0x0000000713167c24 */ /* 0x000fc8000f8e0218 */
        /* <DEDUP_REMOVED lines=17> */
[----:B------:R-:W-:-:S02]  /*13fe0*/  IADD3 R24, PT, PT, R24, 0x10, RZ ;  /* 0x0000001018187810 */ /* 0x000fc40007ffe0ff */
[----:B--2---:R-:W-:-:S04]  /*13ff0*/  FSETP.GT.AND P6, PT, |R41|, R20, PT ;  /* 0x000000142900720b */ /* 0x004fc80003fc4200 */
[----:B------:R-:W-:Y:S02]  /*14000*/  FSEL R20, |R41|, R20, P6 ;  /* 0x0000001429147208 */ /* 0x000fe40003000200 */
[----:B------:R-:W-:Y:S02]  /*14010*/  SEL R21, R22, R21, P6 ;  /* 0x0000001516157207 */ /* 0x000fe40003000000 */
[----:B---3--:R-:W-:-:S04]  /*14020*/  FSETP.GT.AND P5, PT, |R43|, R20, PT ;  /* 0x000000142b00720b */ /* 0x008fc80003fa4200 */
[----:B------:R-:W-:-:S04]  /*14030*/  FSEL R20, |R43|, R20, P5 ;  /* 0x000000142b147208 */ /* 0x000fc80002800200 */
[----:B----4-:R-:W-:-:S04]  /*14040*/  FSETP.GT.AND P4, PT, |R45|, R20, PT ;  /* 0x000000142d00720b */ /* 0x010fc80003f84200 */
[----:B------:R-:W-:Y:S01]  /*14050*/  FSEL R20, |R45|, R20, P4 ;  /* 0x000000142d147208 */ /* 0x000fe20002000200 */
[----:B------:R-:W-:-:S03]  /*14060*/  @P5 VIADD R21, R22, 0x1 ;  /* 0x0000000116155836 */ /* 0x000fc60000000000 */
[----:B-----5:R-:W-:-:S04]  /*14070*/  FSETP.GT.AND P2, PT, |R39|, R20, PT ;  /* 0x000000142700720b */ /* 0x020fc80003f44200 */
[----:B------:R-:W-:Y:S02]  /*14080*/  FSEL R39, |R39|, R20, P2 ;  /* 0x0000001427277208 */ /* 0x000fe40001000200 */
[----:B------:R-:W-:Y:S02]  /*14090*/  @P4 IADD3 R21, PT, PT, R22, 0x2, RZ ;  /* 0x0000000216154810 */ /* 0x000fe40007ffe0ff */
[----:B------:R-:W-:-:S04]  /*140a0*/  FSETP.GT.AND P3, PT, |R38|, R39, PT ;  /* 0x000000272600720b */ /* 0x000fc80003f64200 */
[----:B------:R-:W-:Y:S01]  /*140b0*/  FSEL R38, |R38|, R39, P3 ;  /* 0x0000002726267208 */ /* 0x000fe20001800200 */
[----:B------:R-:W-:-:S03]  /*140c0*/  @P2 VIADD R21, R22, 0x3 ;  /* 0x0000000316152836 */ /* 0x000fc60000000000 */
[----:B------:R-:W-:-:S04]  /*140d0*/  FSETP.GT.AND P6, PT, |R23|, R38, PT ;  /* 0x000000261700720b */ /* 0x000fc80003fc4200 */
[----:B------:R-:W-:Y:S01]  /*140e0*/  FSEL R38, |R23|, R38, P6 ;  /* 0x0000002617267208 */ /* 0x000fe20003000200 */
[----:B------:R-:W-:-:S03]  /*140f0*/  @P3 VIADD R21, R22, 0x4 ;  /* 0x0000000416153836 */ /* 0x000fc60000000000 */
[----:B------:R-:W-:-:S04]  /*14100*/  FSETP.GT.AND P5, PT, |R25|, R38, PT ;  /* 0x000000261900720b */ /* 0x000fc80003fa4200 */
        /* <DEDUP_REMOVED lines=25> */
[----:B------:R-:W-:Y:S01]  /*142a0*/  @P2 VIADD R21, R22, 0xd ;  /* 0x0000000d16152836 */ /* 0x000fe20000000000 */
[----:B------:R-:W-:Y:S02]  /*142b0*/  ISETP.NE.AND P2, PT, R24, R17, PT ;  /* 0x000000111800720c */ /* 0x000fe40003f45270 */
[----:B------:R-:W-:-:S04]  /*142c0*/  FSETP.GT.AND P5, PT, |R40|, R37, PT ;  /* 0x000000252800720b */ /* 0x000fc80003fa4200 */
[----:B------:R-:W-:Y:S01]  /*142d0*/  FSEL R20, |R40|, R37, P5 ;  /* 0x0000002528147208 */ /* 0x000fe20002800200 */
[----:B------:R-:W-:-:S08]  /*142e0*/  @P3 VIADD R21, R22, 0xe ;  /* 0x0000000e16153836 */ /* 0x000fd00000000000 */
[----:B------:R-:W-:Y:S01]  /*142f0*/  @P5 VIADD R21, R22, 0xf ;  /* 0x0000000f16155836 */ /* 0x000fe20000000000 */
[----:B------:R-:W-:Y:S06]  /*14300*/  @P2 BRA `(.L_x_310) ;  /* 0xfffffff800ec2947 */ /* 0x000fec000383ffff */
[----:B------:R-:W-:-:S07]  /*14310*/  MOV R22, R17 ;  /* 0x0000001100167202 */ /* 0x000fce0000000f00 */
.L_x_309:
[----:B------:R-:W-:-:S13]  /*14320*/  ISETP.NE.AND P2, PT, R0, RZ, PT ;  /* 0x000000ff0000720c */ /* 0x000fda0003f45270 */
[----:B------:R-:W-:Y:S05]  /*14330*/  @!P2 BRA `(.L_x_311) ;  /* 0x000000040048a947 */ /* 0x000fea0003800000 */
[----:B------:R-:W-:Y:S01]  /*14340*/  ISETP.NE.AND P2, PT, R16, RZ, PT ;  /* 0x000000ff1000720c */ /* 0x000fe20003f45270 */
[----:B------:R-:W-:-:S12]  /*14350*/  @!P0 BRA `(.L_x_312) ;  /* 0x0000000000908947 */ /* 0x000fd80003800000 */
[----:B------:R-:W1:Y:S02]  /*14360*/  LDCU UR4, c[0x3][0x1fc] ;  /* 0x00c03f80ff0477ac */ /* 0x000e640008000800 */
[----:B-1----:R-:W-:-:S04]  /*14370*/  IMAD R23, R19, UR4, R22 ;  /* 0x0000000413177c24 */ /* 0x002fc8000f8e0216 */
        /* <DEDUP_REMOVED lines=9> */
[----:B------:R-:W-:Y:S01]  /*14410*/  VIADD R22, R22, 0x8 ;  /* 0x0000000816167836 */ /* 0x000fe20000000000 */
        /* <DEDUP_REMOVED lines=22> */
[----:B------:R-:W-:-:S07]  /*14580*/  @P3 IADD3 R21, PT, PT, R23, 0x6, RZ ;  /* 0x0000000617153810 */ /* 0x000fce0007ffe0ff */
[----:B------:R-:W-:-:S07]  /*14590*/  @P4 VIADD R21, R23, 0x7 ;  /* 0x0000000717154836 */ /* 0x000fce0000000000 */
.L_x_312:
        /* <DEDUP_REMOVED lines=17> */
[----:B------:R-:W-:Y:S02]  /*146b0*/  FSEL R20, |R33|, R20, P5 ;  /* 0x0000001421147208 */ /* 0x000fe40002800200 */
[----:B------:R-:W-:Y:S02]  /*146c0*/  @P4 IADD3 R21, PT, PT, R23, 0x1, RZ ;  /* 0x0000000117154810 */ /* 0x000fe40007ffe0ff */
[----:B-----5:R-:W-:-:S04]  /*146d0*/  FSETP.GT.AND P6, PT, |R35|, R20, PT ;  /* 0x000000142300720b */ /* 0x020fc80003fc4200 */
[----:B------:R-:W-:Y:S01]  /*146e0*/  FSEL R20, |R35|, R20, P6 ;  /* 0x0000001423147208 */ /* 0x000fe20003000200 */
[----:B------:R-:W-:-:S08]  /*146f0*/  @P5 VIADD R21, R23, 0x2 ;  /* 0x0000000217155836 */ /* 0x000fd00000000000 */
[----:B------:R-:W-:-:S07]  /*14700*/  @P6 VIADD R21, R23, 0x3 ;  /* 0x0000000317156836 */ /* 0x000fce0000000000 */
.L_x_313:
[----:B------:R-:W-:Y:S05]  /*14710*/  @!P2 BRA `(.L_x_311) ;  /* 0x000000000050a947 */ /* 0x000fea0003800000 */
[----:B------:R-:W1:Y:S02]  /*14720*/  LDCU UR4, c[0x3][0x1fc] ;  /* 0x00c03f80ff0477ac */ /* 0x000e640008000800 */
[----:B-1----:R-:W-:-:S04]  /*14730*/  IMAD R22, R19, UR4, R22 ;  /* 0x0000000413167c24 */ /* 0x002fc8000f8e0216 */
[----:B--2---:R-:W-:-:S05]  /*14740*/  IMAD.WIDE R8, R22, 0x4, R6 ;  /* 0x0000000416087825 */ /* 0x004fca00078e0206 */
[----:B------:R-:W2:Y:S01]  /*14750*/  LDG.E R23, desc[UR8][R8.64] ;  /* 0x0000000808177981 */ /* 0x000ea2000c1e1900 */
[----:B------:R-:W-:Y:S02]  /*14760*/  ISETP.NE.AND P3, PT, R18, 0x1, PT ;  /* 0x000000011200780c */ /* 0x000fe40003f65270 */
[----:B--2---:R-:W-:-:S04]  /*14770*/  FSETP.GT.AND P2, PT, |R23|, R20, PT ;  /* 0x000000141700720b */ /* 0x004fc80003f44200 */
[----:B------:R-:W-:Y:S02]  /*14780*/  FSEL R20, |R23|, R20, P2 ;  /* 0x0000001417147208 */ /* 0x000fe40001000200 */
[----:B------:R-:W-:-:S05]  /*14790*/  SEL R21, R22, R21, P2 ;  /* 0x0000001516157207 */ /* 0x000fca0001000000 */
[----:B------:R-:W-:Y:S05]  /*147a0*/  @!P3 BRA `(.L_x_311) ;  /* 0x00000000002cb947 */ /* 0x000fea0003800000 */
[----:B------:R-:W-:Y:S01]  /*147b0*/  ISETP.NE.AND P4, PT, R18, 0x2, PT ;  /* 0x000000021200780c */ /* 0x000fe20003f85270 */
[----:B------:R-:W2:-:S12]  /*147c0*/  LDG.E R23, desc[UR8][R8.64+0x4] ;  /* 0x0000040808177981 */ /* 0x000e98000c1e1900 */
[----:B------:R-:W3:Y:S01]  /*147d0*/  @P4 LDG.E R25, desc[UR8][R8.64+0x8] ;  /* 0x0000080808194981 */ /* 0x000ee2000c1e1900 */
[----:B------:R-:W-:Y:S02]  /*147e0*/  PLOP3.LUT P5, PT, PT, PT, PT, 0x8, 0x80 ;  /* 0x000000000080781c */ /* 0x000fe40003fae170 */
[----:B--2---:R-:W-:-:S04]  /*147f0*/  FSETP.GT.AND P2, PT, |R23|, R20, PT ;  /* 0x000000141700720b */ /* 0x004fc80003f44200 */
[----:B------:R-:W-:-:S04]  /*14800*/  FSEL R20, |R23|, R20, P2 ;  /* 0x0000001417147208 */ /* 0x000fc80001000200 */
[----:B---3--:R-:W-:-:S05]  /*14810*/  @P4 FSETP.GT.AND P3, PT, |R25|, R20, PT ;  /* 0x000000141900420b */ /* 0x008fca0003f64200 */
[----:B------:R-:W-:Y:S01]  /*14820*/  @P2 VIADD R21, R22, 0x1 ;  /* 0x0000000116152836 */ /* 0x000fe20000000000 */
[----:B------:R-:W-:Y:S02]  /*14830*/  @P4 PLOP3.LUT P5, PT, P3, PT, PT, 0x80, 0x8 ;  /* 0x000000000008481c */ /* 0x000fe40001faf070 */
[----:B------:R-:W-:-:S11]  /*14840*/  @P4 FSEL R20, |R25|, R20, P3 ;  /* 0x0000001419144208 */ /* 0x000fd60001800200 */
[----:B------:R-:W-:-:S07]  /*14850*/  @P5 VIADD R21, R22, 0x2 ;  /* 0x0000000216155836 */ /* 0x000fce0000000000 */
.L_x_311:
[----:B------:R-:W1:Y:S01]  /*14860*/  S2UR UR6, SR_CgaCtaId ;  /* 0x00000000000679c3 */ /* 0x000e620000008800 */
[----:B------:R-:W-:Y:S01]  /*14870*/  UMOV UR5, 0x400 ;  /* 0x0000040000057882 */ /* 0x000fe20000000000 */
[----:B------:R-:W3:Y:S01]  /*14880*/  LDCU UR10, c[0x3][0x1fc] ;  /* 0x00c03f80ff0a77ac */ /* 0x000ee20008000800 */
[----:B------:R-:W-:Y:S02]  /*14890*/  UIADD3 UR4, UPT, UPT, UR5, 0x3b0, URZ ;  /* 0x000003b005047890 */ /* 0x000fe4000fffe0ff */
[----:B------:R-:W-:Y:S01]  /*148a0*/  UIADD3 UR5, UPT, UPT, UR5, 0x1a4, URZ ;  /* 0x000001a405057890 */ /* 0x000fe2000fffe0ff */
[----:B---3--:R-:W-:Y:S01]  /*148b0*/  MOV R9, UR10 ;  /* 0x0000000a00097c02 */ /* 0x008fe20008000f00 */
[----:B-1----:R-:W-:Y:S02]  /*148c0*/  ULEA UR4, UR6, UR4, 0x18 ;  /* 0x0000000406047291 */ /* 0x002fe4000f8ec0ff */
[----:B------:R-:W-:-:S04]  /*148d0*/  ULEA UR5, UR6, UR5, 0x18 ;  /* 0x0000000506057291 */ /* 0x000fc8000f8ec0ff */
[C---:B------:R-:W-:Y:S02]  /*148e0*/  LEA R8, R19.reuse, UR4, 0x2 ;  /* 0x0000000413087c11 */ /* 0x040fe4000f8e10ff */
[C---:B------:R-:W-:Y:S01]  /*148f0*/  LEA R23, R19.reuse, UR5, 0x2 ;  /* 0x0000000513177c11 */ /* 0x040fe2000f8e10ff */
[----:B------:R-:W-:Y:S02]  /*14900*/  VIADD R19, R19, 0x100 ;  /* 0x0000010013137836 */ /* 0x000fe40000000000 */
[----:B------:R1:W-:Y:S03]  /*14910*/  STS [R8], R21 ;  /* 0x0000001508007388 */ /* 0x0003e60000000800 */
[----:B------:R-:W-:Y:S01]  /*14920*/  ISETP.GE.AND P2, PT, R19, R9, PT ;  /* 0x000000091300720c */ /* 0x000fe20003f46270 */
[----:B------:R1:W-:-:S12]  /*14930*/  STS [R23], R20 ;  /* 0x0000001417007388 */ /* 0x0003d80000000800 */
[----:B-1----:R-:W-:Y:S05]  /*14940*/  @!P2 BRA `(.L_x_314) ;  /* 0xfffffff40048a947 */ /* 0x002fea000383ffff */
[----:B------:R-:W-:Y:S05]  /*14950*/  BSYNC.RECONVERGENT B1 ;  /* 0x0000000000017941 */ /* 0x000fea0003800200 */
.L_x_308:
[----:B------:R-:W-:Y:S05]  /*14960*/  BRA `(.L_x_306) ;  /* 0x00000004007c7947 */ /* 0x000fea0003800000 */
.L_x_307:
[----:B------:R-:W-:Y:S01]  /*14970*/  VIADDMNMX R0, R4, 0x100, R9, !PT ;  /* 0x0000010004007846 */ /* 0x000fe20007800109 */
[----:B------:R-:W-:Y:S01]  /*14980*/  BSSY.RECONVERGENT B1, `(.L_x_315) ;  /* 0x0000028000017945 */ /* 0x000fe20003800200 */
[----:B------:R-:W-:-:S05]  /*14990*/  LOP3.LUT R7, RZ, R4, RZ, 0x33, !PT ;  /* 0x00000004ff077212 */ /* 0x000fca00078e33ff */
[----:B------:R-:W-:Y:S01]  /*149a0*/  IMAD.IADD R16, R7, 0x1, R0 ;  /* 0x0000000107107824 */ /* 0x000fe200078e0200 */
[----:B------:R-:W-:-:S04]  /*149b0*/  MOV R0, R4 ;  /* 0x0000000400007202 */ /* 0x000fc80000000f00 */
[C---:B------:R-:W-:Y:S02]  /*149c0*/  ISETP.GE.U32.AND P0, PT, R16.reuse, 0x700, PT ;  /* 0x000007001000780c */ /* 0x040fe40003f06070 */
[----:B------:R-:W-:-:S04]  /*149d0*/  LEA.HI R17, R16, 0x1, RZ, 0x18 ;  /* 0x0000000110117811 */ /* 0x000fc800078fc0ff */
[----:B------:R-:W-:-:S04]  /*149e0*/  LOP3.LUT R18, R17, 0x7, RZ, 0xc0, !PT ;  /* 0x0000000711127812 */ /* 0x000fc800078ec0ff */
[----:B------:R-:W-:-:S03]  /*149f0*/  ISETP.NE.AND P1, PT, R18, RZ, PT ;  /* 0x000000ff1200720c */ /* 0x000fc60003f25270 */
[----:B------:R-:W-:Y:S10]  /*14a00*/  @!P0 BRA `(.L_x_316) ;  /* 0x00000000007c8947 */ /* 0x000ff40003800000 */
[----:B------:R-:W1:Y:S01]  /*14a10*/  S2R R7, SR_CgaCtaId ;  /* 0x0000000000077919 */ /* 0x000e620000008800 */
[----:B------:R-:W-:Y:S02]  /*14a20*/  MOV R0, 0x400 ;  /* 0x0000040000007802 */ /* 0x000fe40000000f00 */
[----:B------:R-:W-:-:S03]  /*14a30*/  LOP3.LUT R19, R17, 0x1fffff8, RZ, 0xc0, !PT ;  /* 0x01fffff811137812 */ /* 0x000fc600078ec0ff */
[C---:B------:R-:W-:Y:S02]  /*14a40*/  VIADD R6, R0.reuse, 0x3b0 ;  /* 0x000003b000067836 */ /* 0x040fe40000000000 */
[----:B------:R-:W-:-:S03]  /*14a50*/  VIADD R0, R0, 0x1a4 ;  /* 0x000001a400007836 */ /* 0x000fc60000000000 */
[C---:B-1----:R-:W-:Y:S01]  /*14a60*/  LEA R21, R7.reuse, R6, 0x18 ;  /* 0x0000000607157211 */ /* 0x042fe200078ec0ff */
[----:B------:R-:W-:Y:S01]  /*14a70*/  HFMA2 R6, -RZ, RZ, 0, 0 ;  /* 0x00000000ff067431 */ /* 0x000fe200000001ff */
[----:B------:R-:W-:Y:S01]  /*14a80*/  LEA R23, R7, R0, 0x18 ;  /* 0x0000000007177211 */ /* 0x000fe200078ec0ff */
[----:B------:R-:W-:-:S07]  /*14a90*/  IMAD.MOV.U32 R0, RZ, RZ, R4 ;  /* 0x000000ffff007224 */ /* 0x000fce00078e0004 */
.L_x_317:
[C---:B-1----:R-:W-:Y:S01]  /*14aa0*/  IMAD R7, R0.reuse, 0x4, R21 ;  /* 0x0000000400077824 */ /* 0x042fe200078e0215 */
[----:B------:R-:W-:Y:S01]  /*14ab0*/  LEA R8, R0, R23, 0x2 ;  /* 0x0000001700087211 */ /* 0x000fe200078e10ff */
[----:B------:R-:W-:Y:S02]  /*14ac0*/  VIADD R6, R6, 0x8 ;  /* 0x0000000806067836 */ /* 0x000fe40000000000 */
[----:B------:R-:W-:Y:S01]  /*14ad0*/  VIADD R0, R0, 0x800 ;  /* 0x0000080000007836 */ /* 0x000fe20000000000 */
[----:B------:R1:W-:Y:S02]  /*14ae0*/  STS [R7], RZ ;  /* 0x000000ff07007388 */ /* 0x0003e40000000800 */
[----:B------:R-:W-:Y:S02]  /*14af0*/  ISETP.NE.AND P0, PT, R6, R19, PT ;  /* 0x000000130600720c */ /* 0x000fe40003f05270 */
[----:B------:R1:W-:Y:S04]  /*14b00*/  STS [R8], RZ ;  /* 0x000000ff08007388 */ /* 0x0003e80000000800 */
        /* <DEDUP_REMOVED lines=15> */
.L_x_316:
[----:B------:R-:W-:Y:S05]  /*14c00*/  BSYNC.RECONVERGENT B1 ;  /* 0x0000000000017941 */ /* 0x000fea0003800200 */
.L_x_315:
[----:B------:R-:W-:Y:S05]  /*14c10*/  @!P1 BRA `(.L_x_306) ;  /* 0x0000000000d09947 */ /* 0x000fea0003800000 */
[----:B------:R-:W-:Y:S01]  /*14c20*/  ISETP.GE.U32.AND P0, PT, R18, 0x4, PT ;  /* 0x000000041200780c */ /* 0x000fe20003f06070 */
[----:B------:R-:W-:Y:S01]  /*14c30*/  BSSY.RECONVERGENT B1, `(.L_x_318) ;  /* 0x0000014000017945 */ /* 0x000fe20003800200 */
[----:B------:R-:W-:-:S11]  /*14c40*/  LOP3.LUT P1, R17, R17, 0x3, RZ, 0xc0, !PT ;  /* 0x0000000311117812 */ /* 0x000fd6000782c0ff */
[----:B------:R-:W-:Y:S05]  /*14c50*/  @!P0 BRA `(.L_x_319) ;  /* 0x0000000000448947 */ /* 0x000fea0003800000 */
[----:B------:R-:W2:Y:S01]  /*14c60*/  S2UR UR6, SR_CgaCtaId ;  /* 0x00000000000679c3 */ /* 0x000ea20000008800 */
[----:B------:R-:W-:Y:S02]  /*14c70*/  UMOV UR4, 0x400 ;  /* 0x0000040000047882 */ /* 0x000fe40000000000 */
[----:B------:R-:W-:Y:S02]  /*14c80*/  UIADD3 UR5, UPT, UPT, UR4, 0x3b0, URZ ;  /* 0x000003b004057890 */ /* 0x000fe4000fffe0ff */
[----:B------:R-:W-:Y:S02]  /*14c90*/  UIADD3 UR4, UPT, UPT, UR4, 0x1a4, URZ ;  /* 0x000001a404047890 */ /* 0x000fe4000fffe0ff */
[----:B--2---:R-:W-:Y:S02]  /*14ca0*/  ULEA UR5, UR6, UR5, 0x18 ;  /* 0x0000000506057291 */ /* 0x004fe4000f8ec0ff */
[----:B------:R-:W-:-:S04]  /*14cb0*/  ULEA UR4, UR6, UR4, 0x18 ;  /* 0x0000000406047291 */ /* 0x000fc8000f8ec0ff */
[C---:B------:R-:W-:Y:S02]  /*14cc0*/  LEA R6, R0.reuse, UR5, 0x2 ;  /* 0x0000000500067c11 */ /* 0x040fe4000f8e10ff */
[C---:B-1----:R-:W-:Y:S02]  /*14cd0*/  LEA R7, R0.reuse, UR4, 0x2 ;  /* 0x0000000400077c11 */ /* 0x042fe4000f8e10ff */
[----:B------:R-:W-:Y:S01]  /*14ce0*/  IADD3 R0, PT, PT, R0, 0x400, RZ ;  /* 0x0000040000007810 */ /* 0x000fe20007ffe0ff */
[----:B------:R2:W-:Y:S04]  /*14cf0*/  STS [R6], RZ ;  /* 0x000000ff06007388 */ /* 0x0005e80000000800 */
[----:B------:R2:W-:Y:S04]  /*14d00*/  STS [R7], RZ ;  /* 0x000000ff07007388 */ /* 0x0005e80000000800 */
[----:B------:R2:W-:Y:S04]  /*14d10*/  STS [R6+0x400], RZ ;  /* 0x000400ff06007388 */ /* 0x0005e80000000800 */
[----:B------:R2:W-:Y:S04]  /*14d20*/  STS [R7+0x400], RZ ;  /* 0x000400ff07007388 */ /* 0x0005e80000000800 */
[----:B------:R2:W-:Y:S04]  /*14d30*/  STS [R6+0x800], RZ ;  /* 0x000800ff06007388 */ /* 0x0005e80000000800 */
[----:B------:R2:W-:Y:S04]  /*14d40*/  STS [R7+0x800], RZ ;  /* 0x000800ff07007388 */ /* 0x0005e80000000800 */
[----:B------:R2:W-:Y:S04]  /*14d50*/  STS [R6+0xc00], RZ ;  /* 0x000c00ff06007388 */ /* 0x0005e80000000800 */
[----:B------:R2:W-:Y:S02]  /*14d60*/  STS [R7+0xc00], RZ ;  /* 0x000c00ff07007388 */ /* 0x0005e40000000800 */
.L_x_319:
[----:B------:R-:W-:Y:S05]  /*14d70*/  BSYNC.RECONVERGENT B1 ;  /* 0x0000000000017941 */ /* 0x000fea0003800200 */
.L_x_318:
[----:B------:R-:W-:Y:S05]  /*14d80*/  @!P1 BRA `(.L_x_306) ;  /* 0x0000000000749947 */ /* 0x000fea0003800000 */
[----:B------:R-:W-:Y:S01]  /*14d90*/  ISETP.NE.AND P1, PT, R17, 0x1, PT ;  /* 0x000000011100780c */ /* 0x000fe20003f25270 */
[----:B------:R-:W-:Y:S01]  /*14da0*/  BSSY.RECONVERGENT B1, `(.L_x_320) ;  /* 0x0000010000017945 */ /* 0x000fe20003800200 */
[----:B------:R-:W-:-:S11]  /*14db0*/  LOP3.LUT P0, RZ, R16, 0x100, RZ, 0xc0, !PT ;  /* 0x0000010010ff7812 */ /* 0x000fd6000780c0ff */
[----:B------:R-:W-:Y:S05]  /*14dc0*/  @!P1 BRA `(.L_x_321) ;  /* 0x0000000000349947 */ /* 0x000fea0003800000 */
[----:B------:R-:W3:Y:S01]  /*14dd0*/  S2UR UR6, SR_CgaCtaId ;  /* 0x00000000000679c3 */ /* 0x000ee20000008800 */
[----:B------:R-:W-:Y:S02]  /*14de0*/  UMOV UR4, 0x400 ;  /* 0x0000040000047882 */ /* 0x000fe40000000000 */
[----:B------:R-:W-:Y:S02]  /*14df0*/  UIADD3 UR5, UPT, UPT, UR4, 0x3b0, URZ ;  /* 0x000003b004057890 */ /* 0x000fe4000fffe0ff */
[----:B------:R-:W-:Y:S02]  /*14e00*/  UIADD3 UR4, UPT, UPT, UR4, 0x1a4, URZ ;  /* 0x000001a404047890 */ /* 0x000fe4000fffe0ff */
[----:B---3--:R-:W-:Y:S02]  /*14e10*/  ULEA UR5, UR6, UR5, 0x18 ;  /* 0x0000000506057291 */ /* 0x008fe4000f8ec0ff */
[----:B------:R-:W-:-:S04]  /*14e20*/  ULEA UR4, UR6, UR4, 0x18 ;  /* 0x0000000406047291 */ /* 0x000fc8000f8ec0ff */
[C---:B--2---:R-:W-:Y:S02]  /*14e30*/  LEA R6, R0.reuse, UR5, 0x2 ;  /* 0x0000000500067c11 */ /* 0x044fe4000f8e10ff */
[C---:B-1----:R-:W-:Y:S01]  /*14e40*/  LEA R7, R0.reuse, UR4, 0x2 ;  /* 0x0000000400077c11 */ /* 0x042fe2000f8e10ff */
[----:B------:R-:W-:Y:S02]  /*14e50*/  VIADD R0, R0, 0x200 ;  /* 0x0000020000007836 */ /* 0x000fe40000000000 */
[----:B------:R3:W-:Y:S04]  /*14e60*/  STS [R6], RZ ;  /* 0x000000ff06007388 */ /* 0x0007e80000000800 */
[----:B------:R3:W-:Y:S04]  /*14e70*/  STS [R7], RZ ;  /* 0x000000ff07007388 */ /* 0x0007e80000000800 */
[----:B------:R3:W-:Y:S04]  /*14e80*/  STS [R6+0x400], RZ ;  /* 0x000400ff06007388 */ /* 0x0007e80000000800 */
[----:B------:R3:W-:Y:S02]  /*14e90*/  STS [R7+0x400], RZ ;  /* 0x000400ff07007388 */ /* 0x0007e40000000800 */
.L_x_321:
[----:B------:R-:W-:Y:S05]  /*14ea0*/  BSYNC.RECONVERGENT B1 ;  /* 0x0000000000017941 */ /* 0x000fea0003800200 */
.L_x_320:
[----:B------:R-:W-:Y:S05]  /*14eb0*/  @P0 BRA `(.L_x_306) ;  /* 0x0000000000280947 */ /* 0x000fea0003800000 */
[----:B------:R-:W4:Y:S01]  /*14ec0*/  S2UR UR6, SR_CgaCtaId ;  /* 0x00000000000679c3 */ /* 0x000f220000008800 */
[----:B------:R-:W-:Y:S02]  /*14ed0*/  UMOV UR4, 0x400 ;  /* 0x0000040000047882 */ /* 0x000fe40000000000 */
[----:B------:R-:W-:Y:S02]  /*14ee0*/  UIADD3 UR5, UPT, UPT, UR4, 0x3b0, URZ ;  /* 0x000003b004057890 */ /* 0x000fe4000fffe0ff */
[----:B------:R-:W-:Y:S02]  /*14ef0*/  UIADD3 UR4, UPT, UPT, UR4, 0x1a4, URZ ;  /* 0x000001a404047890 */ /* 0x000fe4000fffe0ff */
[----:B----4-:R-:W-:Y:S02]  /*14f00*/  ULEA UR5, UR6, UR5, 0x18 ;  /* 0x0000000506057291 */ /* 0x010fe4000f8ec0ff */
[----:B------:R-:W-:-:S04]  /*14f10*/  ULEA UR4, UR6, UR4, 0x18 ;  /* 0x0000000406047291 */ /* 0x000fc8000f8ec0ff */
[C---:B--23--:R-:W-:Y:S02]  /*14f20*/  LEA R6, R0.reuse, UR5, 0x2 ;  /* 0x0000000500067c11 */ /* 0x04cfe4000f8e10ff */
[----:B------:R-:W-:-:S03]  /*14f30*/  LEA R0, R0, UR4, 0x2 ;  /* 0x0000000400007c11 */ /* 0x000fc6000f8e10ff */
[----:B------:R4:W-:Y:S04]  /*14f40*/  STS [R6], RZ ;  /* 0x000000ff06007388 */ /* 0x0009e80000000800 */
[----:B------:R4:W-:Y:S02]  /*14f50*/  STS [R0], RZ ;  /* 0x000000ff00007388 */ /* 0x0009e40000000800 */
.L_x_306:
[----:B------:R-:W-:Y:S05]  /*14f60*/  BSYNC.RECONVERGENT B0 ;  /* 0x0000000000007941 */ /* 0x000fea0003800200 */
.L_x_305:
[----:B------:R-:W-:Y:S01]  /*14f70*/  BAR.SYNC.DEFER_BLOCKING 0x0 ;  /* 0x0000000000007b1d */ /* 0x000fe20000010000 */
[----:B------:R-:W-:-:S05]  /*14f80*/  ISETP.NE.AND P0, PT, R4, RZ, PT ;  /* 0x000000ff0400720c */ /* 0x000fca0003f05270 */
[----:B------:R-:W-:Y:S08]  /*14f90*/  BSSY.RECONVERGENT B0, `(.L_x_322) ;  /* 0x00000fe000007945 */ /* 0x000ff00003800200 */
[----:B------:R-:W-:Y:S05]  /*14fa0*/  @P0 BRA `(.L_x_323) ;  /* 0x0000000c00f00947 */ /* 0x000fea0003800000 */
[----:B------:R-:W-:Y:S01]  /*14fb0*/  ISETP.GE.AND P0, PT, R9, 0x1, PT ;  /* 0x000000010900780c */ /* 0x000fe20003f06270 */
[----:B------:R-:W-:Y:S01]  /*14fc0*/  BSSY.RECONVERGENT B1, `(.L_x_324) ;  /* 0x00000c7000017945 */ /* 0x000fe20003800200 */
[----:B----4-:R-:W-:-:S11]  /*14fd0*/  IMAD.MOV.U32 R0, RZ, RZ, 0x1 ;  /* 0x00000001ff007424 */ /* 0x010fd600078e00ff */
[----:B------:R-:W-:Y:S05]  /*14fe0*/  @!P0 BRA `(.L_x_325) ;  /* 0x0000000c00108947 */ /* 0x000fea0003800000 */
[C---:B------:R-:W-:Y:S01]  /*14ff0*/  ISETP.GE.U32.AND P1, PT, R9.reuse, 0x10, PT ;  /* 0x000000100900780c */ /* 0x040fe20003f26070 */
[----:B------:R-:W-:Y:S01]  /*15000*/  BSSY.RECONVERGENT B2, `(.L_x_326) ;  /* 0x000005a000027945 */ /* 0x000fe20003800200 */
[----:B------:R-:W-:Y:S01]  /*15010*/  LOP3.LUT R16, R9, 0xf, RZ, 0xc0, !PT ;  /* 0x0000000f09107812 */ /* 0x000fe200078ec0ff */
[----:B--23--:R-:W-:Y:S01]  /*15020*/  IMAD.MOV.U32 R6, RZ, RZ, RZ ;  /* 0x000000ffff067224 */ /* 0x00cfe200078e00ff */
[----:B------:R-:W-:Y:S01]  /*15030*/  MOV R2, RZ ;  /* 0x000000ff00027202 */ /* 0x000fe20000000f00 */
[----:B------:R-:W-:Y:S01]  /*15040*/  IMAD.MOV.U32 R0, RZ, RZ, RZ ;  /* 0x000000ffff007224 */ /* 0x000fe200078e00ff */
[----:B------:R-:W-:-:S07]  /*15050*/  ISETP.NE.AND P0, PT, R16, RZ, PT ;  /* 0x000000ff1000720c */ /* 0x000fce0003f05270 */
[----:B------:R-:W-:Y:S06]  /*15060*/  @!P1 BRA `(.L_x_327) ;  /* 0x00000004004c9947 */ /* 0x000fec0003800000 */
[----:B------:R-:W2:Y:S01]  /*15070*/  S2UR UR6, SR_CgaCtaId ;  /* 0x00000000000679c3 */ /* 0x000ea20000008800 */
[----:B------:R-:W-:Y:S01]  /*15080*/  UMOV UR4, 0x400 ;  /* 0x0000040000047882 */ /* 0x000fe20000000000 */
[----:B------:R-:W-:Y:S01]  /*15090*/  LOP3.LUT R6, R9, 0x7ffffff0, RZ, 0xc0, !PT ;  /* 0x7ffffff009067812 */ /* 0x000fe200078ec0ff */
[----:B------:R-:W-:Y:S01]  /*150a0*/  UIADD3 UR5, UPT, UPT, UR4, 0x1a4, URZ ;  /* 0x000001a404057890 */ /* 0x000fe2000fffe0ff */
[----:B------:R-:W-:Y:S01]  /*150b0*/  HFMA2 R2, -RZ, RZ, 0, 0 ;  /* 0x00000000ff027431 */ /* 0x000fe200000001ff */
[----:B------:R-:W-:Y:S01]  /*150c0*/  UIADD3 UR7, UPT, UPT, UR4, 0x3b0, URZ ;  /* 0x000003b004077890 */ /* 0x000fe2000fffe0ff */
[----:B------:R-:W-:Y:S02]  /*150d0*/  IMAD.MOV.U32 R0, RZ, RZ, RZ ;  /* 0x000000ffff007224 */ /* 0x000fe400078e00ff */
[----:B------:R-:W-:Y:S01]  /*150e0*/  IMAD.MOV R9, RZ, RZ, -R6 ;  /* 0x000000ffff097224 */ /* 0x000fe200078e0a06 */
[----:B--2---:R-:W-:Y:S02]  /*150f0*/  ULEA UR4, UR6, UR5, 0x18 ;  /* 0x0000000506047291 */ /* 0x004fe4000f8ec0ff */
[----:B------:R-:W-:-:S02]  /*15100*/  ULEA UR5, UR6, UR7, 0x18 ;  /* 0x0000000706057291 */ /* 0x000fc4000f8ec0ff */
[----:B------:R-:W-:Y:S02]  /*15110*/  UIADD3 UR4, UPT, UPT, UR4, 0x20, URZ ;  /* 0x0000002004047890 */ /* 0x000fe4000fffe0ff */
[----:B------:R-:W-:-:S04]  /*15120*/  UIADD3 UR5, UPT, UPT, UR5, 0x20, URZ ;  /* 0x0000002005057890 */ /* 0x000fc8000fffe0ff */
[----:B-1----:R-:W-:Y:S02]  /*15130*/  MOV R7, UR4 ;  /* 0x0000000400077c02 */ /* 0x002fe40008000f00 */
[----:B------:R-:W-:-:S07]  /*15140*/  IMAD.U32 R8, RZ, RZ, UR5 ;  /* 0x00000005ff087e24 */ /* 0x000fce000f8e00ff */
.L_x_328:
[----:B------:R-:W1:Y:S01]  /*15150*/  LDS R11, [R7+-0x20] ;  /* 0xffffe000070b7984 */ /* 0x000e620000000800 */
[----:B------:R-:W-:-:S03]  /*15160*/  VIADD R9, R9, 0x10 ;  /* 0x0000001009097836 */ /* 0x000fc60000000000 */
[----:B--2---:R-:W2:Y:S02]  /*15170*/  LDS R17, [R7+-0x1c] ;  /* 0xffffe40007117984 */ /* 0x004ea40000000800 */
[----:B------:R-:W-:Y:S02]  /*15180*/  ISETP.NE.AND P2, PT, R9, RZ, PT ;  /* 0x000000ff0900720c */ /* 0x000fe40003f45270 */
[----:B-1----:R-:W-:-:S13]  /*15190*/  FSETP.GT.AND P1, PT, R11, R2, PT ;  /* 0x000000020b00720b */ /* 0x002fda0003f24000 */
[----:B------:R-:W-:Y:S01]  /*151a0*/  @P1 IMAD.MOV.U32 R2, RZ, RZ, R11 ;  /* 0x000000ffff021224 */ /* 0x000fe200078e000b */
[----:B---3--:R-:W-:Y:S04]  /*151b0*/  @P1 LDS R0, [R8+-0x20] ;  /* 0xffffe00008001984 */ /* 0x008fe80000000800 */
[----:B------:R-:W1:Y:S01]  /*151c0*/  LDS R11, [R7+-0x18] ;  /* 0xffffe800070b7984 */ /* 0x000e620000000800 */
[----:B--2---:R-:W-:-:S13]  /*151d0*/  FSETP.GT.AND P1, PT, R17, R2, PT ;  /* 0x000000021100720b */ /* 0x004fda0003f24000 */
[----:B------:R-:W-:Y:S01]  /*151e0*/  @P1 MOV R2, R17 ;  /* 0x0000001100021202 */ /* 0x000fe20000000f00 */
[----:B------:R-:W-:Y:S04]  /*151f0*/  @P1 LDS R0, [R8+-0x1c] ;  /* 0xffffe40008001984 */ /* 0x000fe80000000800 */
[----:B------:R-:W2:Y:S01]  /*15200*/  LDS R17, [R7+-0x14] ;  /* 0xffffec0007117984 */ /* 0x000ea20000000800 */
[----:B-1----:R-:W-:-:S13]  /*15210*/  FSETP.GT.AND P1, PT, R11, R2, PT ;  /* 0x000000020b00720b */ /* 0x002fda0003f24000 */
[----:B------:R-:W-:Y:S01]  /*15220*/  @P1 IMAD.MOV.U32 R2, RZ, RZ, R11 ;  /* 0x000000ffff021224 */ /* 0x000fe200078e000b */
[----:B------:R-:W-:Y:S04]  /*15230*/  @P1 LDS R0, [R8+-0x18] ;  /* 0xffffe80008001984 */ /* 0x000fe80000000800 */
[----:B------:R-:W1:Y:S01]  /*15240*/  LDS R11, [R7+-0x10] ;  /* 0xfffff000070b7984 */ /* 0x000e620000000800 */
[----:B--2---:R-:W-:-:S13]  /*15250*/  FSETP.GT.AND P1, PT, R17, R2, PT ;  /* 0x000000021100720b */ /* 0x004fda0003f24000 */
[----:B------:R-:W-:Y:S01]  /*15260*/  @P1 IMAD.MOV.U32 R2, RZ, RZ, R17 ;  /* 0x000000ffff021224 */ /* 0x000fe200078e0011 */
[----:B------:R-:W-:Y:S04]  /*15270*/  @P1 LDS R0, [R8+-0x14] ;  /* 0xffffec0008001984 */ /* 0x000fe80000000800 */
[----:B------:R-:W2:Y:S01]  /*15280*/  LDS R17, [R7+-0xc] ;  /* 0xfffff40007117984 */ /* 0x000ea20000000800 */
[----:B-1----:R-:W-:-:S13]  /*15290*/  FSETP.GT.AND P1, PT, R11, R2, PT ;  /* 0x000000020b00720b */ /* 0x002fda0003f24000 */
[----:B------:R-:W-:Y:S01]  /*152a0*/  @P1 MOV R2, R11 ;  /* 0x0000000b00021202 */ /* 0x000fe20000000f00 */
[----:B------:R-:W-:Y:S04]  /*152b0*/  @P1 LDS R0, [R8+-0x10] ;  /* 0xfffff00008001984 */ /* 0x000fe80000000800 */
[----:B------:R-:W1:Y:S01]  /*152c0*/  LDS R11, [R7+-0x8] ;  /* 0xfffff800070b7984 */ /* 0x000e620000000800 */
[----:B--2---:R-:W-:-:S13]  /*152d0*/  FSETP.GT.AND P1, PT, R17, R2, PT ;  /* 0x000000021100720b */ /* 0x004fda0003f24000 */
[----:B------:R-:W-:Y:S01]  /*152e0*/  @P1 IMAD.MOV.U32 R2, RZ, RZ, R17 ;  /* 0x000000ffff021224 */ /* 0x000fe200078e0011 */
[----:B------:R-:W-:Y:S04]  /*152f0*/  @P1 LDS R0, [R8+-0xc] ;  /* 0xfffff40008001984 */ /* 0x000fe80000000800 */
[----:B------:R-:W2:Y:S01]  /*15300*/  LDS R17, [R7+-0x4] ;  /* 0xfffffc0007117984 */ /* 0x000ea20000000800 */
[----:B-1----:R-:W-:-:S13]  /*15310*/  FSETP.GT.AND P1, PT, R11, R2, PT ;  /* 0x000000020b00720b */ /* 0x002fda0003f24000 */
[----:B------:R-:W-:Y:S01]  /*15320*/  @P1 IMAD.MOV.U32 R2, RZ, RZ, R11 ;  /* 0x000000ffff021224 */ /* 0x000fe200078e000b */
[----:B------:R-:W-:Y:S04]  /*15330*/  @P1 LDS R0, [R8+-0x8] ;  /* 0xfffff80008001984 */ /* 0x000fe80000000800 */
[----:B------:R-:W1:Y:S01]  /*15340*/  LDS R11, [R7] ;  /* 0x00000000070b7984 */ /* 0x000e620000000800 */
[----:B--2---:R-:W-:-:S13]  /*15350*/  FSETP.GT.AND P1, PT, R17, R2, PT ;  /* 0x000000021100720b */ /* 0x004fda0003f24000 */
[----:B------:R-:W-:Y:S01]  /*15360*/  @P1 MOV R2, R17 ;  /* 0x0000001100021202 */ /* 0x000fe20000000f00 */
[----:B------:R-:W-:Y:S04]  /*15370*/  @P1 LDS R0, [R8+-0x4] ;  /* 0xfffffc0008001984 */ /* 0x000fe80000000800 */
[----:B------:R-:W2:Y:S01]  /*15380*/  LDS R17, [R7+0x4] ;  /* 0x0000040007117984 */ /* 0x000ea20000000800 */
[----:B-1----:R-:W-:-:S13]  /*15390*/  FSETP.GT.AND P1, PT, R11, R2, PT ;  /* 0x000000020b00720b */ /* 0x002fda0003f24000 */
[----:B------:R-:W-:Y:S01]  /*153a0*/  @P1 IMAD.MOV.U32 R2, RZ, RZ, R11 ;  /* 0x000000ffff021224 */ /* 0x000fe200078e000b */
[----:B------:R-:W-:Y:S04]  /*153b0*/  @P1 LDS R0, [R8] ;  /* 0x0000000008001984 */ /* 0x000fe80000000800 */
[----:B------:R-:W1:Y:S01]  /*153c0*/  LDS R11, [R7+0x8] ;  /* 0x00000800070b7984 */ /* 0x000e620000000800 */
[----:B--2---:R-:W-:-:S13]  /*153d0*/  FSETP.GT.AND P1, PT, R17, R2, PT ;  /* 0x000000021100720b */ /* 0x004fda0003f24000 */
[----:B------:R-:W-:Y:S01]  /*153e0*/  @P1 IMAD.MOV.U32 R2, RZ, RZ, R17 ;  /* 0x000000ffff021224 */ /* 0x000fe200078e0011 */
[----:B------:R-:W-:Y:S04]  /*153f0*/  @P1 LDS R0, [R8+0x4] ;  /* 0x0000040008001984 */ /* 0x000fe80000000800 */
[----:B------:R-:W2:Y:S01]  /*15400*/  LDS R17, [R7+0xc] ;  /* 0x00000c0007117984 */ /* 0x000ea20000000800 */
[----:B-1----:R-:W-:-:S13]  /*15410*/  FSETP.GT.AND P1, PT, R11, R2, PT ;  /* 0x000000020b00720b */ /* 0x002fda0003f24000 */
[----:B------:R-:W-:Y:S01]  /*15420*/  @P1 MOV R2, R11 ;  /* 0x0000000b00021202 */ /* 0x000fe20000000f00 */
[----:B------:R-:W-:Y:S04]  /*15430*/  @P1 LDS R0, [R8+0x8] ;  /* 0x0000080008001984 */ /* 0x000fe80000000800 */
[----:B------:R-:W1:Y:S01]  /*15440*/  LDS R11, [R7+0x10] ;  /* 0x00001000070b7984 */ /* 0x000e620000000800 */
[----:B--2---:R-:W-:-:S13]  /*15450*/  FSETP.GT.AND P1, PT, R17, R2, PT ;  /* 0x000000021100720b */ /* 0x004fda0003f24000 */
[----:B------:R-:W-:Y:S01]  /*15460*/  @P1 IMAD.MOV.U32 R2, RZ, RZ, R17 ;  /* 0x000000ffff021224 */ /* 0x000fe200078e0011 */
[----:B------:R-:W-:Y:S04]  /*15470*/  @P1 LDS R0, [R8+0xc] ;  /* 0x00000c0008001984 */ /* 0x000fe80000000800 */
[----:B------:R-:W2:Y:S01]  /*15480*/  LDS R17, [R7+0x14] ;  /* 0x0000140007117984 */ /* 0x000ea20000000800 */
[----:B-1----:R-:W-:-:S13]  /*15490*/  FSETP.GT.AND P1, PT, R11, R2, PT ;  /* 0x000000020b00720b */ /* 0x002fda0003f24000 */
[----:B------:R-:W-:Y:S01]  /*154a0*/  @P1 IMAD.MOV.U32 R2, RZ, RZ, R11 ;  /* 0x000000ffff021224 */ /* 0x000fe200078e000b */
[----:B------:R-:W-:Y:S04]  /*154b0*/  @P1 LDS R0, [R8+0x10] ;  /* 0x0000100008001984 */ /* 0x000fe80000000800 */
[----:B------:R-:W1:Y:S01]  /*154c0*/  LDS R11, [R7+0x18] ;  /* 0x00001800070b7984 */ /* 0x000e620000000800 */
[----:B--2---:R-:W-:-:S13]  /*154d0*/  FSETP.GT.AND P1, PT, R17, R2, PT ;  /* 0x000000021100720b */ /* 0x004fda0003f24000 */
[----:B------:R-:W-:Y:S01]  /*154e0*/  @P1 MOV R2, R17 ;  /* 0x0000001100021202 */ /* 0x000fe20000000f00 */
[----:B------:R-:W-:Y:S04]  /*154f0*/  @P1 LDS R0, [R8+0x14] ;  /* 0x0000140008001984 */ /* 0x000fe80000000800 */
[----:B------:R2:W3:Y:S02]  /*15500*/  LDS R17, [R7+0x1c] ;  /* 0x00001c0007117984 */ /* 0x0004e40000000800 */
[----:B--2---:R-:W-:Y:S01]  /*15510*/  VIADD R7, R7, 0x40 ;  /* 0x0000004007077836 */ /* 0x004fe20000000000 */
[----:B-1----:R-:W-:-:S13]  /*15520*/  FSETP.GT.AND P1, PT, R11, R2, PT ;  /* 0x000000020b00720b */ /* 0x002fda0003f24000 */
[----:B------:R-:W-:Y:S01]  /*15530*/  @P1 IMAD.MOV.U32 R2, RZ, RZ, R11 ;  /* 0x000000ffff021224 */ /* 0x000fe200078e000b */
[----:B------:R-:W2:Y:S04]  /*15540*/  @P1 LDS R0, [R8+0x18] ;  /* 0x0000180008001984 */ /* 0x000ea80000000800 */
[----:B---3--:R-:W-:-:S13]  /*15550*/  FSETP.GT.AND P1, PT, R17, R2, PT ;  /* 0x000000021100720b */ /* 0x008fda0003f24000 */
[----:B------:R1:W3:Y:S01]  /*15560*/  @P1 LDS R0, [R8+0x1c] ;  /* 0x00001c0008001984 */ /* 0x0002e20000000800 */
[----:B------:R-:W-:Y:S01]  /*15570*/  @P1 MOV R2, R17 ;  /* 0x0000001100021202 */ /* 0x000fe20000000f00 */
[----:B-1----:R-:W-:Y:S01]  /*15580*/  VIADD R8, R8, 0x40 ;  /* 0x0000004008087836 */ /* 0x002fe20000000000 */
[----:B------:R-:W-:Y:S06]  /*15590*/  @P2 BRA `(.L_x_328) ;  /* 0xfffffff800ec2947 */ /* 0x000fec000383ffff */
.L_x_327:
[----:B------:R-:W-:Y:S05]  /*155a0*/  BSYNC.RECONVERGENT B2 ;  /* 0x0000000000027941 */ /* 0x000fea0003800200 */
.L_x_326:
[----:B------:R-:W-:Y:S04]  /*155b0*/  BSSY.RECONVERGENT B2, `(.L_x_329) ;  /* 0x0000063000027945 */ /* 0x000fe80003800200 */
[----:B------:R-:W-:Y:S05]  /*155c0*/  @!P0 BRA `(.L_x_330) ;  /* 0x0000000400848947 */ /* 0x000fea0003800000 */
[----:B------:R-:W4:Y:S01]  /*155d0*/  LDC R10, c[0x3][0x1fc] ;  /* 0x00c07f00ff0a7b82 */ /* 0x000f220000000800 */
[----:B------:R-:W-:Y:S01]  /*155e0*/  ISETP.GE.U32.AND P1, PT, R16, 0x8, PT ;  /* 0x000000081000780c */ /* 0x000fe20003f26070 */
[----:B------:R-:W-:Y:S01]  /*155f0*/  BSSY.RECONVERGENT B3, `(.L_x_331) ;  /* 0x000002d000037945 */ /* 0x000fe20003800200 */
[----:B----4-:R-:W-:-:S04]  /*15600*/  LOP3.LUT R17, R10, 0x7, RZ, 0xc0, !PT ;  /* 0x000000070a117812 */ /* 0x010fc800078ec0ff */
[----:B------:R-:W-:-:S07]  /*15610*/  ISETP.NE.AND P0, PT, R17, RZ, PT ;  /* 0x000000ff1100720c */ /* 0x000fce0003f05270 */
[----:B------:R-:W-:Y:S06]  /*15620*/  @!P1 BRA `(.L_x_332) ;  /* 0x0000000000a49947 */ /* 0x000fec0003800000 */
[----:B------:R-:W4:Y:S01]  /*15630*/  S2UR UR6, SR_CgaCtaId ;  /* 0x00000000000679c3 */ /* 0x000f220000008800 */
[----:B------:R-:W-:Y:S02]  /*15640*/  UMOV UR4, 0x400 ;  /* 0x0000040000047882 */ /* 0x000fe40000000000 */
[----:B------:R-:W-:Y:S02]  /*15650*/  UIADD3 UR5, UPT, UPT, UR4, 0x1a4, URZ ;  /* 0x000001a404057890 */ /* 0x000fe4000fffe0ff */
[----:B------:R-:W-:Y:S02]  /*15660*/  UIADD3 UR4, UPT, UPT, UR4, 0x3b0, URZ ;  /* 0x000003b004047890 */ /* 0x000fe4000fffe0ff */
[----:B----4-:R-:W-:Y:S02]  /*15670*/  ULEA UR5, UR6, UR5, 0x18 ;  /* 0x0000000506057291 */ /* 0x010fe4000f8ec0ff */
[----:B------:R-:W-:-:S04]  /*15680*/  ULEA UR4, UR6, UR4, 0x18 ;  /* 0x0000000406047291 */ /* 0x000fc8000f8ec0ff */
[C---:B-1----:R-:W-:Y:S02]  /*15690*/  LEA R7, R6.reuse, UR5, 0x2 ;  /* 0x0000000506077c11 */ /* 0x042fe4000f8e10ff */
[C---:B------:R-:W-:Y:S01]  /*156a0*/  LEA R8, R6.reuse, UR4, 0x2 ;  /* 0x0000000406087c11 */ /* 0x040fe2000f8e10ff */
[----:B------:R-:W-:Y:S02]  /*156b0*/  VIADD R6, R6, 0x8 ;  /* 0x0000000806067836 */ /* 0x000fe40000000000 */
[----:B------:R-:W1:Y:S04]  /*156c0*/  LDS R9, [R7] ;  /* 0x0000000007097984 */ /* 0x000e680000000800 */
[----:B------:R-:W4:Y:S01]  /*156d0*/  LDS R11, [R7+0x4] ;  /* 0x00000400070b7984 */ /* 0x000f220000000800 */
[----:B-1----:R-:W-:-:S13]  /*156e0*/  FSETP.GT.AND P1, PT, R9, R2, PT ;  /* 0x000000020900720b */ /* 0x002fda0003f24000 */
[----:B------:R-:W-:Y:S01]  /*156f0*/  @P1 MOV R2, R9 ;  /* 0x0000000900021202 */ /* 0x000fe20000000f00 */
[----:B--23--:R-:W-:Y:S03]  /*15700*/  @P1 LDS R0, [R8] ;  /* 0x0000000008001984 */ /* 0x00cfe60000000800 */
[----:B----4-:R-:W-:Y:S01]  /*15710*/  FSETP.GT.AND P1, PT, R11, R2, PT ;  /* 0x000000020b00720b */ /* 0x010fe20003f24000 */
[----:B------:R-:W1:-:S12]  /*15720*/  LDS R9, [R7+0x8] ;  /* 0x0000080007097984 */ /* 0x000e580000000800 */
        /* <DEDUP_REMOVED lines=10> */
[----:B------:R-:W2:Y:S01]  /*157d0*/  LDS R11, [R7+0x14] ;  /* 0x00001400070b7984 */ /* 0x000ea20000000800 */
[----:B-1----:R-:W-:-:S13]  /*157e0*/  FSETP.GT.AND P1, PT, R9, R2, PT ;  /* 0x000000020900720b */ /* 0x002fda0003f24000 */
[----:B------:R-:W-:Y:S01]  /*157f0*/  @P1 IMAD.MOV.U32 R2, RZ, RZ, R9 ;  /* 0x000000ffff021224 */ /* 0x000fe200078e0009 */
[----:B------:R-:W-:Y:S04]  /*15800*/  @P1 LDS R0, [R8+0x10] ;  /* 0x0000100008001984 */ /* 0x000fe80000000800 */
[----:B------:R-:W1:Y:S01]  /*15810*/  LDS R9, [R7+0x18] ;  /* 0x0000180007097984 */ /* 0x000e620000000800 */
[----:B--2---:R-:W-:-:S13]  /*15820*/  FSETP.GT.AND P1, PT, R11, R2, PT ;  /* 0x000000020b00720b */ /* 0x004fda0003f24000 */
[----:B------:R-:W-:Y:S01]  /*15830*/  @P1 IMAD.MOV.U32 R2, RZ, RZ, R11 ;  /* 0x000000ffff021224 */ /* 0x000fe200078e000b */
[----:B------:R-:W-:Y:S04]  /*15840*/  @P1 LDS R0, [R8+0x14] ;  /* 0x0000140008001984 */ /* 0x000fe80000000800 */
[----:B------:R-:W2:Y:S01]  /*15850*/  LDS R11, [R7+0x1c] ;  /* 0x00001c00070b7984 */ /* 0x000ea20000000800 */
[----:B-1----:R-:W-:-:S13]  /*15860*/  FSETP.GT.AND P1, PT, R9, R2, PT ;  /* 0x000000020900720b */ /* 0x002fda0003f24000 */
[----:B------:R-:W-:Y:S01]  /*15870*/  @P1 MOV R2, R9 ;  /* 0x0000000900021202 */ /* 0x000fe20000000f00 */
[----:B------:R4:W1:Y:S03]  /*15880*/  @P1 LDS R0, [R8+0x18] ;  /* 0x0000180008001984 */ /* 0x0008660000000800 */
[----:B--2---:R-:W-:-:S13]  /*15890*/  FSETP.GT.AND P1, PT, R11, R2, PT ;  /* 0x000000020b00720b */ /* 0x004fda0003f24000 */
[----:B------:R4:W2:Y:S01]  /*158a0*/  @P1 LDS R0, [R8+0x1c] ;  /* 0x00001c0008001984 */ /* 0x0008a20000000800 */
[----:B------:R-:W-:-:S07]  /*158b0*/  @P1 IMAD.MOV.U32 R2, RZ, RZ, R11 ;  /* 0x000000ffff021224 */ /* 0x000fce00078e000b */
.L_x_332:
[----:B------:R-:W-:Y:S05]  /*158c0*/  BSYNC.RECONVERGENT B3 ;  /* 0x0000000000037941 */ /* 0x000fea0003800200 */
.L_x_331:
[----:B------:R-:W-:Y:S05]  /*158d0*/  @!P0 BRA `(.L_x_330) ;  /* 0x0000000000c08947 */ /* 0x000fea0003800000 */
[----:B------:R-:W-:Y:S02]  /*158e0*/  ISETP.GE.U32.AND P0, PT, R17, 0x4, PT ;  /* 0x000000041100780c */ /* 0x000fe40003f06070 */
[----:B-1----:R-:W-:-:S04]  /*158f0*/  LOP3.LUT R7, R10, 0x3, RZ, 0xc0, !PT ;  /* 0x000000030a077812 */ /* 0x002fc800078ec0ff */
[----:B------:R-:W-:-:S07]  /*15900*/  ISETP.NE.AND P1, PT, R7, RZ, PT ;  /* 0x000000ff0700720c */ /* 0x000fce0003f25270 */
[----:B------:R-:W-:Y:S06]  /*15910*/  @!P0 BRA `(.L_x_333) ;  /* 0x0000000000648947 */ /* 0x000fec0003800000 */
[----:B------:R-:W1:Y:S01]  /*15920*/  S2UR UR6, SR_CgaCtaId ;  /* 0x00000000000679c3 */ /* 0x000e620000008800 */
[----:B------:R-:W-:Y:S02]  /*15930*/  UMOV UR4, 0x400 ;  /* 0x0000040000047882 */ /* 0x000fe40000000000 */
[----:B------:R-:W-:Y:S02]  /*15940*/  UIADD3 UR5, UPT, UPT, UR4, 0x1a4, URZ ;  /* 0x000001a404057890 */ /* 0x000fe4000fffe0ff */
[----:B------:R-:W-:Y:S02]  /*15950*/  UIADD3 UR4, UPT, UPT, UR4, 0x3b0, URZ ;  /* 0x000003b004047890 */ /* 0x000fe4000fffe0ff */
[----:B-1----:R-:W-:Y:S02]  /*15960*/  ULEA UR5, UR6, UR5, 0x18 ;  /* 0x0000000506057291 */ /* 0x002fe4000f8ec0ff */
[----:B------:R-:W-:-:S04]  /*15970*/  ULEA UR4, UR6, UR4, 0x18 ;  /* 0x0000000406047291 */ /* 0x000fc8000f8ec0ff */
[C---:B----4-:R-:W-:Y:S02]  /*15980*/  LEA R8, R6.reuse, UR5, 0x2 ;  /* 0x0000000506087c11 */ /* 0x050fe4000f8e10ff */
[C---:B------:R-:W-:Y:S02]  /*15990*/  LEA R10, R6.reuse, UR4, 0x2 ;  /* 0x00000004060a7c11 */ /* 0x040fe4000f8e10ff */
[----:B------:R-:W-:Y:S01]  /*159a0*/  IADD3 R6, PT, PT, R6, 0x4, RZ ;  /* 0x0000000406067810 */ /* 0x000fe20007ffe0ff */
        /* <DEDUP_REMOVED lines=12> */
[----:B------:R1:W3:Y:S04]  /*15a70*/  @P0 LDS R0, [R10+0x8] ;  /* 0x000008000a000984 */ /* 0x0002e80000000800 */
[----:B--2---:R-:W-:-:S13]  /*15a80*/  FSETP.GT.AND P0, PT, R11, R2, PT ;  /* 0x000000020b00720b */ /* 0x004fda0003f04000 */
[----:B------:R1:W2:Y:S01]  /*15a90*/  @P0 LDS R0, [R10+0xc] ;  /* 0x00000c000a000984 */ /* 0x0002a20000000800 */
[----:B------:R-:W-:-:S07]  /*15aa0*/  @P0 IMAD.MOV.U32 R2, RZ, RZ, R11 ;  /* 0x000000ffff020224 */ /* 0x000fce00078e000b */
.L_x_333:
[----:B------:R-:W-:Y:S05]  /*15ab0*/  @!P1 BRA `(.L_x_330) ;  /* 0x0000000000489947 */ /* 0x000fea0003800000 */
[----:B------:R-:W5:Y:S01]  /*15ac0*/  S2UR UR6, SR_CgaCtaId ;  /* 0x00000000000679c3 */ /* 0x000f620000008800 */
[----:B------:R-:W-:Y:S01]  /*15ad0*/  UMOV UR4, 0x400 ;  /* 0x0000040000047882 */ /* 0x000fe20000000000 */
[----:B----4-:R-:W-:Y:S01]  /*15ae0*/  IMAD.MOV R8, RZ, RZ, -R7 ;  /* 0x000000ffff087224 */ /* 0x010fe200078e0a07 */
[----:B------:R-:W-:Y:S02]  /*15af0*/  UIADD3 UR5, UPT, UPT, UR4, 0x3b0, URZ ;  /* 0x000003b004057890 */ /* 0x000fe4000fffe0ff */
[----:B------:R-:W-:Y:S02]  /*15b00*/  UIADD3 UR4, UPT, UPT, UR4, 0x1a4, URZ ;  /* 0x000001a404047890 */ /* 0x000fe4000fffe0ff */
[----:B-----5:R-:W-:Y:S02]  /*15b10*/  ULEA UR5, UR6, UR5, 0x18 ;  /* 0x0000000506057291 */ /* 0x020fe4000f8ec0ff */
[----:B------:R-:W-:-:S04]  /*15b20*/  ULEA UR4, UR6, UR4, 0x18 ;  /* 0x0000000406047291 */ /* 0x000fc8000f8ec0ff */
[C---:B------:R-:W-:Y:S02]  /*15b30*/  LEA R7, R6.reuse, UR5, 0x2 ;  /* 0x0000000506077c11 */ /* 0x040fe4000f8e10ff */
[----:B------:R-:W-:-:S07]  /*15b40*/  LEA R6, R6, UR4, 0x2 ;  /* 0x0000000406067c11 */ /* 0x000fce000f8e10ff */
.L_x_334:
[----:B------:R4:W5:Y:S01]  /*15b50*/  LDS R9, [R6] ;  /* 0x0000000006097984 */ /* 0x0009620000000800 */
[----:B------:R-:W-:-:S04]  /*15b60*/  IADD3 R8, PT, PT, R8, 0x1, RZ ;  /* 0x0000000108087810 */ /* 0x000fc80007ffe0ff */
[----:B------:R-:W-:Y:S01]  /*15b70*/  ISETP.NE.AND P1, PT, R8, RZ, PT ;  /* 0x000000ff0800720c */ /* 0x000fe20003f25270 */
[----:B----4-:R-:W-:Y:S01]  /*15b80*/  VIADD R6, R6, 0x4 ;  /* 0x0000000406067836 */ /* 0x010fe20000000000 */
[----:B-----5:R-:W-:-:S13]  /*15b90*/  FSETP.GT.AND P0, PT, R9, R2, PT ;  /* 0x000000020900720b */ /* 0x020fda0003f04000 */
[----:B--23--:R2:W3:Y:S01]  /*15ba0*/  @P0 LDS R0, [R7] ;  /* 0x0000000007000984 */ /* 0x00c4e20000000800 */
[----:B------:R-:W-:Y:S01]  /*15bb0*/  @P0 IMAD.MOV.U32 R2, RZ, RZ, R9 ;  /* 0x000000ffff020224 */ /* 0x000fe200078e0009 */
[----:B--2---:R-:W-:Y:S01]  /*15bc0*/  IADD3 R7, PT, PT, R7, 0x4, RZ ;  /* 0x0000000407077810 */ /* 0x004fe20007ffe0ff */
[----:B------:R-:W-:Y:S06]  /*15bd0*/  @P1 BRA `(.L_x_334) ;  /* 0xfffffffc00dc1947 */ /* 0x000fec000383ffff */
.L_x_330:
[----:B------:R-:W-:Y:S05]  /*15be0*/  BSYNC.RECONVERGENT B2 ;  /* 0x0000000000027941 */ /* 0x000fea0003800200 */
.L_x_329:
[----:B------:R0:W0:Y:S01]  /*15bf0*/  LDC R2, c[0x3][R3+0x28] ;  /* 0x00c00a0003027b82 */ /* 0x0000220000000800 */
[----:B-123--:R-:W-:-:S07]  /*15c00*/  VIADD R0, R0, 0x1 ;  /* 0x0000000100007836 */ /* 0x00efce0000000000 */
[----:B------:R1:W2:Y:S08]  /*15c10*/  LDC.64 R28, c[0x3][R3] ;  /* 0x00c00000031c7b82 */ /* 0x0002b00000000a00 */
[----:B------:R1:W3:Y:S02]  /*15c20*/  LDC.64 R10, c[0x3][R3+0x8] ;  /* 0x00c00200030a7b82 */ /* 0x0002e40000000a00 */
.L_x_325:
[----:B------:R-:W-:Y:S05]  /*15c30*/  BSYNC.RECONVERGENT B1 ;  /* 0x0000000000017941 */ /* 0x000fea0003800200 */
.L_x_324:
[----:B0-2---:R-:W-:Y:S01]  /*15c40*/  IMAD.WIDE R28, R2, 0x4, R28 ;  /* 0x00000004021c7825 */ /* 0x005fe200078e021c */
[----:B------:R-:W0:Y:S01]  /*15c50*/  LDC R9, c[0x3][0x1fc] ;  /* 0x00c07f00ff097b82 */ /* 0x000e220000000800 */
[----:B------:R-:W-:Y:S01]  /*15c60*/  IABS R18, R0 ;  /* 0x0000000000127213 */ /* 0x000fe20000000000 */
[----:B------:R-:W2:Y:S03]  /*15c70*/  LDCU.64 UR4, c[0x3][0x10] ;  /* 0x00c00200ff0477ac */ /* 0x000ea60008000a00 */
[----:B------:R-:W5:Y:S01]  /*15c80*/  LDG.E R29, desc[UR8][R28.64] ;  /* 0x000000081c1d7981 */ /* 0x000f62000c1e1900 */
[----:B------:R-:W3:Y:S01]  /*15c90*/  LDCU UR6, c[0x3][0x20] ;  /* 0x00c00400ff0677ac */ /* 0x000ee20008000800 */
[----:B--2---:R-:W-:Y:S01]  /*15ca0*/  UIADD3 UR4, UPT, UPT, -UR4, UR5, URZ ;  /* 0x0000000504047290 */ /* 0x004fe2000fffe1ff */
[----:B0-----:R-:W-:-:S04]  /*15cb0*/  IABS R17, R9 ;  /* 0x0000000900117213 */ /* 0x001fc80000000000 */
[----:B-1--4-:R-:W0:Y:S08]  /*15cc0*/  I2F.RP R8, R17 ;  /* 0x0000001100087306 */ /* 0x012e300000209400 */
[----:B0-----:R-:W0:Y:S02]  /*15cd0*/  MUFU.RCP R8, R8 ;  /* 0x0000000800087308 */ /* 0x001e240000001000 */
[----:B0-----:R-:W-:-:S06]  /*15ce0*/  VIADD R16, R8, 0xffffffe ;  /* 0x0ffffffe08107836 */ /* 0x001fcc0000000000 */
[----:B---3--:R-:W0:Y:S02]  /*15cf0*/  F2I.FTZ.U32.TRUNC.NTZ R7, R16 ;  /* 0x0000001000077305 */ /* 0x008e24000021f000 */
[----:B0-----:R-:W-:-:S05]  /*15d00*/  IADD3 R6, PT, PT, RZ, -R7, RZ ;  /* 0x80000007ff067210 */ /* 0x001fca0007ffe0ff */
[----:B------:R-:W-:Y:S02]  /*15d10*/  IMAD R3, R6, R17, RZ ;  /* 0x0000001106037224 */ /* 0x000fe400078e02ff */
[----:B------:R-:W-:-:S04]  /*15d20*/  IMAD.MOV.U32 R6, RZ, RZ, RZ ;  /* 0x000000ffff067224 */ /* 0x000fc800078e00ff */
[----:B------:R-:W-:-:S04]  /*15d30*/  IMAD.HI.U32 R3, R7, R3, R6 ;  /* 0x0000000307037227 */ /* 0x000fc800078e0006 */
[----:B------:R-:W-:-:S04]  /*15d40*/  IMAD.MOV.U32 R6, RZ, RZ, R18 ;  /* 0x000000ffff067224 */ /* 0x000fc800078e0012 */
[----:B------:R-:W-:-:S05]  /*15d50*/  IMAD.HI.U32 R3, R3, R6, RZ ;  /* 0x0000000603037227 */ /* 0x000fca00078e00ff */
[----:B------:R-:W-:-:S05]  /*15d60*/  IADD3 R7, PT, PT, -R3, RZ, RZ ;  /* 0x000000ff03077210 */ /* 0x000fca0007ffe1ff */
[C---:B------:R-:W-:Y:S02]  /*15d70*/  IMAD R6, R17.reuse, R7, R6 ;  /* 0x0000000711067224 */ /* 0x040fe400078e0206 */
[----:B------:R-:W0:Y:S03]  /*15d80*/  LDC R7, c[0x3][0x8] ;  /* 0x00c00200ff077b82 */ /* 0x000e260000000800 */
[----:B------:R-:W-:-:S13]  /*15d90*/  ISETP.GT.U32.AND P1, PT, R17, R6, PT ;  /* 0x000000061100720c */ /* 0x000fda0003f24070 */
[----:B------:R-:W-:Y:S02]  /*15da0*/  @!P1 IMAD.IADD R6, R6, 0x1, -R17 ;  /* 0x0000000106069824 */ /* 0x000fe400078e0a11 */
[----:B------:R-:W-:Y:S01]  /*15db0*/  @!P1 VIADD R3, R3, 0x1 ;  /* 0x0000000103039836 */ /* 0x000fe20000000000 */
[----:B------:R-:W-:Y:S02]  /*15dc0*/  ISETP.NE.AND P1, PT, R9, RZ, PT ;  /* 0x000000ff0900720c */ /* 0x000fe40003f25270 */
[----:B------:R-:W-:Y:S02]  /*15dd0*/  ISETP.GE.U32.AND P0, PT, R6, R17, PT ;  /* 0x000000110600720c */ /* 0x000fe40003f06070 */
[----:B------:R-:W-:Y:S01]  /*15de0*/  LOP3.LUT R6, R0, R9, RZ, 0x3c, !PT ;  /* 0x0000000900067212 */ /* 0x000fe200078e3cff */
[----:B------:R-:W1:Y:S01]  /*15df0*/  LDC R17, c[0x3][0xdc] ;  /* 0x00c03700ff117b82 */ /* 0x000e620000000800 */
[----:B0-----:R-:W-:Y:S02]  /*15e00*/  IMAD R7, R2, UR6, R7 ;  /* 0x0000000602077c24 */ /* 0x001fe4000f8e0207 */
[----:B------:R-:W-:-:S02]  /*15e10*/  ISETP.GE.AND P2, PT, R6, RZ, PT ;  /* 0x000000ff0600720c */ /* 0x000fc40003f46270 */
[----:B------:R-:W-:-:S05]  /*15e20*/  IMAD.WIDE R14, R7, 0x4, R14 ;  /* 0x00000004070e7825 */ /* 0x000fca00078e020e */
[----:B------:R-:W-:-:S05]  /*15e30*/  @P0 IADD3 R3, PT, PT, R3, 0x1, RZ ;  /* 0x0000000103030810 */ /* 0x000fca0007ffe0ff */
[----:B------:R-:W-:-:S04]  /*15e40*/  IMAD.MOV.U32 R6, RZ, RZ, R3 ;  /* 0x000000ffff067224 */ /* 0x000fc800078e0003 */
[----:B------:R-:W-:Y:S01]  /*15e50*/  @!P2 IMAD.MOV R6, RZ, RZ, -R6 ;  /* 0x000000ffff06a224 */ /* 0x000fe200078e0a06 */
[----:B------:R-:W-:-:S04]  /*15e60*/  @!P1 LOP3.LUT R6, RZ, R9, RZ, 0x33, !PT ;  /* 0x00000009ff069212 */ /* 0x000fc800078e33ff */
[----:B------:R-:W-:-:S05]  /*15e70*/  IADD3 R3, PT, PT, -R6, RZ, RZ ;  /* 0x000000ff06037210 */ /* 0x000fca0007ffe1ff */
[----:B------:R-:W-:Y:S02]  /*15e80*/  IMAD R0, R9, R3, R0 ;  /* 0x0000000309007224 */ /* 0x000fe400078e0200 */
[----:B------:R-:W-:-:S03]  /*15e90*/  IMAD.WIDE R2, R2, 0x4, R10 ;  /* 0x0000000402027825 */ /* 0x000fc600078e020a */
[----:B------:R-:W-:-:S04]  /*15ea0*/  ISETP.NE.AND P0, PT, R0, RZ, PT ;  /* 0x000000ff0000720c */ /* 0x000fc80003f05270 */
[----:B------:R-:W-:Y:S02]  /*15eb0*/  SEL R0, R0, R9, P0 ;  /* 0x0000000900007207 */ /* 0x000fe40000000000 */
[----:B------:R-:W0:Y:S02]  /*15ec0*/  LDC R9, c[0x3][0xe0] ;  /* 0x00c03800ff097b82 */ /* 0x000e240000000800 */
[----:B-1----:R-:W-:-:S05]  /*15ed0*/  IADD3 R0, PT, PT, -R17, UR4, R0 ;  /* 0x0000000411007c10 */ /* 0x002fca000fffe100 */
[----:B-----5:R-:W-:-:S05]  /*15ee0*/  IMAD.IADD R29, R0, 0x1, R29 ;  /* 0x00000001001d7824 */ /* 0x020fca00078e021d */
[----:B------:R1:W-:Y:S04]  /*15ef0*/  STG.E desc[UR8][R14.64], R29 ;  /* 0x0000001d0e007986 */ /* 0x0003e8000c101908 */
[----:B------:R-:W2:Y:S01]  /*15f00*/  LDG.E R2, desc[UR8][R2.64] ;  /* 0x0000000802027981 */ /* 0x000ea2000c1e1900 */
[C---:B------:R-:W-:Y:S01]  /*15f10*/  VIADD R0, R6.reuse, 0xffffffff ;  /* 0xffffffff06007836 */ /* 0x040fe20000000000 */
[----:B------:R-:W-:Y:S01]  /*15f20*/  @P0 IADD3 R0, PT, PT, R6, RZ, RZ ;  /* 0x000000ff06000210 */ /* 0x000fe20007ffe0ff */
[----:B------:R-:W-:-:S03]  /*15f30*/  IMAD.WIDE R12, R7, 0x4, R12 ;  /* 0x00000004070c7825 */ /* 0x000fc600078e020c */
[----:B0-----:R-:W-:-:S04]  /*15f40*/  IADD3 R9, PT, PT, -R9, UR4, R0 ;  /* 0x0000000409097c10 */ /* 0x001fc8000fffe100 */
[----:B--2---:R-:W-:-:S05]  /*15f50*/  IADD3 R9, PT, PT, R9, 0x1, R2 ;  /* 0x0000000109097810 */ /* 0x004fca0007ffe002 */
[----:B------:R1:W-:Y:S02]  /*15f60*/  STG.E desc[UR8][R12.64], R9 ;  /* 0x000000090c007986 */ /* 0x0003e4000c101908 */
.L_x_323:
[----:B------:R-:W-:Y:S05]  /*15f70*/  BSYNC.RECONVERGENT B0 ;  /* 0x0000000000007941 */ /* 0x000fea0003800200 */
.L_x_322:
[----:B------:R-:W-:Y:S08]  /*15f80*/  BAR.SYNC.DEFER_BLOCKING 0x0 ;  /* 0x0000000000007b1d */ /* 0x000ff00000010000 */
[----:B----4-:R-:W4:Y:S02]  /*15f90*/  LDC R0, c[0x3][0x8] ;  /* 0x00c00200ff007b82 */ /* 0x010f240000000800 */
.L_x_6:
[----:B0-----:R-:W-:-:S04]  /*15fa0*/  IMAD.MOV.U32 R3, RZ, RZ, 0x19999998 ;  /* 0x19999998ff037424 */ /* 0x001fc800078e00ff */
[----:B----4-:R-:W-:-:S05]  /*15fb0*/  IMAD R2, R0, -0x33333333, R3 ;  /* 0xcccccccd00027824 */ /* 0x010fca00078e0203 */
[----:B------:R-:W-:-:S04]  /*15fc0*/  SHF.L.W.U32.HI R2, R2, 0x1f, R2 ;  /* 0x0000001f02027819 */ /* 0x000fc80000010e02 */
[----:B------:R-:W-:-:S04]  /*15fd0*/  ISETP.GT.U32.AND P0, PT, R2, 0x19999998, PT ;  /* 0x199999980200780c */ /* 0x000fc80003f04070 */
[----:B------:R-:W-:-:S13]  /*15fe0*/  ISETP.EQ.OR P0, PT, R0, RZ, P0 ;  /* 0x000000ff0000720c */ /* 0x000fda0000702670 */
[----:B------:R-:W-:Y:S05]  /*15ff0*/  @P0 EXIT ;  /* 0x000000000000094d */ /* 0x000fea0003800000 */
[----:B------:R-:W-:-:S04]  /*16000*/  IMAD.MOV.U32 R2, RZ, RZ, 0x218 ;  /* 0x00000218ff027424 */ /* 0x000fc800078e00ff */
[----:B-1----:R-:W-:Y:S02]  /*16010*/  IMAD R12, R5, 0xa0, R2 ;  /* 0x000000a0050c7824 */ /* 0x002fe400078e0202 */
[----:B------:R-:W0:Y:S08]  /*16020*/  LDC R5, c[0x3][0x20] ;  /* 0x00c00800ff057b82 */ /* 0x000e300000000800 */
[----:B------:R-:W0:Y:S08]  /*16030*/  LDC R13, c[0x3][R12+0x28] ;  /* 0x00c00a000c0d7b82 */ /* 0x000e300000000800 */
[----:B------:R-:W1:Y:S01]  /*16040*/  LDC.64 R8, c[0x3][R12+0x10] ;  /* 0x00c004000c087b82 */ /* 0x000e620000000a00 */
[----:B0-----:R-:W-:-:S04]  /*16050*/  IMAD R5, R13, R5, R0 ;  /* 0x000000050d057224 */ /* 0x001fc800078e0200 */
[----:B-1----:R-:W-:-:S06]  /*16060*/  IMAD.WIDE R8, R5, 0x4, R8 ;  /* 0x0000000405087825 */ /* 0x002fcc00078e0208 */
[----:B------:R-:W4:Y:S01]  /*16070*/  LDG.E R9, desc[UR8][R8.64] ;  /* 0x0000000808097981 */ /* 0x000f22000c1e1900 */
[----:B------:R-:W0:Y:S08]  /*16080*/  LDC.64 R2, c[0x3][R12] ;  /* 0x00c000000c027b82 */ /* 0x000e300000000a00 */
[----:B------:R-:W1:Y:S01]  /*16090*/  LDC.64 R10, c[0x3][R12+0x18] ;  /* 0x00c006000c0a7b82 */ /* 0x000e620000000a00 */
[----:B0-----:R-:W-:-:S04]  /*160a0*/  IMAD.WIDE R2, R13, 0x4, R2 ;  /* 0x000000040d027825 */ /* 0x001fc800078e0202 */
[----:B-1----:R-:W-:-:S03]  /*160b0*/  IMAD.WIDE R10, R5, 0x4, R10 ;  /* 0x00000004050a7825 */ /* 0x002fc600078e020a */
[----:B------:R-:W0:Y:S01]  /*160c0*/  LDC R5, c[0x3][0xe4] ;  /* 0x00c03900ff057b82 */ /* 0x000e220000000800 */
[----:B----4-:R1:W-:Y:S04]  /*160d0*/  STG.E desc[UR8][R2.64], R9 ;  /* 0x0000000902007986 */ /* 0x0103e8000c101908 */
[----:B------:R-:W4:Y:S03]  /*160e0*/  LDG.E R11, desc[UR8][R10.64] ;  /* 0x000000080a0b7981 */ /* 0x000f26000c1e1900 */
[----:B--23--:R-:W2:Y:S01]  /*160f0*/  LDC.64 R6, c[0x3][R12+0x8] ;  /* 0x00c002000c067b82 */ /* 0x00cea20000000a00 */
[----:B0-----:R-:W-:Y:S01]  /*16100*/  ISETP.GE.AND P0, PT, R4, R5, PT ;  /* 0x000000050400720c */ /* 0x001fe20003f06270 */
[----:B--2---:R-:W-:-:S05]  /*16110*/  IMAD.WIDE R6, R13, 0x4, R6 ;  /* 0x000000040d067825 */ /* 0x004fca00078e0206 */
[----:B----4-:R1:W-:Y:S07]  /*16120*/  STG.E desc[UR8][R6.64], R11 ;  /* 0x0000000b06007986 */ /* 0x0103ee000c101908 */
[----:B------:R-:W-:Y:S05]  /*16130*/  @P0 EXIT ;  /* 0x000000000000094d */ /* 0x000fea0003800000 */
[----:B------:R-:W1:Y:S01]  /*16140*/  LDCU UR4, c[0x3][0x1c] ;  /* 0x00c00380ff0477ac */ /* 0x000e620008000800 */
[----:B------:R-:W-:Y:S01]  /*16150*/  VIADDMNMX R0, R4, 0x100, R5, !PT ;  /* 0x0000010004007846 */ /* 0x000fe20007800105 */
[----:B------:R-:W-:Y:S01]  /*16160*/  BSSY.RECONVERGENT B0, `(.L_x_335) ;  /* 0x0000048000007945 */ /* 0x000fe20003800200 */
[----:B------:R-:W-:Y:S01]  /*16170*/  LOP3.LUT R5, RZ, R4, RZ, 0x33, !PT ;  /* 0x00000004ff057212 */ /* 0x000fe200078e33ff */
[----:B------:R-:W0:Y:S03]  /*16180*/  LDCU UR5, c[0x3][0x1c] ;  /* 0x00c00380ff0577ac */ /* 0x000e260008000800 */
[----:B------:R-:W-:-:S04]  /*16190*/  IADD3 R0, PT, PT, R5, R0, RZ ;  /* 0x0000000005007210 */ /* 0x000fc80007ffe0ff */
[----:B------:R-:W-:-:S04]  /*161a0*/  LOP3.LUT R5, R0, 0x300, RZ, 0xc0, !PT ;  /* 0x0000030000057812 */ /* 0x000fc800078ec0ff */
[----:B------:R-:W-:Y:S01]  /*161b0*/  ISETP.NE.AND P0, PT, R5, 0x300, PT ;  /* 0x000003000500780c */ /* 0x000fe20003f05270 */
[----:B-1----:R-:W1:Y:S01]  /*161c0*/  F2F.F64.F32 R8, UR4 ;  /* 0x0000000400087d10 */ /* 0x002e620008201800 */
[----:B------:R-:W2:Y:S01]  /*161d0*/  LDCU UR4, c[0x3][0x24] ;  /* 0x00c00480ff0477ac */ /* 0x000ea20008000800 */
[----:B-1----:R-:W-:-:S10]  /*161e0*/  DADD R8, -R8, 1 ;  /* 0x3ff0000008087429 */ /* 0x002fd40000000100 */
[----:B0-----:R-:W-:Y:S05]  /*161f0*/  @!P0 BRA `(.L_x_336) ;  /* 0x0000000000f88947 */ /* 0x001fea0003800000 */
[----:B------:R-:W0:Y:S01]  /*16200*/  LDC R18, c[0x3][0xdc] ;  /* 0x00c03700ff127b82 */ /* 0x000e220000000800 */
[----:B------:R-:W-:Y:S01]  /*16210*/  LEA.HI R13, R0, 0x1, RZ, 0x18 ;  /* 0x00000001000d7811 */ /* 0x000fe200078fc0ff */
[----:B------:R-:W-:Y:S06]  /*16220*/  BSSY.RECONVERGENT B1, `(.L_x_337) ;  /* 0x000003a000017945 */ /* 0x000fec0003800200 */
[----:B------:R-:W1:Y:S08]  /*16230*/  LDC R12, c[0x3][0xdc] ;  /* 0x00c03700ff0c7b82 */ /* 0x000e700000000800 */
[----:B------:R-:W3:Y:S01]  /*16240*/  LDC.64 R10, c[0x3][RZ] ;  /* 0x00c00000ff0a7b82 */ /* 0x000ee20000000a00 */
[----:B0-----:R-:W-:-:S02]  /*16250*/  IABS R5, R18 ;  /* 0x0000001200057213 */ /* 0x001fc40000000000 */
[----:B------:R-:W-:Y:S02]  /*16260*/  ISETP.NE.AND P3, PT, R18, RZ, PT ;  /* 0x000000ff1200720c */ /* 0x000fe40003f65270 */
[----:B------:R-:W0:Y:S08]  /*16270*/  I2F.RP R17, R5 ;  /* 0x0000000500117306 */ /* 0x000e300000209400 */
[----:B0-----:R-:W0:Y:S02]  /*16280*/  MUFU.RCP R17, R17 ;  /* 0x0000001100117308 */ /* 0x001e240000001000 */
[----:B0-----:R-:W-:-:S02]  /*16290*/  VIADD R14, R17, 0xffffffe ;  /* 0x0ffffffe110e7836 */ /* 0x001fc40000000000 */
[----:B------:R-:W-:Y:S01]  /*162a0*/  VIADD R17, R4, 0x1 ;  /* 0x0000000104117836 */ /* 0x000fe20000000000 */
[----:B------:R-:W-:-:S03]  /*162b0*/  LOP3.LUT R4, RZ, R18, RZ, 0x33, !PT ;  /* 0x00000012ff047212 */ /* 0x000fc600078e33ff */
[----:B------:R0:W4:Y:S02]  /*162c0*/  F2I.FTZ.U32.TRUNC.NTZ R15, R14 ;  /* 0x0000000e000f7305 */ /* 0x000124000021f000 */
[----:B0-----:R-:W-:Y:S01]  /*162d0*/  MOV R14, RZ ;  /* 0x000000ff000e7202 */ /* 0x001fe20000000f00 */
[----:B----4-:R-:W-:-:S04]  /*162e0*/  IMAD.MOV R16, RZ, RZ, -R15 ;  /* 0x000000ffff107224 */ /* 0x010fc800078e0a0f */
[----:B------:R-:W-:Y:S01]  /*162f0*/  IMAD R19, R16, R5, RZ ;  /* 0x0000000510137224 */ /* 0x000fe200078e02ff */
[----:B------:R-:W-:-:S03]  /*16300*/  LOP3.LUT R16, R13, 0x3, RZ, 0xc0, !PT ;  /* 0x000000030d107812 */ /* 0x000fc600078ec0ff */
[----:B------:R-:W-:-:S04]  /*16310*/  IMAD.HI.U32 R13, R15, R19, R14 ;  /* 0x000000130f0d7227 */ /* 0x000fc800078e000e */
[----:B-1-3--:R-:W-:-:S07]  /*16320*/  IMAD.MOV R16, RZ, RZ, -R16 ;  /* 0x000000ffff107224 */ /* 0x00afce00078e0a10 */
.L_x_338:
[----:B0-----:R-:W3:Y:S04]  /*16330*/  LDG.E R19, desc[UR8][R6.64] ;  /* 0x0000000806137981 */ /* 0x001ee8000c1e1900 */
[----:B------:R-:W4:Y:S01]  /*16340*/  LDG.E R20, desc[UR8][R2.64] ;  /* 0x0000000802147981 */ /* 0x000f22000c1e1900 */
[----:B------:R-:W-:-:S05]  /*16350*/  IABS R18, R17 ;  /* 0x0000001100127213 */ /* 0x000fca0000000000 */
[----:B------:R-:W-:Y:S01]  /*16360*/  IMAD.HI.U32 R14, R13, R18, RZ ;  /* 0x000000120d0e7227 */ /* 0x000fe200078e00ff */
[----:B------:R-:W-:-:S04]  /*16370*/  IABS R21, R12 ;  /* 0x0000000c00157213 */ /* 0x000fc80000000000 */
[----:B------:R-:W-:-:S05]  /*16380*/  IADD3 R15, PT, PT, -R14, RZ, RZ ;  /* 0x000000ff0e0f7210 */ /* 0x000fca0007ffe1ff */
[----:B------:R-:W-:-:S05]  /*16390*/  IMAD R18, R21, R15, R18 ;  /* 0x0000000f15127224 */ /* 0x000fca00078e0212 */
[----:B------:R-:W-:Y:S02]  /*163a0*/  ISETP.GT.U32.AND P1, PT, R5, R18, PT ;  /* 0x000000120500720c */ /* 0x000fe40003f24070 */
[----:B------:R-:W-:-:S11]  /*163b0*/  LOP3.LUT R15, R17, R12, RZ, 0x3c, !PT ;  /* 0x0000000c110f7212 */ /* 0x000fd600078e3cff */
[----:B------:R-:W-:-:S05]  /*163c0*/  @!P1 IMAD.IADD R18, R18, 0x1, -R21 ;  /* 0x0000000112129824 */ /* 0x000fca00078e0a15 */
[----:B------:R-:W-:Y:S02]  /*163d0*/  ISETP.GE.U32.AND P0, PT, R18, R5, PT ;  /* 0x000000051200720c */ /* 0x000fe40003f06070 */
[----:B------:R-:W-:Y:S01]  /*163e0*/  ISETP.GE.AND P2, PT, R15, RZ, PT ;  /* 0x000000ff0f00720c */ /* 0x000fe20003f46270 */
[----:B------:R-:W-:-:S10]  /*163f0*/  @!P1 VIADD R14, R14, 0x1 ;  /* 0x000000010e0e9836 */ /* 0x000fd40000000000 */
[----:B------:R-:W-:-:S05]  /*16400*/  @P0 IADD3 R14, PT, PT, R14, 0x1, RZ ;  /* 0x000000010e0e0810 */ /* 0x000fca0007ffe0ff */
        /* <DEDUP_REMOVED lines=8> */
[----:B---3--:R-:W-:Y:S01]  /*16490*/  IADD3 R18, PT, PT, R18, -0x1a, R19 ;  /* 0xffffffe612127810 */ /* 0x008fe20007ffe013 */
[----:B----4-:R-:W-:Y:S01]  /*164a0*/  IMAD.IADD R15, R15, 0x1, R20 ;  /* 0x000000010f0f7824 */ /* 0x010fe200078e0214 */
[----:B------:R-:W-:-:S03]  /*164b0*/  IADD3 R19, PT, PT, R17, -0x1, RZ ;  /* 0xffffffff11137810 */ /* 0x000fc60007ffe0ff */
[----:B--2---:R-:W-:Y:S02]  /*164c0*/  IMAD R18, R18, UR4, R15 ;  /* 0x0000000412127c24 */ /* 0x004fe4000f8e020f */
[----:B------:R-:W-:-:S04]  /*164d0*/  IMAD.WIDE.U32 R14, R19, 0x4, R30 ;  /* 0x00000004130e7825 */ /* 0x000fc800078e001e */
[----:B------:R-:W-:Y:S02]  /*164e0*/  VIADD R21, R18, 0xffffffe5 ;  /* 0xffffffe512157836 */ /* 0x000fe40000000000 */
[----:B------:R-:W2:Y:S02]  /*164f0*/  LDG.E R18, desc[UR8][R14.64] ;  /* 0x000000080e127981 */ /* 0x000ea4000c1e1900 */
[----:B------:R-:W-:-:S06]  /*16500*/  IMAD.WIDE R20, R21, 0x4, R10 ;  /* 0x0000000415147825 */ /* 0x000fcc00078e020a */
[----:B------:R-:W3:Y:S01]  /*16510*/  LDG.E R20, desc[UR8][R20.64] ;  /* 0x0000000814147981 */ /* 0x000ee2000c1e1900 */
[----:B------:R-:W-:-:S05]  /*16520*/  VIADD R16, R16, 0x1 ;  /* 0x0000000110107836 */ /* 0x000fca0000000000 */
[----:B------:R-:W-:Y:S02]  /*16530*/  ISETP.NE.AND P0, PT, R16, RZ, PT ;  /* 0x000000ff1000720c */ /* 0x000fe40003f05270 */
[----:B------:R-:W-:Y:S01]  /*16540*/  IADD3 R17, PT, PT, R17, 0x100, RZ ;  /* 0x0000010011117810 */ /* 0x000fe20007ffe0ff */
[----:B--2---:R-:W-:-:S04]  /*16550*/  FMUL R24, R18, UR5 ;  /* 0x0000000512187c20 */ /* 0x004fc80008400000 */
[----:B------:R-:W-:Y:S08]  /*16560*/  F2F.F64.F32 R18, R24 ;  /* 0x0000001800127310 */ /* 0x000ff00000201800 */
[----:B---3--:R-:W0:Y:S02]  /*16570*/  F2F.F64.F32 R22, R20 ;  /* 0x0000001400167310 */ /* 0x008e240000201800 */
[----:B0-----:R-:W-:-:S10]  /*16580*/  DFMA R18, R8, R22, R18 ;  /* 0x000000160812722b */ /* 0x001fd40000000012 */
[----:B------:R-:W0:Y:S02]  /*16590*/  F2F.F32.F64 R19, R18 ;  /* 0x0000001200137310 */ /* 0x000e240000301000 */
[----:B0-----:R0:W-:Y:S01]  /*165a0*/  STG.E desc[UR8][R14.64], R19 ;  /* 0x000000130e007986 */ /* 0x0011e2000c101908 */
[----:B------:R-:W-:Y:S05]  /*165b0*/  @P0 BRA `(.L_x_338) ;  /* 0xfffffffc005c0947 */ /* 0x000fea000383ffff */
[----:B------:R-:W-:Y:S05]  /*165c0*/  BSYNC.RECONVERGENT B1 ;  /* 0x0000000000017941 */ /* 0x000fea0003800200 */
.L_x_337:
[----:B------:R-:W-:-:S07]  /*165d0*/  VIADD R4, R17, 0xffffffff ;  /* 0xffffffff11047836 */ /* 0x000fce0000000000 */
.L_x_336:
[----:B--2---:R-:W-:Y:S05]  /*165e0*/  BSYNC.RECONVERGENT B0 ;  /* 0x0000000000007941 */ /* 0x004fea0003800200 */
.L_x_335:
[----:B------:R-:W-:-:S13]  /*165f0*/  ISETP.GE.U32.AND P0, PT, R0, 0x300, PT ;  /* 0x000003000000780c */ /* 0x000fda0003f06070 */
[----:B------:R-:W-:Y:S05]  /*16600*/  @!P0 EXIT ;  /* 0x000000000000894d */ /* 0x000fea0003800000 */
[----:B------:R-:W1:Y:S01]  /*16610*/  LDC R0, c[0x3][0xdc] ;  /* 0x00c03700ff007b82 */ /* 0x000e620000000800 */
[----:B------:R-:W-:Y:S01]  /*16620*/  IMAD.MOV.U32 R16, RZ, RZ, RZ ;  /* 0x000000ffff107224 */ /* 0x000fe200078e00ff */
[----:B------:R-:W2:Y:S01]  /*16630*/  LDCU UR6, c[0x3][0xe4] ;  /* 0x00c01c80ff0677ac */ /* 0x000ea20008000800 */
[----:B------:R-:W3:Y:S05]  /*16640*/  LDCU UR4, c[0x3][0x24] ;  /* 0x00c00480ff0477ac */ /* 0x000eea0008000800 */
[----:B------:R-:W4:Y:S01]  /*16650*/  LDC.64 R10, c[0x3][RZ] ;  /* 0x00c00000ff0a7b82 */ /* 0x000f220000000a00 */
[----:B------:R-:W0:Y:S01]  /*16660*/  LDCU UR5, c[0x3][0x1c] ;  /* 0x00c00380ff0577ac */ /* 0x000e220008000800 */
[----:B-1----:R-:W-:-:S06]  /*16670*/  IABS R12, R0 ;  /* 0x00000000000c7213 */ /* 0x002fcc0000000000 */
[----:B------:R-:W1:Y:S01]  /*16680*/  LDC R0, c[0x3][0xdc] ;  /* 0x00c03700ff007b82 */ /* 0x000e620000000800 */
[----:B------:R-:W5:Y:S08]  /*16690*/  I2F.RP R5, R12 ;  /* 0x0000000c00057306 */ /* 0x000f700000209400 */
[----:B-----5:R-:W5:Y:S02]  /*166a0*/  MUFU.RCP R5, R5 ;  /* 0x0000000500057308 */ /* 0x020f640000001000 */
[----:B-----5:R-:W-:-:S06]  /*166b0*/  VIADD R17, R5, 0xffffffe ;  /* 0x0ffffffe05117836 */ /* 0x020fcc0000000000 */
[----:B------:R-:W5:Y:S02]  /*166c0*/  F2I.FTZ.U32.TRUNC.NTZ R17, R17 ;  /* 0x0000001100117305 */ /* 0x000f64000021f000 */
[----:B-----5:R-:W-:-:S05]  /*166d0*/  IADD3 R13, PT, PT, RZ, -R17, RZ ;  /* 0x80000011ff0d7210 */ /* 0x020fca0007ffe0ff */
[----:B------:R-:W-:-:S04]  /*166e0*/  IMAD R13, R13, R12, RZ ;  /* 0x0000000c0d0d7224 */ /* 0x000fc800078e02ff */
[----:B------:R-:W-:-:S04]  /*166f0*/  IMAD.HI.U32 R16, R17, R13, R16 ;  /* 0x0000000d11107227 */ /* 0x000fc800078e0010 */
[----:B01234-:R-:W-:-:S07]  /*16700*/  VIADD R13, R4, 0x201 ;  /* 0x00000201040d7836 */ /* 0x01ffce0000000000 */
.L_x_339:
[----:B0-----:R-:W2:Y:S04]  /*16710*/  LDG.E R4, desc[UR8][R2.64] ;  /* 0x0000000802047981 */ /* 0x001ea8000c1e1900 */
[----:B------:R-:W3:Y:S01]  /*16720*/  LDG.E R17, desc[UR8][R6.64] ;  /* 0x0000000806117981 */ /* 0x000ee2000c1e1900 */
[----:B------:R-:W-:Y:S02]  /*16730*/  IADD3 R19, PT, PT, R13, -0x200, RZ ;  /* 0xfffffe000d137810 */ /* 0x000fe40007ffe0ff */
[----:B------:R-:W-:Y:S02]  /*16740*/  IABS R14, R0 ;  /* 0x00000000000e7213 */ /* 0x000fe40000000000 */
[----:B------:R-:W-:-:S05]  /*16750*/  IABS R5, R19 ;  /* 0x0000001300057213 */ /* 0x000fca0000000000 */
[----:B------:R-:W-:-:S04]  /*16760*/  IMAD.HI.U32 R16, R16, R5, RZ ;  /* 0x0000000510107227 */ /* 0x000fc800078e00ff */
[----:B------:R-:W-:-:S04]  /*16770*/  IMAD.MOV R15, RZ, RZ, -R16 ;  /* 0x000000ffff0f7224 */ /* 0x000fc800078e0a10 */
[----:B------:R-:W-:Y:S01]  /*16780*/  IMAD R5, R14, R15, R5 ;  /* 0x0000000f0e057224 */ /* 0x000fe200078e0205 */
[----:B------:R-:W-:-:S04]  /*16790*/  LOP3.LUT R15, RZ, R0, RZ, 0x33, !PT ;  /* 0x00000000ff0f7212 */ /* 0x000fc800078e33ff */
        /* <DEDUP_REMOVED lines=14> */
[----:B------:R-:W-:-:S09]  /*16880*/  SEL R5, R5, R0, P1 ;  /* 0x0000000005057207 */ /* 0x000fd20000800000 */
[----:B------:R-:W-:Y:S01]  /*16890*/  @P1 IMAD.MOV R12, RZ, RZ, R16 ;  /* 0x000000ffff0c1224 */ /* 0x000fe200078e0210 */
[----:B--2---:R-:W-:-:S04]  /*168a0*/  IADD3 R5, PT, PT, R5, R4, RZ ;  /* 0x0000000405057210 */ /* 0x004fc80007ffe0ff */
[----:B---3--:R-:W-:Y:S01]  /*168b0*/  IADD3 R12, PT, PT, R12, -0x1a, R17 ;  /* 0xffffffe60c0c7810 */ /* 0x008fe20007ffe011 */
[----:B------:R-:W-:-:S04]  /*168c0*/  VIADD R17, R13, 0xfffffdff ;  /* 0xfffffdff0d117836 */ /* 0x000fc80000000000 */
[----:B------:R-:W-:Y:S02]  /*168d0*/  IMAD R12, R12, UR4, R5 ;  /* 0x000000040c0c7c24 */ /* 0x000fe4000f8e0205 */
[----:B------:R-:W-:-:S04]  /*168e0*/  IMAD.WIDE.U32 R4, R17, 0x4, R30 ;  /* 0x0000000411047825 */ /* 0x000fc800078e001e */
[----:B------:R-:W-:Y:S02]  /*168f0*/  VIADD R19, R12, 0xffffffe5 ;  /* 0xffffffe50c137836 */ /* 0x000fe40000000000 */
[----:B------:R-:W2:Y:S02]  /*16900*/  LDG.E R12, desc[UR8][R4.64] ;  /* 0x00000008040c7981 */ /* 0x000ea4000c1e1900 */
[----:B------:R-:W-:-:S05]  /*16910*/  IMAD.WIDE R18, R19, 0x4, R10 ;  /* 0x0000000413127825 */ /* 0x000fca00078e020a */
[----:B------:R0:W3:Y:S01]  /*16920*/  LDG.E R20, desc[UR8][R18.64] ;  /* 0x0000000812147981 */ /* 0x0000e2000c1e1900 */
[----:B------:R-:W1:Y:S08]  /*16930*/  I2F.RP R24, R14 ;  /* 0x0000000e00187306 */ /* 0x000e700000209400 */
[----:B-1----:R-:W0:Y:S02]  /*16940*/  MUFU.RCP R24, R24 ;  /* 0x0000001800187308 */ /* 0x002e240000001000 */
[----:B0-----:R-:W-:-:S06]  /*16950*/  IADD3 R18, PT, PT, R24, 0xffffffe, RZ ;  /* 0x0ffffffe18127810 */ /* 0x001fcc0007ffe0ff */
[----:B------:R-:W0:Y:S01]  /*16960*/  F2I.FTZ.U32.TRUNC.NTZ R19, R18 ;  /* 0x0000001200137305 */ /* 0x000e22000021f000 */
[----:B------:R-:W-:Y:S02]  /*16970*/  VIADD R23, R13, 0xffffff00 ;  /* 0xffffff000d177836 */ /* 0x000fe40000000000 */
[----:B--2---:R-:W-:-:S05]  /*16980*/  FMUL R12, R12, UR5 ;  /* 0x000000050c0c7c20 */ /* 0x004fca0008400000 */
[----:B------:R-:W-:Y:S08]  /*16990*/  F2F.F64.F32 R16, R12 ;  /* 0x0000000c00107310 */ /* 0x000ff00000201800 */
[----:B---3--:R-:W1:Y:S02]  /*169a0*/  F2F.F64.F32 R20, R20 ;  /* 0x0000001400147310 */ /* 0x008e640000201800 */
[----:B-1----:R-:W-:-:S10]  /*169b0*/  DFMA R16, R8, R20, R16 ;  /* 0x000000140810722b */ /* 0x002fd40000000010 */
[----:B------:R-:W1:Y:S02]  /*169c0*/  F2F.F32.F64 R17, R16 ;  /* 0x0000001000117310 */ /* 0x000e640000301000 */
[----:B-1----:R1:W-:Y:S04]  /*169d0*/  STG.E desc[UR8][R4.64], R17 ;  /* 0x0000001104007986 */ /* 0x0023e8000c101908 */
[----:B------:R-:W2:Y:S04]  /*169e0*/  LDG.E R21, desc[UR8][R6.64] ;  /* 0x0000000806157981 */ /* 0x000ea8000c1e1900 */
[----:B------:R-:W3:Y:S01]  /*169f0*/  LDG.E R22, desc[UR8][R2.64] ;  /* 0x0000000802167981 */ /* 0x000ee2000c1e1900 */
[----:B0-----:R-:W-:Y:S01]  /*16a00*/  IMAD.MOV R25, RZ, RZ, -R19 ;  /* 0x000000ffff197224 */ /* 0x001fe200078e0a13 */
[----:B------:R-:W-:-:S02]  /*16a10*/  MOV R18, RZ ;  /* 0x000000ff00127202 */ /* 0x000fc40000000f00 */
[----:B------:R-:W-:Y:S01]  /*16a20*/  IABS R12, R23 ;  /* 0x00000017000c7213 */ /* 0x000fe20000000000 */
[----:B------:R-:W-:-:S04]  /*16a30*/  IMAD R25, R25, R14, RZ ;  /* 0x0000000e19197224 */ /* 0x000fc800078e02ff */
[----:B------:R-:W-:-:S04]  /*16a40*/  IMAD.HI.U32 R16, R19, R25, R18 ;  /* 0x0000001913107227 */ /* 0x000fc800078e0012 */
[----:B------:R-:W-:-:S04]  /*16a50*/  IMAD.MOV.U32 R19, RZ, RZ, R12 ;  /* 0x000000ffff137224 */ /* 0x000fc800078e000c */
[----:B-1----:R-:W-:-:S04]  /*16a60*/  IMAD.HI.U32 R17, R16, R19, RZ ;  /* 0x0000001310117227 */ /* 0x002fc800078e00ff */
[----:B------:R-:W-:-:S04]  /*16a70*/  IMAD.MOV R12, RZ, RZ, -R17 ;  /* 0x000000ffff0c7224 */ /* 0x000fc800078e0a11 */
[----:B------:R-:W-:Y:S01]  /*16a80*/  IMAD R19, R14, R12, R19 ;  /* 0x0000000c0e137224 */ /* 0x000fe200078e0213 */
[----:B------:R-:W-:-:S04]  /*16a90*/  MOV R12, R14 ;  /* 0x0000000e000c7202 */ /* 0x000fc80000000f00 */
        /* <DEDUP_REMOVED lines=11> */
[----:B------:R-:W-:Y:S02]  /*16b50*/  ISETP.NE.AND P1, PT, R19, RZ, PT ;  /* 0x000000ff1300720c */ /* 0x000fe40003f25270 */
[----:B------:R-:W-:Y:S02]  /*16b60*/  IADD3 R18, PT, PT, R17, -0x1, RZ ;  /* 0xffffffff11127810 */ /* 0x000fe40007ffe0ff */
[----:B------:R-:W-:-:S09]  /*16b70*/  SEL R19, R19, R0, P1 ;  /* 0x0000000013137207 */ /* 0x000fd20000800000 */
[----:B------:R-:W-:Y:S02]  /*16b80*/  @P1 IMAD.MOV R18, RZ, RZ, R17 ;  /* 0x000000ffff121224 */ /* 0x000fe400078e0211 */
[----:B------:R-:W4:Y:S03]  /*16b90*/  LDG.E R17, desc[UR8][R4.64+0x400] ;  /* 0x0004000804117981 */ /* 0x000f26000c1e1900 */
[----:B--2---:R-:W-:Y:S01]  /*16ba0*/  IADD3 R18, PT, PT, R18, -0x1a, R21 ;  /* 0xffffffe612127810 */ /* 0x004fe20007ffe015 */
[----:B---3--:R-:W-:-:S04]  /*16bb0*/  IMAD.IADD R19, R19, 0x1, R22 ;  /* 0x0000000113137824 */ /* 0x008fc800078e0216 */
[----:B------:R-:W-:-:S05]  /*16bc0*/  IMAD R18, R18, UR4, R19 ;  /* 0x0000000412127c24 */ /* 0x000fca000f8e0213 */
[----:B------:R-:W-:-:S05]  /*16bd0*/  IADD3 R21, PT, PT, R18, -0x1b, RZ ;  /* 0xffffffe512157810 */ /* 0x000fca0007ffe0ff */
[----:B------:R-:W-:-:S06]  /*16be0*/  IMAD.WIDE R20, R21, 0x4, R10 ;  /* 0x0000000415147825 */ /* 0x000fcc00078e020a */
[----:B------:R-:W2:Y:S01]  /*16bf0*/  LDG.E R20, desc[UR8][R20.64] ;  /* 0x0000000814147981 */ /* 0x000ea2000c1e1900 */
[----:B----4-:R-:W-:-:S04]  /*16c00*/  FMUL R17, R17, UR5 ;  /* 0x0000000511117c20 */ /* 0x010fc80008400000 */
[----:B------:R-:W-:Y:S08]  /*16c10*/  F2F.F64.F32 R18, R17 ;  /* 0x0000001100127310 */ /* 0x000ff00000201800 */
[----:B--2---:R-:W0:Y:S02]  /*16c20*/  F2F.F64.F32 R22, R20 ;  /* 0x0000001400167310 */ /* 0x004e240000201800 */
[----:B0-----:R-:W-:-:S10]  /*16c30*/  DFMA R18, R8, R22, R18 ;  /* 0x000000160812722b */ /* 0x001fd40000000012 */
[----:B------:R-:W0:Y:S02]  /*16c40*/  F2F.F32.F64 R19, R18 ;  /* 0x0000001200137310 */ /* 0x000e240000301000 */
[----:B0-----:R0:W-:Y:S04]  /*16c50*/  STG.E desc[UR8][R4.64+0x400], R19 ;  /* 0x0004001304007986 */ /* 0x0011e8000c101908 */
[----:B------:R-:W2:Y:S04]  /*16c60*/  LDG.E R23, desc[UR8][R6.64] ;  /* 0x0000000806177981 */ /* 0x000ea8000c1e1900 */
[----:B------:R-:W3:Y:S01]  /*16c70*/  LDG.E R22, desc[UR8][R2.64] ;  /* 0x0000000802167981 */ /* 0x000ee2000c1e1900 */
[----:B------:R-:W-:-:S05]  /*16c80*/  IABS R25, R13 ;  /* 0x0000000d00197213 */ /* 0x000fca0000000000 */
        /* <DEDUP_REMOVED lines=18> */
[----:B--2---:R-:W-:Y:S02]  /*16db0*/  IADD3 R18, PT, PT, R18, -0x1a, R23 ;  /* 0xffffffe612127810 */ /* 0x004fe40007ffe017 */
[----:B---3--:R-:W-:-:S05]  /*16dc0*/  IADD3 R17, PT, PT, R17, R22, RZ ;  /* 0x0000001611117210 */ /* 0x008fca0007ffe0ff */
[----:B------:R-:W-:Y:S02]  /*16dd0*/  IMAD R17, R18, UR4, R17 ;  /* 0x0000000412117c24 */ /* 0x000fe4000f8e0211 */
[----:B------:R-:W2:Y:S02]  /*16de0*/  LDG.E R18, desc[UR8][R4.64+0x800] ;  /* 0x0008000804127981 */ /* 0x000ea4000c1e1900 */
[----:B------:R-:W-:-:S04]  /*16df0*/  VIADD R17, R17, 0xffffffe5 ;  /* 0xffffffe511117836 */ /* 0x000fc80000000000 */
[----:B------:R-:W-:-:S06]  /*16e00*/  IMAD.WIDE R20, R17, 0x4, R10 ;  /* 0x0000000411147825 */ /* 0x000fcc00078e020a */
[----:B------:R1:W3:Y:S01]  /*16e10*/  LDG.E R20, desc[UR8][R20.64] ;  /* 0x0000000814147981 */ /* 0x0002e2000c1e1900 */
[----:B------:R-:W-:-:S05]  /*16e20*/  VIADD R27, R13, 0x100 ;  /* 0x000001000d1b7836 */ /* 0x000fca0000000000 */
[----:B------:R-:W-:-:S05]  /*16e30*/  IABS R25, R27 ;  /* 0x0000001b00197213 */ /* 0x000fca0000000000 */
[----:B-1----:R-:W-:-:S04]  /*16e40*/  IMAD.HI.U32 R21, R16, R25, RZ ;  /* 0x0000001910157227 */ /* 0x002fc800078e00ff */
[----:B--2---:R-:W-:-:S04]  /*16e50*/  FMUL R17, R18, UR5 ;  /* 0x0000000512117c20 */ /* 0x004fc80008400000 */
[----:B0-----:R-:W-:Y:S08]  /*16e60*/  F2F.F64.F32 R18, R17 ;  /* 0x0000001100127310 */ /* 0x001ff00000201800 */
[----:B---3--:R-:W0:Y:S02]  /*16e70*/  F2F.F64.F32 R22, R20 ;  /* 0x0000001400167310 */ /* 0x008e240000201800 */
[----:B0-----:R-:W-:-:S10]  /*16e80*/  DFMA R18, R8, R22, R18 ;  /* 0x000000160812722b */ /* 0x001fd40000000012 */
[----:B------:R-:W0:Y:S02]  /*16e90*/  F2F.F32.F64 R19, R18 ;  /* 0x0000001200137310 */ /* 0x000e240000301000 */
[----:B0-----:R0:W-:Y:S04]  /*16ea0*/  STG.E desc[UR8][R4.64+0x800], R19 ;  /* 0x0008001304007986 */ /* 0x0011e8000c101908 */
[----:B------:R-:W2:Y:S04]  /*16eb0*/  LDG.E R23, desc[UR8][R6.64] ;  /* 0x0000000806177981 */ /* 0x000ea8000c1e1900 */
[----:B------:R-:W3:Y:S01]  /*16ec0*/  LDG.E R22, desc[UR8][R2.64] ;  /* 0x0000000802167981 */ /* 0x000ee2000c1e1900 */
[----:B------:R-:W-:-:S05]  /*16ed0*/  IADD3 R17, PT, PT, -R21, RZ, RZ ;  /* 0x000000ff15117210 */ /* 0x000fca0007ffe1ff */
[----:B------:R-:W-:-:S05]  /*16ee0*/  IMAD R17, R14, R17, R25 ;  /* 0x000000110e117224 */ /* 0x000fca00078e0219 */
[----:B------:R-:W-:-:S13]  /*16ef0*/  ISETP.GT.U32.AND P2, PT, R12, R17, PT ;  /* 0x000000110c00720c */ /* 0x000fda0003f44070 */
[----:B------:R-:W-:Y:S01]  /*16f00*/  @!P2 IMAD.IADD R17, R17, 0x1, -R14 ;  /* 0x000000011111a824 */ /* 0x000fe200078e0a0e */
[----:B------:R-:W-:-:S04]  /*16f10*/  LOP3.LUT R14, R27, R0, RZ, 0x3c, !PT ;  /* 0x000000001b0e7212 */ /* 0x000fc800078e3cff */
        /* <DEDUP_REMOVED lines=14> */
[----:B------:R-:W-:-:S05]  /*17000*/  IMAD R14, R14, UR4, R17 ;  /* 0x000000040e0e7c24 */ /* 0x000fca000f8e0211 */
[----:B0-----:R-:W-:Y:S02]  /*17010*/  IADD3 R19, PT, PT, R14, -0x1b, RZ ;  /* 0xffffffe50e137810 */ /* 0x001fe40007ffe0ff */
[----:B------:R-:W2:Y:S03]  /*17020*/  LDG.E R14, desc[UR8][R4.64+0xc00] ;  /* 0x000c0008040e7981 */ /* 0x000ea6000c1e1900 */
[----:B------:R-:W-:-:S06]  /*17030*/  IMAD.WIDE R18, R19, 0x4, R10 ;  /* 0x0000000413127825 */ /* 0x000fcc00078e020a */
[----:B------:R-:W3:Y:S01]  /*17040*/  LDG.E R18, desc[UR8][R18.64] ;  /* 0x0000000812127981 */ /* 0x000ee2000c1e1900 */
[----:B--2---:R-:W-:-:S04]  /*17050*/  FMUL R17, R14, UR5 ;  /* 0x000000050e117c20 */ /* 0x004fc80008400000 */
[----:B------:R-:W-:Y:S08]  /*17060*/  F2F.F64.F32 R14, R17 ;  /* 0x00000011000e7310 */ /* 0x000ff00000201800 */
[----:B---3--:R-:W0:Y:S02]  /*17070*/  F2F.F64.F32 R20, R18 ;  /* 0x0000001200147310 */ /* 0x008e240000201800 */
[----:B0-----:R-:W-:-:S10]  /*17080*/  DFMA R14, R8, R20, R14 ;  /* 0x00000014080e722b */ /* 0x001fd4000000000e */
[----:B------:R-:W0:Y:S01]  /*17090*/  F2F.F32.F64 R15, R14 ;  /* 0x0000000e000f7310 */ /* 0x000e220000301000 */
[----:B------:R-:W-:-:S05]  /*170a0*/  VIADD R20, R13, 0x1ff ;  /* 0x000001ff0d147836 */ /* 0x000fca0000000000 */
[----:B------:R-:W-:Y:S01]  /*170b0*/  ISETP.GE.AND P0, PT, R20, UR6, PT ;  /* 0x0000000614007c0c */ /* 0x000fe2000bf06270 */
[----:B0-----:R0:W-:Y:S01]  /*170c0*/  STG.E desc[UR8][R4.64+0xc00], R15 ;  /* 0x000c000f04007986 */ /* 0x0011e2000c101908 */
[----:B------:R-:W-:-:S11]  /*170d0*/  VIADD R13, R13, 0x400 ;  /* 0x000004000d0d7836 */ /* 0x000fd60000000000 */
[----:B------:R-:W-:Y:S05]  /*170e0*/  @!P0 BRA `(.L_x_339) ;  /* 0xfffffff400888947 */ /* 0x000fea000383ffff */
[----:B------:R-:W-:Y:S05]  /*170f0*/  EXIT ;  /* 0x000000000000794d */ /* 0x000fea0003800000 */
        .weak           $__internal_0_$__cuda_sm20_sqrt_rn_f32_slowpath
        .type           $__internal_0_$__cuda_sm20_sqrt_rn_f32_slowpath,@function
        .size           $__internal_0_$__cuda_sm20_sqrt_rn_f32_slowpath,($__internal_1_$__cuda_sm3x_div_rn_noftz_f32_slowpath - $__internal_0_$__cuda_sm20_sqrt_rn_f32_slowpath)
$__internal_0_$__cuda_sm20_sqrt_rn_f32_slowpath:
[----:B------:R-:W-:-:S13]  /*17100*/  LOP3.LUT P0, RZ, R0, 0x7fffffff, RZ, 0xc0, !PT ;  /* 0x7fffffff00ff7812 */ /* 0x000fda000780c0ff */
[----:B------:R-:W-:Y:S01]  /*17110*/  @!P0 MOV R16, R0 ;  /* 0x0000000000108202 */ /* 0x000fe20000000f00 */
[----:B------:R-:W-:Y:S06]  /*17120*/  @!P0 BRA `(.L_x_340) ;  /* 0x0000000000408947 */ /* 0x000fec0003800000 */
[----:B------:R-:W-:-:S13]  /*17130*/  FSETP.GEU.FTZ.AND P0, PT, R0, RZ, PT ;  /* 0x000000ff0000720b */ /* 0x000fda0003f1e000 */
[----:B------:R-:W-:Y:S01]  /*17140*/  @!P0 IMAD.MOV.U32 R16, RZ, RZ, 0x7fffffff ;  /* 0x7fffffffff108424 */ /* 0x000fe200078e00ff */
[----:B------:R-:W-:Y:S06]  /*17150*/  @!P0 BRA `(.L_x_340) ;  /* 0x0000000000348947 */ /* 0x000fec0003800000 */
[----:B------:R-:W-:-:S13]  /*17160*/  FSETP.GTU.FTZ.AND P0, PT, |R0|, +INF , PT ;  /* 0x7f8000000000780b */ /* 0x000fda0003f1c200 */
[----:B------:R-:W-:Y:S01]  /*17170*/  @P0 FADD.FTZ R16, R0, 1 ;  /* 0x3f80000000100421 */ /* 0x000fe20000010000 */
[----:B------:R-:W-:Y:S06]  /*17180*/  @P0 BRA `(.L_x_340) ;  /* 0x0000000000280947 */ /* 0x000fec0003800000 */
[----:B------:R-:W-:-:S13]  /*17190*/  FSETP.NEU.FTZ.AND P0, PT, |R0|, +INF , PT ;  /* 0x7f8000000000780b */ /* 0x000fda0003f1d200 */
[----:B------:R-:W-:-:S04]  /*171a0*/  @P0 FFMA R17, R0, 1.84467440737095516160e+19, RZ ;  /* 0x5f80000000110823 */ /* 0x000fc800000000ff */
[----:B------:R-:W0:Y:S02]  /*171b0*/  @P0 MUFU.RSQ R16, R17 ;  /* 0x0000001100100308 */ /* 0x000e240000001400 */
[----:B0-----:R-:W-:Y:S01]  /*171c0*/  @P0 FMUL.FTZ R26, R17, R16 ;  /* 0x00000010111a0220 */ /* 0x001fe20000410000 */
[----:B------:R-:W-:Y:S01]  /*171d0*/  @P0 FMUL.FTZ R32, R16, 0.5 ;  /* 0x3f00000010200820 */ /* 0x000fe20000410000 */
[----:B------:R-:W-:Y:S02]  /*171e0*/  @!P0 IMAD.MOV.U32 R16, RZ, RZ, R0 ;  /* 0x000000ffff108224 */ /* 0x000fe400078e0000 */
[----:B------:R-:W-:-:S04]  /*171f0*/  @P0 FADD.FTZ R27, -R26, -RZ ;  /* 0x800000ff1a1b0221 */ /* 0x000fc80000010100 */
[----:B------:R-:W-:-:S04]  /*17200*/  @P0 FFMA R27, R26, R27, R17 ;  /* 0x0000001b1a1b0223 */ /* 0x000fc80000000011 */
[----:B------:R-:W-:-:S04]  /*17210*/  @P0 FFMA R27, R27, R32, R26 ;  /* 0x000000201b1b0223 */ /* 0x000fc8000000001a */
[----:B------:R-:W-:-:S07]  /*17220*/  @P0 FMUL.FTZ R16, R27, 2.3283064365386962891e-10 ;  /* 0x2f8000001b100820 */ /* 0x000fce0000410000 */
.L_x_340:
[----:B------:R-:W-:Y:S01]  /*17230*/  MOV R0, R16 ;  /* 0x0000001000007202 */ /* 0x000fe20000000f00 */
[----:B------:R-:W-:Y:S02]  /*17240*/  IMAD.MOV.U32 R16, RZ, RZ, R33 ;  /* 0x000000ffff107224 */ /* 0x000fe400078e0021 */
[----:B------:R-:W-:-:S04]  /*17250*/  IMAD.MOV.U32 R17, RZ, RZ, 0x0 ;  /* 0x00000000ff117424 */ /* 0x000fc800078e00ff */
[----:B------:R-:W-:Y:S05]  /*17260*/  RET.REL.NODEC R16 `(_Z6kernelv) ;  /* 0xfffffe8c10647950 */ /* 0x000fea0003c3ffff */
        .weak           $__internal_1_$__cuda_sm3x_div_rn_noftz_f32_slowpath
        .type           $__internal_1_$__cuda_sm3x_div_rn_noftz_f32_slowpath,@function
        .size           $__internal_1_$__cuda_sm3x_div_rn_noftz_f32_slowpath,(.L_x_354 - $__internal_1_$__cuda_sm3x_div_rn_noftz_f32_slowpath)
$__internal_1_$__cuda_sm3x_div_rn_noftz_f32_slowpath:
[----:B------:R-:W-:Y:S01]  /*17270*/  SHF.R.U32.HI R16, RZ, 0x17, R33 ;  /* 0x00000017ff107819 */ /* 0x000fe20000011621 */
[----:B------:R-:W-:Y:S01]  /*17280*/  BSSY.RECONVERGENT B1, `(.L_x_341) ;  /* 0x0000062000017945 */ /* 0x000fe20003800200 */
[----:B------:R-:W-:Y:S02]  /*17290*/  SHF.R.U32.HI R26, RZ, 0x17, R0 ;  /* 0x00000017ff1a7819 */ /* 0x000fe40000011600 */
[----:B------:R-:W-:Y:S02]  /*172a0*/  LOP3.LUT R16, R16, 0xff, RZ, 0xc0, !PT ;  /* 0x000000ff10107812 */ /* 0x000fe400078ec0ff */
[----:B------:R-:W-:Y:S02]  /*172b0*/  LOP3.LUT R26, R26, 0xff, RZ, 0xc0, !PT ;  /* 0x000000ff1a1a7812 */ /* 0x000fe400078ec0ff */
[----:B------:R-:W-:-:S03]  /*172c0*/  IADD3 R27, PT, PT, R16, -0x1, RZ ;  /* 0xffffffff101b7810 */ /* 0x000fc60007ffe0ff */
[----:B------:R-:W-:Y:S01]  /*172d0*/  VIADD R32, R26, 0xffffffff ;  /* 0xffffffff1a207836 */ /* 0x000fe20000000000 */
[----:B------:R-:W-:-:S04]  /*172e0*/  ISETP.GT.U32.AND P0, PT, R27, 0xfd, PT ;  /* 0x000000fd1b00780c */ /* 0x000fc80003f04070 */
[----:B------:R-:W-:-:S13]  /*172f0*/  ISETP.GT.U32.OR P0, PT, R32, 0xfd, P0 ;  /* 0x000000fd2000780c */ /* 0x000fda0000704470 */
[----:B------:R-:W-:Y:S01]  /*17300*/  @!P0 IMAD.MOV.U32 R17, RZ, RZ, RZ ;  /* 0x000000ffff118224 */ /* 0x000fe200078e00ff */
[----:B------:R-:W-:Y:S06]  /*17310*/  @!P0 BRA `(.L_x_342) ;  /* 0x00000000005c8947 */ /* 0x000fec0003800000 */
[----:B------:R-:W-:Y:S02]  /*17320*/  FSETP.GTU.FTZ.AND P0, PT, |R0|, +INF , PT ;  /* 0x7f8000000000780b */ /* 0x000fe40003f1c200 */
[----:B------:R-:W-:-:S04]  /*17330*/  FSETP.GTU.FTZ.AND P1, PT, |R33|, +INF , PT ;  /* 0x7f8000002100780b */ /* 0x000fc80003f3c200 */
[----:B------:R-:W-:-:S13]  /*17340*/  PLOP3.LUT P0, PT, P0, P1, PT, 0xf8, 0x8f ;  /* 0x00000000008f781c */ /* 0x000fda0000703f70 */
[----:B------:R-:W-:Y:S05]  /*17350*/  @P0 BRA `(.L_x_343) ;  /* 0x00000004004c0947 */ /* 0x000fea0003800000 */
[----:B------:R-:W-:-:S13]  /*17360*/  LOP3.LUT P0, RZ, R33, 0x7fffffff, R0, 0xc8, !PT ;  /* 0x7fffffff21ff7812 */ /* 0x000fda000780c800 */
[----:B------:R-:W-:Y:S05]  /*17370*/  @!P0 BRA `(.L_x_344) ;  /* 0x00000004003c8947 */ /* 0x000fea0003800000 */
[C---:B------:R-:W-:Y:S02]  /*17380*/  FSETP.NEU.FTZ.AND P1, PT, |R0|.reuse, +INF , PT ;  /* 0x7f8000000000780b */ /* 0x040fe40003f3d200 */
[----:B------:R-:W-:Y:S02]  /*17390*/  FSETP.NEU.FTZ.AND P0, PT, |R33|, +INF , PT ;  /* 0x7f8000002100780b */ /* 0x000fe40003f1d200 */
[----:B------:R-:W-:-:S11]  /*173a0*/  FSETP.NEU.FTZ.AND P4, PT, |R0|, +INF , PT ;  /* 0x7f8000000000780b */ /* 0x000fd60003f9d200 */
[----:B------:R-:W-:Y:S05]  /*173b0*/  @!P0 BRA !P1, `(.L_x_344) ;  /* 0x00000004002c8947 */ /* 0x000fea0004800000 */
[----:B------:R-:W-:-:S04]  /*173c0*/  LOP3.LUT P1, RZ, R0, 0x7fffffff, RZ, 0xc0, !PT ;  /* 0x7fffffff00ff7812 */ /* 0x000fc8000782c0ff */
[----:B------:R-:W-:-:S13]  /*173d0*/  PLOP3.LUT P1, PT, P0, P1, PT, 0x2f, 0xf2 ;  /* 0x0000000000f2781c */ /* 0x000fda0000722577 */
[----:B------:R-:W-:Y:S05]  /*173e0*/  @P1 BRA `(.L_x_345) ;  /* 0x0000000400181947 */ /* 0x000fea0003800000 */
[----:B------:R-:W-:-:S04]  /*173f0*/  LOP3.LUT P0, RZ, R33, 0x7fffffff, RZ, 0xc0, !PT ;  /* 0x7fffffff21ff7812 */ /* 0x000fc8000780c0ff */
[----:B------:R-:W-:-:S13]  /*17400*/  PLOP3.LUT P0, PT, P4, P0, PT, 0x2f, 0xf2 ;  /* 0x0000000000f2781c */ /* 0x000fda0002700577 */
[----:B------:R-:W-:Y:S05]  /*17410*/  @P0 BRA `(.L_x_346) ;  /* 0x0000000400000947 */ /* 0x000fea0003800000 */
[----:B------:R-:W-:Y:S02]  /*17420*/  ISETP.GE.AND P0, PT, R32, RZ, PT ;  /* 0x000000ff2000720c */ /* 0x000fe40003f06270 */
[----:B------:R-:W-:-:S11]  /*17430*/  ISETP.GE.AND P1, PT, R27, RZ, PT ;  /* 0x000000ff1b00720c */ /* 0x000fd60003f26270 */
[----:B------:R-:W-:Y:S01]  /*17440*/  @P0 MOV R17, RZ ;  /* 0x000000ff00110202 */ /* 0x000fe20000000f00 */
[----:B------:R-:W-:Y:S02]  /*17450*/  @!P0 IMAD.MOV.U32 R17, RZ, RZ, -0x40 ;  /* 0xffffffc0ff118424 */ /* 0x000fe400078e00ff */
[----:B------:R-:W-:Y:S01]  /*17460*/  @!P0 FFMA R0, R0, 1.84467440737095516160e+19, RZ ;  /* 0x5f80000000008823 */ /* 0x000fe200000000ff */
[----:B------:R-:W-:Y:S01]  /*17470*/  @!P1 FFMA R33, R33, 1.84467440737095516160e+19, RZ ;  /* 0x5f80000021219823 */ /* 0x000fe200000000ff */
[----:B------:R-:W-:-:S07]  /*17480*/  @!P1 VIADD R17, R17, 0x40 ;  /* 0x0000004011119836 */ /* 0x000fce0000000000 */
.L_x_342:
[----:B------:R-:W-:Y:S01]  /*17490*/  LEA R34, R16, 0xc0800000, 0x17 ;  /* 0xc080000010227811 */ /* 0x000fe200078eb8ff */
[----:B------:R-:W-:Y:S03]  /*174a0*/  BSSY.RECONVERGENT B2, `(.L_x_347) ;  /* 0x0000036000027945 */ /* 0x000fe60003800200 */
[----:B------:R-:W-:Y:S01]  /*174b0*/  IADD3 R34, PT, PT, -R34, R33, RZ ;  /* 0x0000002122227210 */ /* 0x000fe20007ffe1ff */
[----:B------:R-:W-:-:S03]  /*174c0*/  VIADD R33, R26, 0xffffff81 ;  /* 0xffffff811a217836 */ /* 0x000fc60000000000 */
[----:B------:R-:W0:Y:S01]  /*174d0*/  MUFU.RCP R32, R34 ;  /* 0x0000002200207308 */ /* 0x000e220000001000 */
[----:B------:R-:W-:Y:S01]  /*174e0*/  FADD.FTZ R27, -R34, -RZ ;  /* 0x800000ff221b7221 */ /* 0x000fe20000010100 */
[----:B------:R-:W-:-:S03]  /*174f0*/  IMAD R0, R33, -0x800000, R0 ;  /* 0xff80000021007824 */ /* 0x000fc600078e0200 */
[----:B0-----:R-:W-:-:S04]  /*17500*/  FFMA R35, R32, R27, 1 ;  /* 0x3f80000020237423 */ /* 0x001fc8000000001b */
[----:B------:R-:W-:-:S04]  /*17510*/  FFMA R35, R32, R35, R32 ;  /* 0x0000002320237223 */ /* 0x000fc80000000020 */
[----:B------:R-:W-:-:S04]  /*17520*/  FFMA R26, R0, R35, RZ ;  /* 0x00000023001a7223 */ /* 0x000fc800000000ff */
[----:B------:R-:W-:-:S04]  /*17530*/  FFMA R32, R27, R26, R0 ;  /* 0x0000001a1b207223 */ /* 0x000fc80000000000 */
[----:B------:R-:W-:Y:S01]  /*17540*/  FFMA R32, R35, R32, R26 ;  /* 0x0000002023207223 */ /* 0x000fe2000000001a */
[----:B------:R-:W-:-:S03]  /*17550*/  IADD3 R26, PT, PT, R33, 0x7f, -R16 ;  /* 0x0000007f211a7810 */ /* 0x000fc60007ffe810 */
[----:B------:R-:W-:Y:S02]  /*17560*/  FFMA R27, R27, R32, R0 ;  /* 0x000000201b1b7223 */ /* 0x000fe40000000000 */
[----:B------:R-:W-:Y:S02]  /*17570*/  IMAD.IADD R17, R26, 0x1, R17 ;  /* 0x000000011a117824 */ /* 0x000fe400078e0211 */
[----:B------:R-:W-:-:S05]  /*17580*/  FFMA R0, R35, R27, R32 ;  /* 0x0000001b23007223 */ /* 0x000fca0000000020 */
[----:B------:R-:W-:-:S04]  /*17590*/  SHF.R.U32.HI R16, RZ, 0x17, R0 ;  /* 0x00000017ff107819 */ /* 0x000fc80000011600 */
[----:B------:R-:W-:-:S04]  /*175a0*/  LOP3.LUT R16, R16, 0xff, RZ, 0xc0, !PT ;  /* 0x000000ff10107812 */ /* 0x000fc800078ec0ff */
[----:B------:R-:W-:-:S05]  /*175b0*/  IADD3 R16, PT, PT, R16, R17, RZ ;  /* 0x0000001110107210 */ /* 0x000fca0007ffe0ff */
[----:B------:R-:W-:-:S05]  /*175c0*/  VIADD R26, R16, 0xffffffff ;  /* 0xffffffff101a7836 */ /* 0x000fca0000000000 */
[----:B------:R-:W-:-:S13]  /*175d0*/  ISETP.GE.U32.AND P0, PT, R26, 0xfe, PT ;  /* 0x000000fe1a00780c */ /* 0x000fda0003f06070 */
[----:B------:R-:W-:Y:S05]  /*175e0*/  @!P0 BRA `(.L_x_348) ;  /* 0x0000000000808947 */ /* 0x000fea0003800000 */
[----:B------:R-:W-:-:S13]  /*175f0*/  ISETP.GT.AND P0, PT, R16, 0xfe, PT ;  /* 0x000000fe1000780c */ /* 0x000fda0003f04270 */
[----:B------:R-:W-:Y:S05]  /*17600*/  @P0 BRA `(.L_x_349) ;  /* 0x00000000006c0947 */ /* 0x000fea0003800000 */
[----:B------:R-:W-:-:S13]  /*17610*/  ISETP.GE.AND P0, PT, R16, 0x1, PT ;  /* 0x000000011000780c */ /* 0x000fda0003f06270 */
[----:B------:R-:W-:Y:S05]  /*17620*/  @P0 BRA `(.L_x_350) ;  /* 0x0000000000740947 */ /* 0x000fea0003800000 */
[----:B------:R-:W-:Y:S02]  /*17630*/  ISETP.GE.AND P0, PT, R16, -0x18, PT ;  /* 0xffffffe81000780c */ /* 0x000fe40003f06270 */
[----:B------:R-:W-:-:S11]  /*17640*/  LOP3.LUT R0, R0, 0x80000000, RZ, 0xc0, !PT ;  /* 0x8000000000007812 */ /* 0x000fd600078ec0ff */
[----:B------:R-:W-:Y:S05]  /*17650*/  @!P0 BRA `(.L_x_350) ;  /* 0x0000000000688947 */ /* 0x000fea0003800000 */
[CCC-:B------:R-:W-:Y:S01]  /*17660*/  FFMA.RZ R17, R35.reuse, R27.reuse, R32.reuse ;  /* 0x0000001b23117223 */ /* 0x1c0fe2000000c020 */
[CCC-:B------:R-:W-:Y:S01]  /*17670*/  FFMA.RP R26, R35.reuse, R27.reuse, R32.reuse ;  /* 0x0000001b231a7223 */ /* 0x1c0fe20000008020 */
[----:B------:R-:W-:Y:S01]  /*17680*/  FFMA.RM R35, R35, R27, R32 ;  /* 0x0000001b23237223 */ /* 0x000fe20000004020 */
[C---:B------:R-:W-:Y:S01]  /*17690*/  VIADD R27, R16.reuse, 0x20 ;  /* 0x00000020101b7836 */ /* 0x040fe20000000000 */
[C---:B------:R-:W-:Y:S02]  /*176a0*/  ISETP.NE.AND P0, PT, R16.reuse, RZ, PT ;  /* 0x000000ff1000720c */ /* 0x040fe40003f05270 */
[----:B------:R-:W-:Y:S02]  /*176b0*/  LOP3.LUT R17, R17, 0x7fffff, RZ, 0xc0, !PT ;  /* 0x007fffff11117812 */ /* 0x000fe400078ec0ff */
[----:B------:R-:W-:Y:S02]  /*176c0*/  ISETP.NE.AND P1, PT, R16, RZ, PT ;  /* 0x000000ff1000720c */ /* 0x000fe40003f25270 */
[----:B------:R-:W-:-:S02]  /*176d0*/  LOP3.LUT R32, R17, 0x800000, RZ, 0xfc, !PT ;  /* 0x0080000011207812 */ /* 0x000fc400078efcff */
[----:B------:R-:W-:Y:S02]  /*176e0*/  IADD3 R16, PT, PT, -R16, RZ, RZ ;  /* 0x000000ff10107210 */ /* 0x000fe40007ffe1ff */
[----:B------:R-:W-:Y:S02]  /*176f0*/  SHF.L.U32 R27, R32, R27, RZ ;  /* 0x0000001b201b7219 */ /* 0x000fe400000006ff */
[----:B------:R-:W-:Y:S02]  /*17700*/  FSETP.NEU.FTZ.AND P2, PT, R26, R35, PT ;  /* 0x000000231a00720b */ /* 0x000fe40003f5d000 */
[----:B------:R-:W-:Y:S02]  /*17710*/  SEL R17, R16, RZ, P0 ;  /* 0x000000ff10117207 */ /* 0x000fe40000000000 */
[----:B------:R-:W-:Y:S02]  /*17720*/  ISETP.NE.AND P1, PT, R27, RZ, P1 ;  /* 0x000000ff1b00720c */ /* 0x000fe40000f25270 */
[----:B------:R-:W-:-:S02]  /*17730*/  SHF.R.U32.HI R27, RZ, R17, R32 ;  /* 0x00000011ff1b7219 */ /* 0x000fc40000011620 */
[----:B------:R-:W-:Y:S02]  /*17740*/  PLOP3.LUT P1, PT, P2, P1, PT, 0xf8, 0x8f ;  /* 0x00000000008f781c */ /* 0x000fe40001723f70 */
[----:B------:R-:W-:Y:S02]  /*17750*/  SHF.R.U32.HI R17, RZ, 0x1, R27 ;  /* 0x00000001ff117819 */ /* 0x000fe4000001161b */
[----:B------:R-:W-:-:S04]  /*17760*/  SEL R16, RZ, 0x1, !P1 ;  /* 0x00000001ff107807 */ /* 0x000fc80004800000 */
[----:B------:R-:W-:-:S04]  /*17770*/  LOP3.LUT R16, R16, 0x1, R17, 0xf8, !PT ;  /* 0x0000000110107812 */ /* 0x000fc800078ef811 */
[----:B------:R-:W-:-:S05]  /*17780*/  LOP3.LUT R16, R16, R27, RZ, 0xc0, !PT ;  /* 0x0000001b10107212 */ /* 0x000fca00078ec0ff */
[----:B------:R-:W-:-:S05]  /*17790*/  IMAD.IADD R17, R17, 0x1, R16 ;  /* 0x0000000111117824 */ /* 0x000fca00078e0210 */
[----:B------:R-:W-:Y:S01]  /*177a0*/  LOP3.LUT R0, R17, R0, RZ, 0xfc, !PT ;  /* 0x0000000011007212 */ /* 0x000fe200078efcff */
[----:B------:R-:W-:Y:S06]  /*177b0*/  BRA `(.L_x_350) ;  /* 0x0000000000107947 */ /* 0x000fec0003800000 */
.L_x_349:
[----:B------:R-:W-:-:S04]  /*177c0*/  LOP3.LUT R0, R0, 0x80000000, RZ, 0xc0, !PT ;  /* 0x8000000000007812 */ /* 0x000fc800078ec0ff */
[----:B------:R-:W-:Y:S01]  /*177d0*/  LOP3.LUT R0, R0, 0x7f800000, RZ, 0xfc, !PT ;  /* 0x7f80000000007812 */ /* 0x000fe200078efcff */
[----:B------:R-:W-:Y:S06]  /*177e0*/  BRA `(.L_x_350) ;  /* 0x0000000000047947 */ /* 0x000fec0003800000 */
.L_x_348:
[----:B------:R-:W-:-:S07]  /*177f0*/  IMAD R0, R17, 0x800000, R0 ;  /* 0x0080000011007824 */ /* 0x000fce00078e0200 */
.L_x_350:
[----:B------:R-:W-:Y:S05]  /*17800*/  BSYNC.RECONVERGENT B2 ;  /* 0x0000000000027941 */ /* 0x000fea0003800200 */
.L_x_347:
[----:B------:R-:W-:Y:S05]  /*17810*/  BRA `(.L_x_351) ;  /* 0x0000000000207947 */ /* 0x000fea0003800000 */
.L_x_346:
[----:B------:R-:W-:-:S04]  /*17820*/  LOP3.LUT R0, R33, 0x80000000, R0, 0x48, !PT ;  /* 0x8000000021007812 */ /* 0x000fc800078e4800 */
[----:B------:R-:W-:Y:S01]  /*17830*/  LOP3.LUT R0, R0, 0x7f800000, RZ, 0xfc, !PT ;  /* 0x7f80000000007812 */ /* 0x000fe200078efcff */
[----:B------:R-:W-:Y:S06]  /*17840*/  BRA `(.L_x_351) ;  /* 0x0000000000147947 */ /* 0x000fec0003800000 */
.L_x_345:
[----:B------:R-:W-:Y:S01]  /*17850*/  LOP3.LUT R0, R33, 0x80000000, R0, 0x48, !PT ;  /* 0x8000000021007812 */ /* 0x000fe200078e4800 */
[----:B------:R-:W-:Y:S06]  /*17860*/  BRA `(.L_x_351) ;  /* 0x00000000000c7947 */ /* 0x000fec0003800000 */
.L_x_344:
[----:B------:R-:W0:Y:S01]  /*17870*/  MUFU.RSQ R0, -QNAN ;  /* 0xffc0000000007908 */ /* 0x000e220000001400 */
[----:B------:R-:W-:Y:S05]  /*17880*/  BRA `(.L_x_351) ;  /* 0x0000000000047947 */ /* 0x000fea0003800000 */
.L_x_343:
[----:B------:R-:W-:-:S07]  /*17890*/  FADD.FTZ R0, R0, R33 ;  /* 0x0000002100007221 */ /* 0x000fce0000010000 */
.L_x_351:
[----:B------:R-:W-:Y:S05]  /*178a0*/  BSYNC.RECONVERGENT B1 ;  /* 0x0000000000017941 */ /* 0x000fea0003800200 */
.L_x_341:
[----:B------:R-:W-:Y:S01]  /*178b0*/  MOV R16, R12 ;  /* 0x0000000c00107202 */ /* 0x000fe20000000f00 */
[----:B------:R-:W-:-:S04]  /*178c0*/  IMAD.MOV.U32 R17, RZ, RZ, 0x0 ;  /* 0x00000000ff117424 */ /* 0x000fc800078e00ff */
[----:B0-----:R-:W-:Y:S05]  /*178d0*/  RET.REL.NODEC R16 `(_Z6kernelv) ;  /* 0xfffffe8410c87950 */ /* 0x001fea0003c3ffff */
.L_x_352:
[----:B------:R-:W-:-:S00]  /*178e0*/  BRA `(.L_x_352) ;  /* 0xfffffffc00fc7947 */ /* 0x000fc0000383ffff */
[----:B------:R-:W-:-:S00]  /*178f0*/  NOP ;  /* 0x0000000000007918 */ /* 0x000fc00000000000 */
        /* <DEDUP_REMOVED lines=8> */
.L_x_354:


//--------------------- .nv.shared._Z6kernelv     --------------------------
	.section	.nv.shared._Z6kernelv,"aw",@nobits
	.sectionflags	@""
	.align	4
.nv.shared._Z6kernelv:
	.zero		12896


//--------------------- .nv.shared.reserved.0     --------------------------
	.section	.nv.shared.reserved.0,"aw",@nobits
	.weak		__nv_reservedSMEM_offset_0_alias
	.size		__nv_reservedSMEM_offset_0_alias, 0, 64
	.other		__nv_reservedSMEM_offset_0_alias,@"STO_CUDA_RESERVED_SHARED STV_DEFAULT"
__nv_reservedSMEM_offset_0_alias:
	.zero		0
	.zero		64


//--------------------- .nv.constant0._Z6kernelv  --------------------------
	.section	.nv.constant0._Z6kernelv,"a",@progbits
	.sectionflags	@""
	.align	4
.nv.constant0._Z6kernelv:
	.zero		896


//--------------------- SYMBOLS --------------------------

	.type		.nv.reservedSmem.offset0,@object
	.size		.nv.reservedSmem.offset0,0x4
	.type		.nv.reservedSmem.cap,@object
	.size		.nv.reservedSmem.cap,0x4
